//
// Generated by NVIDIA NVVM Compiler
//
// Compiler Build ID: CL-36424714
// Cuda compilation tools, release 13.0, V13.0.88
// Based on NVVM 20.0.0
//

.version 9.0
.target sm_100
.address_size 64

	// .globl	attention_entropy_kernel
.global .align 4 .b8 precalc_xorwow_matrix[102400];
.global .align 4 .b8 precalc_xorwow_offset_matrix[102400];
.global .align 4 .b8 mrg32k3aM1[2304];
.global .align 4 .b8 mrg32k3aM2[2304];
.global .align 4 .b8 mrg32k3aM1SubSeq[2016];
.global .align 4 .b8 mrg32k3aM2SubSeq[2016];
.global .align 4 .b8 mrg32k3aM1Seq[2304];
.global .align 4 .b8 mrg32k3aM2Seq[2304];
.const .align 8 .b8 __cr_lgamma_table[72];
.extern .shared .align 16 .b8 shared[];

.visible .entry attention_entropy_kernel(
	.param .u64 .ptr .align 1 attention_entropy_kernel_param_0,
	.param .u64 .ptr .align 1 attention_entropy_kernel_param_1,
	.param .u32 attention_entropy_kernel_param_2,
	.param .u32 attention_entropy_kernel_param_3,
	.param .u32 attention_entropy_kernel_param_4,
	.param .u32 attention_entropy_kernel_param_5,
	.param .f32 attention_entropy_kernel_param_6
)
{
	.reg .pred 	%p<129>;
	.reg .b32 	%r<442>;
	.reg .b32 	%f<1399>;
	.reg .b64 	%rd<136>;

	ld.param.u64 	%rd23, [attention_entropy_kernel_param_0];
	ld.param.u32 	%r151, [attention_entropy_kernel_param_2];
	ld.param.u32 	%r152, [attention_entropy_kernel_param_3];
	ld.param.u32 	%r153, [attention_entropy_kernel_param_4];
	ld.param.u32 	%r154, [attention_entropy_kernel_param_5];
	ld.param.f32 	%f180, [attention_entropy_kernel_param_6];
	cvta.to.global.u64 	%rd1, %rd23;
	mov.u32 	%r155, %ctaid.x;
	mov.u32 	%r156, %ntid.x;
	mov.u32 	%r157, %tid.x;
	mad.lo.s32 	%r1, %r155, %r156, %r157;
	div.s32 	%r2, %r1, %r152;
	setp.ge.s32 	%p1, %r2, %r151;
	setp.lt.s32 	%p2, %r152, 0;
	or.pred  	%p3, %p2, %p1;
	@%p3 bra 	$L__BB0_170;
	setp.lt.s32 	%p4, %r154, 1;
	mov.f32 	%f1398, 0f00000000;
	@%p4 bra 	$L__BB0_169;
	shl.b32 	%r158, %r152, 2;
	mov.u32 	%r159, shared;
	add.s32 	%r3, %r159, %r158;
	mul.lo.s32 	%r160, %r152, %r151;
	mul.lo.s32 	%r4, %r160, %r153;
	mul.lo.s32 	%r5, %r2, %r152;
	rem.s32 	%r161, %r1, %r152;
	add.s32 	%r162, %r5, %r161;
	mul.lo.s32 	%r163, %r162, %r153;
	cvt.s64.s32 	%rd2, %r163;
	setp.lt.s32 	%p5, %r153, 4;
	@%p5 bra 	$L__BB0_95;
	setp.lt.u32 	%p61, %r152, 2;
	@%p61 bra 	$L__BB0_70;
	add.s32 	%r6, %r153, -4;
	and.b32  	%r287, %r6, -4;
	add.s32 	%r7, %r287, 4;
	add.s32 	%r288, %r152, -1;
	and.b32  	%r18, %r288, 15;
	add.s32 	%r8, %r18, -1;
	add.s32 	%r289, %r152, 7;
	and.b32  	%r290, %r289, 7;
	add.s32 	%r9, %r290, -1;
	and.b32  	%r10, %r152, 3;
	and.b32  	%r11, %r153, 3;
	sub.s32 	%r291, %r153, %r287;
	add.s32 	%r12, %r291, -5;
	and.b32  	%r13, %r6, 12;
	sub.s32 	%r292, %r153, %r13;
	add.s32 	%r293, %r292, 12;
	and.b32  	%r294, %r293, 15;
	add.s32 	%r14, %r294, -1;
	xor.b32  	%r295, %r153, 4;
	and.b32  	%r15, %r6, 4;
	sub.s32 	%r296, %r295, %r15;
	and.b32  	%r297, %r296, 7;
	add.s32 	%r16, %r297, -1;
	and.b32  	%r17, %r293, 7;
	and.b32  	%r19, %r288, -16;
	and.b32  	%r20, %r289, 3;
	and.b32  	%r21, %r152, 2147483644;
	mov.f32 	%f1398, 0f00000000;
	mov.b32 	%r392, 0;
	shl.b64 	%rd106, %rd2, 2;
$L__BB0_5:
	mul.lo.s32 	%r299, %r4, %r392;
	mul.wide.s32 	%rd105, %r299, 4;
	add.s64 	%rd3, %rd1, %rd105;
	add.s64 	%rd4, %rd3, %rd106;
	mov.b32 	%r402, 0;
$L__BB0_6:
	setp.lt.u32 	%p79, %r6, 12;
	add.s32 	%r301, %r402, %r5;
	mul.lo.s32 	%r43, %r301, %r153;
	mov.f32 	%f1329, 0f00000000;
	mov.b32 	%r410, 0;
	@%p79 bra 	$L__BB0_9;
	shl.b64 	%rd107, %rd2, 2;
	mul.lo.s32 	%r303, %r4, %r392;
	mul.wide.s32 	%rd108, %r303, 4;
	add.s64 	%rd109, %rd1, %rd108;
	add.s64 	%rd110, %rd107, %rd109;
	add.s64 	%rd135, %rd110, 32;
	shr.u32 	%r304, %r6, 2;
	add.s32 	%r305, %r304, 1;
	and.b32  	%r306, %r305, 2147483644;
	neg.s32 	%r403, %r306;
	mul.wide.s32 	%rd111, %r43, 4;
	add.s64 	%rd112, %rd109, %rd111;
	add.s64 	%rd134, %rd112, 32;
	mov.f32 	%f1329, 0f00000000;
	mov.b32 	%r410, 0;
$L__BB0_8:
	.pragma "nounroll";
	ld.global.nc.f32 	%f828, [%rd135+-32];
	ld.global.nc.f32 	%f829, [%rd134+-32];
	ld.global.nc.f32 	%f830, [%rd135+-28];
	ld.global.nc.f32 	%f831, [%rd134+-28];
	mul.f32 	%f832, %f830, %f831;
	fma.rn.f32 	%f833, %f828, %f829, %f832;
	ld.global.nc.f32 	%f834, [%rd135+-24];
	ld.global.nc.f32 	%f835, [%rd134+-24];
	fma.rn.f32 	%f836, %f834, %f835, %f833;
	ld.global.nc.f32 	%f837, [%rd135+-20];
	ld.global.nc.f32 	%f838, [%rd134+-20];
	fma.rn.f32 	%f839, %f837, %f838, %f836;
	add.f32 	%f840, %f1329, %f839;
	ld.global.nc.f32 	%f841, [%rd135+-16];
	ld.global.nc.f32 	%f842, [%rd134+-16];
	ld.global.nc.f32 	%f843, [%rd135+-12];
	ld.global.nc.f32 	%f844, [%rd134+-12];
	mul.f32 	%f845, %f843, %f844;
	fma.rn.f32 	%f846, %f841, %f842, %f845;
	ld.global.nc.f32 	%f847, [%rd135+-8];
	ld.global.nc.f32 	%f848, [%rd134+-8];
	fma.rn.f32 	%f849, %f847, %f848, %f846;
	ld.global.nc.f32 	%f850, [%rd135+-4];
	ld.global.nc.f32 	%f851, [%rd134+-4];
	fma.rn.f32 	%f852, %f850, %f851, %f849;
	add.f32 	%f853, %f840, %f852;
	ld.global.nc.f32 	%f854, [%rd135];
	ld.global.nc.f32 	%f855, [%rd134];
	ld.global.nc.f32 	%f856, [%rd135+4];
	ld.global.nc.f32 	%f857, [%rd134+4];
	mul.f32 	%f858, %f856, %f857;
	fma.rn.f32 	%f859, %f854, %f855, %f858;
	ld.global.nc.f32 	%f860, [%rd135+8];
	ld.global.nc.f32 	%f861, [%rd134+8];
	fma.rn.f32 	%f862, %f860, %f861, %f859;
	ld.global.nc.f32 	%f863, [%rd135+12];
	ld.global.nc.f32 	%f864, [%rd134+12];
	fma.rn.f32 	%f865, %f863, %f864, %f862;
	add.f32 	%f866, %f853, %f865;
	ld.global.nc.f32 	%f867, [%rd135+16];
	ld.global.nc.f32 	%f868, [%rd134+16];
	ld.global.nc.f32 	%f869, [%rd135+20];
	ld.global.nc.f32 	%f870, [%rd134+20];
	mul.f32 	%f871, %f869, %f870;
	fma.rn.f32 	%f872, %f867, %f868, %f871;
	ld.global.nc.f32 	%f873, [%rd135+24];
	ld.global.nc.f32 	%f874, [%rd134+24];
	fma.rn.f32 	%f875, %f873, %f874, %f872;
	ld.global.nc.f32 	%f876, [%rd135+28];
	ld.global.nc.f32 	%f877, [%rd134+28];
	fma.rn.f32 	%f878, %f876, %f877, %f875;
	add.f32 	%f1329, %f866, %f878;
	add.s32 	%r410, %r410, 16;
	add.s32 	%r403, %r403, 4;
	add.s64 	%rd135, %rd135, 64;
	add.s64 	%rd134, %rd134, 64;
	setp.eq.s32 	%p80, %r403, 0;
	@%p80 bra 	$L__BB0_9;
	bra.uni 	$L__BB0_8;
$L__BB0_9:
	mul.wide.s32 	%rd113, %r43, 4;
	add.s64 	%rd13, %rd3, %rd113;
	shr.u32 	%r307, %r6, 2;
	add.s32 	%r308, %r307, 1;
	and.b32  	%r309, %r308, 3;
	setp.eq.s32 	%p81, %r309, 0;
	@%p81 bra 	$L__BB0_14;
	setp.eq.s32 	%p82, %r13, 0;
	@%p82 bra 	$L__BB0_12;
	mul.wide.u32 	%rd114, %r410, 4;
	add.s64 	%rd115, %rd4, %rd114;
	ld.global.nc.f32 	%f880, [%rd115];
	add.s64 	%rd116, %rd13, %rd114;
	ld.global.nc.f32 	%f881, [%rd116];
	ld.global.nc.f32 	%f882, [%rd115+4];
	ld.global.nc.f32 	%f883, [%rd116+4];
	mul.f32 	%f884, %f882, %f883;
	fma.rn.f32 	%f885, %f880, %f881, %f884;
	ld.global.nc.f32 	%f886, [%rd115+8];
	ld.global.nc.f32 	%f887, [%rd116+8];
	fma.rn.f32 	%f888, %f886, %f887, %f885;
	ld.global.nc.f32 	%f889, [%rd115+12];
	ld.global.nc.f32 	%f890, [%rd116+12];
	fma.rn.f32 	%f891, %f889, %f890, %f888;
	add.f32 	%f892, %f1329, %f891;
	ld.global.nc.f32 	%f893, [%rd115+16];
	ld.global.nc.f32 	%f894, [%rd116+16];
	ld.global.nc.f32 	%f895, [%rd115+20];
	ld.global.nc.f32 	%f896, [%rd116+20];
	mul.f32 	%f897, %f895, %f896;
	fma.rn.f32 	%f898, %f893, %f894, %f897;
	ld.global.nc.f32 	%f899, [%rd115+24];
	ld.global.nc.f32 	%f900, [%rd116+24];
	fma.rn.f32 	%f901, %f899, %f900, %f898;
	ld.global.nc.f32 	%f902, [%rd115+28];
	ld.global.nc.f32 	%f903, [%rd116+28];
	fma.rn.f32 	%f904, %f902, %f903, %f901;
	add.f32 	%f1329, %f892, %f904;
	add.s32 	%r410, %r410, 8;
$L__BB0_12:
	setp.ne.s32 	%p83, %r15, 0;
	@%p83 bra 	$L__BB0_14;
	mul.wide.u32 	%rd117, %r410, 4;
	add.s64 	%rd118, %rd4, %rd117;
	ld.global.nc.f32 	%f905, [%rd118];
	add.s64 	%rd119, %rd13, %rd117;
	ld.global.nc.f32 	%f906, [%rd119];
	ld.global.nc.f32 	%f907, [%rd118+4];
	ld.global.nc.f32 	%f908, [%rd119+4];
	mul.f32 	%f909, %f907, %f908;
	fma.rn.f32 	%f910, %f905, %f906, %f909;
	ld.global.nc.f32 	%f911, [%rd118+8];
	ld.global.nc.f32 	%f912, [%rd119+8];
	fma.rn.f32 	%f913, %f911, %f912, %f910;
	ld.global.nc.f32 	%f914, [%rd118+12];
	ld.global.nc.f32 	%f915, [%rd119+12];
	fma.rn.f32 	%f916, %f914, %f915, %f913;
	add.f32 	%f1329, %f1329, %f916;
$L__BB0_14:
	setp.lt.u32 	%p84, %r7, %r153;
	@%p84 bra 	$L__BB0_15;
	bra.uni 	$L__BB0_66;
$L__BB0_15:
	setp.lt.u32 	%p85, %r12, 15;
	mov.u32 	%r407, %r7;
	@%p85 bra 	$L__BB0_57;
	mov.b32 	%r406, 0;
	mov.u32 	%r407, %r7;
	bra.uni 	$L__BB0_56;
$L__BB0_17:
	shl.b32 	%r362, %r395, 2;
	add.s32 	%r28, %r3, %r362;
	ld.shared.f32 	%f1167, [%r28];
	div.rn.f32 	%f7, %f1167, %f1319;
	st.shared.f32 	[%r28], %f7;
	setp.leu.f32 	%p110, %f7, 0f322BCC77;
	@%p110 bra 	$L__BB0_19;
	mov.b32 	%r363, %f7;
	add.s32 	%r364, %r363, -1059760811;
	and.b32  	%r365, %r364, -8388608;
	sub.s32 	%r366, %r363, %r365;
	mov.b32 	%f1168, %r366;
	cvt.rn.f32.s32 	%f1169, %r365;
	fma.rn.f32 	%f1170, %f1169, 0f34000000, 0f00000000;
	add.f32 	%f1171, %f1168, 0fBF800000;
	fma.rn.f32 	%f1172, %f1171, 0fBE055027, 0f3E1039F6;
	fma.rn.f32 	%f1173, %f1172, %f1171, 0fBDF8CDCC;
	fma.rn.f32 	%f1174, %f1173, %f1171, 0f3E0F2955;
	fma.rn.f32 	%f1175, %f1174, %f1171, 0fBE2AD8B9;
	fma.rn.f32 	%f1176, %f1175, %f1171, 0f3E4CED0B;
	fma.rn.f32 	%f1177, %f1176, %f1171, 0fBE7FFF22;
	fma.rn.f32 	%f1178, %f1177, %f1171, 0f3EAAAA78;
	fma.rn.f32 	%f1179, %f1178, %f1171, 0fBF000000;
	mul.f32 	%f1180, %f1171, %f1179;
	fma.rn.f32 	%f1181, %f1180, %f1171, %f1171;
	fma.rn.f32 	%f1182, %f1170, 0f3F317218, %f1181;
	setp.gt.u32 	%p111, %r363, 2139095039;
	fma.rn.f32 	%f1183, %f7, 0f7F800000, 0f7F800000;
	selp.f32 	%f1184, %f1183, %f1182, %p111;
	mul.f32 	%f1185, %f7, %f1184;
	sub.f32 	%f1306, %f1306, %f1185;
$L__BB0_19:
	ld.shared.f32 	%f1186, [%r28+4];
	div.rn.f32 	%f10, %f1186, %f1319;
	st.shared.f32 	[%r28+4], %f10;
	setp.leu.f32 	%p112, %f10, 0f322BCC77;
	@%p112 bra 	$L__BB0_21;
	mov.b32 	%r367, %f10;
	add.s32 	%r368, %r367, -1059760811;
	and.b32  	%r369, %r368, -8388608;
	sub.s32 	%r370, %r367, %r369;
	mov.b32 	%f1187, %r370;
	cvt.rn.f32.s32 	%f1188, %r369;
	fma.rn.f32 	%f1189, %f1188, 0f34000000, 0f00000000;
	add.f32 	%f1190, %f1187, 0fBF800000;
	fma.rn.f32 	%f1191, %f1190, 0fBE055027, 0f3E1039F6;
	fma.rn.f32 	%f1192, %f1191, %f1190, 0fBDF8CDCC;
	fma.rn.f32 	%f1193, %f1192, %f1190, 0f3E0F2955;
	fma.rn.f32 	%f1194, %f1193, %f1190, 0fBE2AD8B9;
	fma.rn.f32 	%f1195, %f1194, %f1190, 0f3E4CED0B;
	fma.rn.f32 	%f1196, %f1195, %f1190, 0fBE7FFF22;
	fma.rn.f32 	%f1197, %f1196, %f1190, 0f3EAAAA78;
	fma.rn.f32 	%f1198, %f1197, %f1190, 0fBF000000;
	mul.f32 	%f1199, %f1190, %f1198;
	fma.rn.f32 	%f1200, %f1199, %f1190, %f1190;
	fma.rn.f32 	%f1201, %f1189, 0f3F317218, %f1200;
	setp.gt.u32 	%p113, %r367, 2139095039;
	fma.rn.f32 	%f1202, %f10, 0f7F800000, 0f7F800000;
	selp.f32 	%f1203, %f1202, %f1201, %p113;
	mul.f32 	%f1204, %f10, %f1203;
	sub.f32 	%f1306, %f1306, %f1204;
$L__BB0_21:
	ld.shared.f32 	%f1205, [%r28+8];
	div.rn.f32 	%f13, %f1205, %f1319;
	st.shared.f32 	[%r28+8], %f13;
	setp.leu.f32 	%p114, %f13, 0f322BCC77;
	@%p114 bra 	$L__BB0_23;
	mov.b32 	%r371, %f13;
	add.s32 	%r372, %r371, -1059760811;
	and.b32  	%r373, %r372, -8388608;
	sub.s32 	%r374, %r371, %r373;
	mov.b32 	%f1206, %r374;
	cvt.rn.f32.s32 	%f1207, %r373;
	fma.rn.f32 	%f1208, %f1207, 0f34000000, 0f00000000;
	add.f32 	%f1209, %f1206, 0fBF800000;
	fma.rn.f32 	%f1210, %f1209, 0fBE055027, 0f3E1039F6;
	fma.rn.f32 	%f1211, %f1210, %f1209, 0fBDF8CDCC;
	fma.rn.f32 	%f1212, %f1211, %f1209, 0f3E0F2955;
	fma.rn.f32 	%f1213, %f1212, %f1209, 0fBE2AD8B9;
	fma.rn.f32 	%f1214, %f1213, %f1209, 0f3E4CED0B;
	fma.rn.f32 	%f1215, %f1214, %f1209, 0fBE7FFF22;
	fma.rn.f32 	%f1216, %f1215, %f1209, 0f3EAAAA78;
	fma.rn.f32 	%f1217, %f1216, %f1209, 0fBF000000;
	mul.f32 	%f1218, %f1209, %f1217;
	fma.rn.f32 	%f1219, %f1218, %f1209, %f1209;
	fma.rn.f32 	%f1220, %f1208, 0f3F317218, %f1219;
	setp.gt.u32 	%p115, %r371, 2139095039;
	fma.rn.f32 	%f1221, %f13, 0f7F800000, 0f7F800000;
	selp.f32 	%f1222, %f1221, %f1220, %p115;
	mul.f32 	%f1223, %f13, %f1222;
	sub.f32 	%f1306, %f1306, %f1223;
$L__BB0_23:
	ld.shared.f32 	%f1224, [%r28+12];
	div.rn.f32 	%f16, %f1224, %f1319;
	st.shared.f32 	[%r28+12], %f16;
	setp.leu.f32 	%p116, %f16, 0f322BCC77;
	@%p116 bra 	$L__BB0_25;
	mov.b32 	%r375, %f16;
	add.s32 	%r376, %r375, -1059760811;
	and.b32  	%r377, %r376, -8388608;
	sub.s32 	%r378, %r375, %r377;
	mov.b32 	%f1225, %r378;
	cvt.rn.f32.s32 	%f1226, %r377;
	fma.rn.f32 	%f1227, %f1226, 0f34000000, 0f00000000;
	add.f32 	%f1228, %f1225, 0fBF800000;
	fma.rn.f32 	%f1229, %f1228, 0fBE055027, 0f3E1039F6;
	fma.rn.f32 	%f1230, %f1229, %f1228, 0fBDF8CDCC;
	fma.rn.f32 	%f1231, %f1230, %f1228, 0f3E0F2955;
	fma.rn.f32 	%f1232, %f1231, %f1228, 0fBE2AD8B9;
	fma.rn.f32 	%f1233, %f1232, %f1228, 0f3E4CED0B;
	fma.rn.f32 	%f1234, %f1233, %f1228, 0fBE7FFF22;
	fma.rn.f32 	%f1235, %f1234, %f1228, 0f3EAAAA78;
	fma.rn.f32 	%f1236, %f1235, %f1228, 0fBF000000;
	mul.f32 	%f1237, %f1228, %f1236;
	fma.rn.f32 	%f1238, %f1237, %f1228, %f1228;
	fma.rn.f32 	%f1239, %f1227, 0f3F317218, %f1238;
	setp.gt.u32 	%p117, %r375, 2139095039;
	fma.rn.f32 	%f1240, %f16, 0f7F800000, 0f7F800000;
	selp.f32 	%f1241, %f1240, %f1239, %p117;
	mul.f32 	%f1242, %f16, %f1241;
	sub.f32 	%f1306, %f1306, %f1242;
$L__BB0_25:
	add.s32 	%r395, %r395, 4;
	setp.ne.s32 	%p118, %r395, %r21;
	mov.u32 	%r396, %r21;
	@%p118 bra 	$L__BB0_17;
$L__BB0_26:
	setp.eq.s32 	%p119, %r10, 0;
	@%p119 bra 	$L__BB0_35;
	shl.b32 	%r379, %r396, 2;
	add.s32 	%r31, %r3, %r379;
	ld.shared.f32 	%f1243, [%r31];
	div.rn.f32 	%f21, %f1243, %f1319;
	st.shared.f32 	[%r31], %f21;
	setp.leu.f32 	%p120, %f21, 0f322BCC77;
	@%p120 bra 	$L__BB0_29;
	mov.b32 	%r380, %f21;
	add.s32 	%r381, %r380, -1059760811;
	and.b32  	%r382, %r381, -8388608;
	sub.s32 	%r383, %r380, %r382;
	mov.b32 	%f1244, %r383;
	cvt.rn.f32.s32 	%f1245, %r382;
	fma.rn.f32 	%f1246, %f1245, 0f34000000, 0f00000000;
	add.f32 	%f1247, %f1244, 0fBF800000;
	fma.rn.f32 	%f1248, %f1247, 0fBE055027, 0f3E1039F6;
	fma.rn.f32 	%f1249, %f1248, %f1247, 0fBDF8CDCC;
	fma.rn.f32 	%f1250, %f1249, %f1247, 0f3E0F2955;
	fma.rn.f32 	%f1251, %f1250, %f1247, 0fBE2AD8B9;
	fma.rn.f32 	%f1252, %f1251, %f1247, 0f3E4CED0B;
	fma.rn.f32 	%f1253, %f1252, %f1247, 0fBE7FFF22;
	fma.rn.f32 	%f1254, %f1253, %f1247, 0f3EAAAA78;
	fma.rn.f32 	%f1255, %f1254, %f1247, 0fBF000000;
	mul.f32 	%f1256, %f1247, %f1255;
	fma.rn.f32 	%f1257, %f1256, %f1247, %f1247;
	fma.rn.f32 	%f1258, %f1246, 0f3F317218, %f1257;
	setp.gt.u32 	%p121, %r380, 2139095039;
	fma.rn.f32 	%f1259, %f21, 0f7F800000, 0f7F800000;
	selp.f32 	%f1260, %f1259, %f1258, %p121;
	mul.f32 	%f1261, %f21, %f1260;
	sub.f32 	%f1306, %f1306, %f1261;
$L__BB0_29:
	setp.eq.s32 	%p122, %r10, 1;
	@%p122 bra 	$L__BB0_35;
	ld.shared.f32 	%f1262, [%r31+4];
	div.rn.f32 	%f24, %f1262, %f1319;
	st.shared.f32 	[%r31+4], %f24;
	setp.leu.f32 	%p123, %f24, 0f322BCC77;
	@%p123 bra 	$L__BB0_32;
	mov.b32 	%r384, %f24;
	add.s32 	%r385, %r384, -1059760811;
	and.b32  	%r386, %r385, -8388608;
	sub.s32 	%r387, %r384, %r386;
	mov.b32 	%f1263, %r387;
	cvt.rn.f32.s32 	%f1264, %r386;
	fma.rn.f32 	%f1265, %f1264, 0f34000000, 0f00000000;
	add.f32 	%f1266, %f1263, 0fBF800000;
	fma.rn.f32 	%f1267, %f1266, 0fBE055027, 0f3E1039F6;
	fma.rn.f32 	%f1268, %f1267, %f1266, 0fBDF8CDCC;
	fma.rn.f32 	%f1269, %f1268, %f1266, 0f3E0F2955;
	fma.rn.f32 	%f1270, %f1269, %f1266, 0fBE2AD8B9;
	fma.rn.f32 	%f1271, %f1270, %f1266, 0f3E4CED0B;
	fma.rn.f32 	%f1272, %f1271, %f1266, 0fBE7FFF22;
	fma.rn.f32 	%f1273, %f1272, %f1266, 0f3EAAAA78;
	fma.rn.f32 	%f1274, %f1273, %f1266, 0fBF000000;
	mul.f32 	%f1275, %f1266, %f1274;
	fma.rn.f32 	%f1276, %f1275, %f1266, %f1266;
	fma.rn.f32 	%f1277, %f1265, 0f3F317218, %f1276;
	setp.gt.u32 	%p124, %r384, 2139095039;
	fma.rn.f32 	%f1278, %f24, 0f7F800000, 0f7F800000;
	selp.f32 	%f1279, %f1278, %f1277, %p124;
	mul.f32 	%f1280, %f24, %f1279;
	sub.f32 	%f1306, %f1306, %f1280;
$L__BB0_32:
	setp.eq.s32 	%p125, %r10, 2;
	@%p125 bra 	$L__BB0_35;
	ld.shared.f32 	%f1281, [%r31+8];
	div.rn.f32 	%f27, %f1281, %f1319;
	st.shared.f32 	[%r31+8], %f27;
	setp.leu.f32 	%p126, %f27, 0f322BCC77;
	@%p126 bra 	$L__BB0_35;
	mov.b32 	%r388, %f27;
	add.s32 	%r389, %r388, -1059760811;
	and.b32  	%r390, %r389, -8388608;
	sub.s32 	%r391, %r388, %r390;
	mov.b32 	%f1282, %r391;
	cvt.rn.f32.s32 	%f1283, %r390;
	fma.rn.f32 	%f1284, %f1283, 0f34000000, 0f00000000;
	add.f32 	%f1285, %f1282, 0fBF800000;
	fma.rn.f32 	%f1286, %f1285, 0fBE055027, 0f3E1039F6;
	fma.rn.f32 	%f1287, %f1286, %f1285, 0fBDF8CDCC;
	fma.rn.f32 	%f1288, %f1287, %f1285, 0f3E0F2955;
	fma.rn.f32 	%f1289, %f1288, %f1285, 0fBE2AD8B9;
	fma.rn.f32 	%f1290, %f1289, %f1285, 0f3E4CED0B;
	fma.rn.f32 	%f1291, %f1290, %f1285, 0fBE7FFF22;
	fma.rn.f32 	%f1292, %f1291, %f1285, 0f3EAAAA78;
	fma.rn.f32 	%f1293, %f1292, %f1285, 0fBF000000;
	mul.f32 	%f1294, %f1285, %f1293;
	fma.rn.f32 	%f1295, %f1294, %f1285, %f1285;
	fma.rn.f32 	%f1296, %f1284, 0f3F317218, %f1295;
	setp.gt.u32 	%p127, %r388, 2139095039;
	fma.rn.f32 	%f1297, %f27, 0f7F800000, 0f7F800000;
	selp.f32 	%f1298, %f1297, %f1296, %p127;
	mul.f32 	%f1299, %f27, %f1298;
	sub.f32 	%f1306, %f1306, %f1299;
$L__BB0_35:
	add.f32 	%f1398, %f1398, %f1306;
	add.s32 	%r392, %r392, 1;
	setp.eq.s32 	%p128, %r392, %r154;
	@%p128 bra 	$L__BB0_169;
	bra.uni 	$L__BB0_5;
$L__BB0_36:
	setp.eq.s32 	%p105, %r10, 0;
	@%p105 bra 	$L__BB0_41;
	setp.eq.s32 	%p106, %r10, 1;
	@%p106 bra 	$L__BB0_39;
	shl.b32 	%r345, %r398, 2;
	add.s32 	%r347, %r312, %r345;
	ld.shared.f32 	%f1123, [%r347];
	sub.f32 	%f1124, %f1123, %f1326;
	fma.rn.f32 	%f1125, %f1124, 0f3BBB989D, 0f3F000000;
	cvt.sat.f32.f32 	%f1126, %f1125;
	mov.f32 	%f1127, 0f4B400001;
	mov.f32 	%f1128, 0f437C0000;
	fma.rm.f32 	%f1129, %f1126, %f1128, %f1127;
	add.f32 	%f1130, %f1129, 0fCB40007F;
	neg.f32 	%f1131, %f1130;
	fma.rn.f32 	%f1132, %f1124, 0f3FB8AA3B, %f1131;
	fma.rn.f32 	%f1133, %f1124, 0f32A57060, %f1132;
	mov.b32 	%r348, %f1129;
	shl.b32 	%r349, %r348, 23;
	mov.b32 	%f1134, %r349;
	ex2.approx.ftz.f32 	%f1135, %f1133;
	mul.f32 	%f1136, %f1135, %f1134;
	add.s32 	%r350, %r3, %r345;
	st.shared.f32 	[%r350], %f1136;
	add.f32 	%f1137, %f1319, %f1136;
	ld.shared.f32 	%f1138, [%r347+4];
	sub.f32 	%f1139, %f1138, %f1326;
	fma.rn.f32 	%f1140, %f1139, 0f3BBB989D, 0f3F000000;
	cvt.sat.f32.f32 	%f1141, %f1140;
	fma.rm.f32 	%f1142, %f1141, %f1128, %f1127;
	add.f32 	%f1143, %f1142, 0fCB40007F;
	neg.f32 	%f1144, %f1143;
	fma.rn.f32 	%f1145, %f1139, 0f3FB8AA3B, %f1144;
	fma.rn.f32 	%f1146, %f1139, 0f32A57060, %f1145;
	mov.b32 	%r351, %f1142;
	shl.b32 	%r352, %r351, 23;
	mov.b32 	%f1147, %r352;
	ex2.approx.ftz.f32 	%f1148, %f1146;
	mul.f32 	%f1149, %f1148, %f1147;
	st.shared.f32 	[%r350+4], %f1149;
	add.f32 	%f1319, %f1137, %f1149;
	add.s32 	%r398, %r398, 2;
$L__BB0_39:
	and.b32  	%r353, %r152, 1;
	setp.eq.b32 	%p107, %r353, 1;
	not.pred 	%p108, %p107;
	@%p108 bra 	$L__BB0_41;
	shl.b32 	%r354, %r398, 2;
	add.s32 	%r356, %r312, %r354;
	ld.shared.f32 	%f1150, [%r356];
	sub.f32 	%f1151, %f1150, %f1326;
	fma.rn.f32 	%f1152, %f1151, 0f3BBB989D, 0f3F000000;
	cvt.sat.f32.f32 	%f1153, %f1152;
	mov.f32 	%f1154, 0f4B400001;
	mov.f32 	%f1155, 0f437C0000;
	fma.rm.f32 	%f1156, %f1153, %f1155, %f1154;
	add.f32 	%f1157, %f1156, 0fCB40007F;
	neg.f32 	%f1158, %f1157;
	fma.rn.f32 	%f1159, %f1151, 0f3FB8AA3B, %f1158;
	fma.rn.f32 	%f1160, %f1151, 0f32A57060, %f1159;
	mov.b32 	%r357, %f1156;
	shl.b32 	%r358, %r357, 23;
	mov.b32 	%f1161, %r358;
	ex2.approx.ftz.f32 	%f1162, %f1160;
	mul.f32 	%f1163, %f1162, %f1161;
	add.s32 	%r359, %r3, %r354;
	st.shared.f32 	[%r359], %f1163;
	add.f32 	%f1319, %f1319, %f1163;
$L__BB0_41:
	setp.lt.u32 	%p109, %r152, 4;
	mov.f32 	%f1306, 0f00000000;
	mov.b32 	%r396, 0;
	@%p109 bra 	$L__BB0_26;
	mov.f32 	%f1306, 0f00000000;
	mov.b32 	%r395, 0;
	bra.uni 	$L__BB0_17;
$L__BB0_43:
	setp.eq.s32 	%p96, %r18, 0;
	@%p96 bra 	$L__BB0_53;
	setp.lt.u32 	%p97, %r8, 7;
	@%p97 bra 	$L__BB0_46;
	shl.b32 	%r321, %r400, 2;
	add.s32 	%r323, %r312, %r321;
	ld.shared.f32 	%f1040, [%r323];
	max.f32 	%f1041, %f1326, %f1040;
	ld.shared.f32 	%f1042, [%r323+4];
	max.f32 	%f1043, %f1041, %f1042;
	ld.shared.f32 	%f1044, [%r323+8];
	max.f32 	%f1045, %f1043, %f1044;
	ld.shared.f32 	%f1046, [%r323+12];
	max.f32 	%f1047, %f1045, %f1046;
	ld.shared.f32 	%f1048, [%r323+16];
	max.f32 	%f1049, %f1047, %f1048;
	ld.shared.f32 	%f1050, [%r323+20];
	max.f32 	%f1051, %f1049, %f1050;
	ld.shared.f32 	%f1052, [%r323+24];
	max.f32 	%f1053, %f1051, %f1052;
	ld.shared.f32 	%f1054, [%r323+28];
	max.f32 	%f1326, %f1053, %f1054;
	add.s32 	%r400, %r400, 8;
$L__BB0_46:
	add.s32 	%r324, %r152, -1;
	and.b32  	%r325, %r324, 7;
	setp.eq.s32 	%p98, %r325, 0;
	@%p98 bra 	$L__BB0_53;
	setp.lt.u32 	%p99, %r9, 3;
	@%p99 bra 	$L__BB0_49;
	shl.b32 	%r326, %r400, 2;
	add.s32 	%r328, %r312, %r326;
	ld.shared.f32 	%f1056, [%r328];
	max.f32 	%f1057, %f1326, %f1056;
	ld.shared.f32 	%f1058, [%r328+4];
	max.f32 	%f1059, %f1057, %f1058;
	ld.shared.f32 	%f1060, [%r328+8];
	max.f32 	%f1061, %f1059, %f1060;
	ld.shared.f32 	%f1062, [%r328+12];
	max.f32 	%f1326, %f1061, %f1062;
	add.s32 	%r400, %r400, 4;
$L__BB0_49:
	setp.eq.s32 	%p100, %r20, 0;
	@%p100 bra 	$L__BB0_53;
	setp.eq.s32 	%p101, %r20, 1;
	shl.b32 	%r329, %r400, 2;
	add.s32 	%r41, %r312, %r329;
	ld.shared.f32 	%f1063, [%r41];
	max.f32 	%f1326, %f1326, %f1063;
	@%p101 bra 	$L__BB0_53;
	setp.eq.s32 	%p102, %r20, 2;
	ld.shared.f32 	%f1064, [%r41+4];
	max.f32 	%f1326, %f1326, %f1064;
	@%p102 bra 	$L__BB0_53;
	ld.shared.f32 	%f1065, [%r41+8];
	max.f32 	%f1326, %f1326, %f1065;
$L__BB0_53:
	setp.lt.u32 	%p103, %r152, 4;
	mov.f32 	%f1319, 0f00000000;
	mov.b32 	%r398, 0;
	@%p103 bra 	$L__BB0_36;
	mov.f32 	%f1319, 0f00000000;
	mov.b32 	%r394, 0;
$L__BB0_55:
	.pragma "nounroll";
	shl.b32 	%r333, %r394, 2;
	add.s32 	%r335, %r312, %r333;
	ld.shared.f32 	%f1069, [%r335];
	sub.f32 	%f1070, %f1069, %f1326;
	fma.rn.f32 	%f1071, %f1070, 0f3BBB989D, 0f3F000000;
	cvt.sat.f32.f32 	%f1072, %f1071;
	mov.f32 	%f1073, 0f4B400001;
	mov.f32 	%f1074, 0f437C0000;
	fma.rm.f32 	%f1075, %f1072, %f1074, %f1073;
	add.f32 	%f1076, %f1075, 0fCB40007F;
	neg.f32 	%f1077, %f1076;
	fma.rn.f32 	%f1078, %f1070, 0f3FB8AA3B, %f1077;
	fma.rn.f32 	%f1079, %f1070, 0f32A57060, %f1078;
	mov.b32 	%r336, %f1075;
	shl.b32 	%r337, %r336, 23;
	mov.b32 	%f1080, %r337;
	ex2.approx.ftz.f32 	%f1081, %f1079;
	mul.f32 	%f1082, %f1081, %f1080;
	add.s32 	%r338, %r3, %r333;
	st.shared.f32 	[%r338], %f1082;
	add.f32 	%f1083, %f1319, %f1082;
	ld.shared.f32 	%f1084, [%r335+4];
	sub.f32 	%f1085, %f1084, %f1326;
	fma.rn.f32 	%f1086, %f1085, 0f3BBB989D, 0f3F000000;
	cvt.sat.f32.f32 	%f1087, %f1086;
	fma.rm.f32 	%f1088, %f1087, %f1074, %f1073;
	add.f32 	%f1089, %f1088, 0fCB40007F;
	neg.f32 	%f1090, %f1089;
	fma.rn.f32 	%f1091, %f1085, 0f3FB8AA3B, %f1090;
	fma.rn.f32 	%f1092, %f1085, 0f32A57060, %f1091;
	mov.b32 	%r339, %f1088;
	shl.b32 	%r340, %r339, 23;
	mov.b32 	%f1093, %r340;
	ex2.approx.ftz.f32 	%f1094, %f1092;
	mul.f32 	%f1095, %f1094, %f1093;
	st.shared.f32 	[%r338+4], %f1095;
	add.f32 	%f1096, %f1083, %f1095;
	ld.shared.f32 	%f1097, [%r335+8];
	sub.f32 	%f1098, %f1097, %f1326;
	fma.rn.f32 	%f1099, %f1098, 0f3BBB989D, 0f3F000000;
	cvt.sat.f32.f32 	%f1100, %f1099;
	fma.rm.f32 	%f1101, %f1100, %f1074, %f1073;
	add.f32 	%f1102, %f1101, 0fCB40007F;
	neg.f32 	%f1103, %f1102;
	fma.rn.f32 	%f1104, %f1098, 0f3FB8AA3B, %f1103;
	fma.rn.f32 	%f1105, %f1098, 0f32A57060, %f1104;
	mov.b32 	%r341, %f1101;
	shl.b32 	%r342, %r341, 23;
	mov.b32 	%f1106, %r342;
	ex2.approx.ftz.f32 	%f1107, %f1105;
	mul.f32 	%f1108, %f1107, %f1106;
	st.shared.f32 	[%r338+8], %f1108;
	add.f32 	%f1109, %f1096, %f1108;
	ld.shared.f32 	%f1110, [%r335+12];
	sub.f32 	%f1111, %f1110, %f1326;
	fma.rn.f32 	%f1112, %f1111, 0f3BBB989D, 0f3F000000;
	cvt.sat.f32.f32 	%f1113, %f1112;
	fma.rm.f32 	%f1114, %f1113, %f1074, %f1073;
	add.f32 	%f1115, %f1114, 0fCB40007F;
	neg.f32 	%f1116, %f1115;
	fma.rn.f32 	%f1117, %f1111, 0f3FB8AA3B, %f1116;
	fma.rn.f32 	%f1118, %f1111, 0f32A57060, %f1117;
	mov.b32 	%r343, %f1114;
	shl.b32 	%r344, %r343, 23;
	mov.b32 	%f1119, %r344;
	ex2.approx.ftz.f32 	%f1120, %f1118;
	mul.f32 	%f1121, %f1120, %f1119;
	st.shared.f32 	[%r338+12], %f1121;
	add.f32 	%f1319, %f1109, %f1121;
	add.s32 	%r394, %r394, 4;
	setp.eq.s32 	%p104, %r394, %r21;
	mov.u32 	%r398, %r21;
	@%p104 bra 	$L__BB0_36;
	bra.uni 	$L__BB0_55;
$L__BB0_56:
	.pragma "nounroll";
	mul.wide.u32 	%rd120, %r407, 4;
	add.s64 	%rd121, %rd4, %rd120;
	ld.global.nc.f32 	%f918, [%rd121];
	add.s64 	%rd122, %rd13, %rd120;
	ld.global.nc.f32 	%f919, [%rd122];
	fma.rn.f32 	%f920, %f918, %f919, %f1329;
	ld.global.nc.f32 	%f921, [%rd121+4];
	ld.global.nc.f32 	%f922, [%rd122+4];
	fma.rn.f32 	%f923, %f921, %f922, %f920;
	ld.global.nc.f32 	%f924, [%rd121+8];
	ld.global.nc.f32 	%f925, [%rd122+8];
	fma.rn.f32 	%f926, %f924, %f925, %f923;
	ld.global.nc.f32 	%f927, [%rd121+12];
	ld.global.nc.f32 	%f928, [%rd122+12];
	fma.rn.f32 	%f929, %f927, %f928, %f926;
	ld.global.nc.f32 	%f930, [%rd121+16];
	ld.global.nc.f32 	%f931, [%rd122+16];
	fma.rn.f32 	%f932, %f930, %f931, %f929;
	ld.global.nc.f32 	%f933, [%rd121+20];
	ld.global.nc.f32 	%f934, [%rd122+20];
	fma.rn.f32 	%f935, %f933, %f934, %f932;
	ld.global.nc.f32 	%f936, [%rd121+24];
	ld.global.nc.f32 	%f937, [%rd122+24];
	fma.rn.f32 	%f938, %f936, %f937, %f935;
	ld.global.nc.f32 	%f939, [%rd121+28];
	ld.global.nc.f32 	%f940, [%rd122+28];
	fma.rn.f32 	%f941, %f939, %f940, %f938;
	ld.global.nc.f32 	%f942, [%rd121+32];
	ld.global.nc.f32 	%f943, [%rd122+32];
	fma.rn.f32 	%f944, %f942, %f943, %f941;
	ld.global.nc.f32 	%f945, [%rd121+36];
	ld.global.nc.f32 	%f946, [%rd122+36];
	fma.rn.f32 	%f947, %f945, %f946, %f944;
	ld.global.nc.f32 	%f948, [%rd121+40];
	ld.global.nc.f32 	%f949, [%rd122+40];
	fma.rn.f32 	%f950, %f948, %f949, %f947;
	ld.global.nc.f32 	%f951, [%rd121+44];
	ld.global.nc.f32 	%f952, [%rd122+44];
	fma.rn.f32 	%f953, %f951, %f952, %f950;
	ld.global.nc.f32 	%f954, [%rd121+48];
	ld.global.nc.f32 	%f955, [%rd122+48];
	fma.rn.f32 	%f956, %f954, %f955, %f953;
	ld.global.nc.f32 	%f957, [%rd121+52];
	ld.global.nc.f32 	%f958, [%rd122+52];
	fma.rn.f32 	%f959, %f957, %f958, %f956;
	ld.global.nc.f32 	%f960, [%rd121+56];
	ld.global.nc.f32 	%f961, [%rd122+56];
	fma.rn.f32 	%f962, %f960, %f961, %f959;
	ld.global.nc.f32 	%f963, [%rd121+60];
	ld.global.nc.f32 	%f964, [%rd122+60];
	fma.rn.f32 	%f1329, %f963, %f964, %f962;
	add.s32 	%r407, %r407, 16;
	add.s32 	%r406, %r406, 16;
	setp.eq.s32 	%p86, %r406, 0;
	@%p86 bra 	$L__BB0_57;
	bra.uni 	$L__BB0_56;
$L__BB0_57:
	setp.eq.s32 	%p87, %r11, 0;
	@%p87 bra 	$L__BB0_66;
	setp.lt.u32 	%p88, %r14, 7;
	@%p88 bra 	$L__BB0_60;
	mul.wide.u32 	%rd123, %r407, 4;
	add.s64 	%rd124, %rd4, %rd123;
	ld.global.nc.f32 	%f966, [%rd124];
	add.s64 	%rd125, %rd13, %rd123;
	ld.global.nc.f32 	%f967, [%rd125];
	fma.rn.f32 	%f968, %f966, %f967, %f1329;
	ld.global.nc.f32 	%f969, [%rd124+4];
	ld.global.nc.f32 	%f970, [%rd125+4];
	fma.rn.f32 	%f971, %f969, %f970, %f968;
	ld.global.nc.f32 	%f972, [%rd124+8];
	ld.global.nc.f32 	%f973, [%rd125+8];
	fma.rn.f32 	%f974, %f972, %f973, %f971;
	ld.global.nc.f32 	%f975, [%rd124+12];
	ld.global.nc.f32 	%f976, [%rd125+12];
	fma.rn.f32 	%f977, %f975, %f976, %f974;
	ld.global.nc.f32 	%f978, [%rd124+16];
	ld.global.nc.f32 	%f979, [%rd125+16];
	fma.rn.f32 	%f980, %f978, %f979, %f977;
	ld.global.nc.f32 	%f981, [%rd124+20];
	ld.global.nc.f32 	%f982, [%rd125+20];
	fma.rn.f32 	%f983, %f981, %f982, %f980;
	ld.global.nc.f32 	%f984, [%rd124+24];
	ld.global.nc.f32 	%f985, [%rd125+24];
	fma.rn.f32 	%f986, %f984, %f985, %f983;
	ld.global.nc.f32 	%f987, [%rd124+28];
	ld.global.nc.f32 	%f988, [%rd125+28];
	fma.rn.f32 	%f1329, %f987, %f988, %f986;
	add.s32 	%r407, %r407, 8;
$L__BB0_60:
	setp.eq.s32 	%p89, %r17, 0;
	@%p89 bra 	$L__BB0_66;
	setp.lt.u32 	%p90, %r16, 3;
	@%p90 bra 	$L__BB0_63;
	mul.wide.u32 	%rd126, %r407, 4;
	add.s64 	%rd127, %rd4, %rd126;
	ld.global.nc.f32 	%f989, [%rd127];
	add.s64 	%rd128, %rd13, %rd126;
	ld.global.nc.f32 	%f990, [%rd128];
	fma.rn.f32 	%f991, %f989, %f990, %f1329;
	ld.global.nc.f32 	%f992, [%rd127+4];
	ld.global.nc.f32 	%f993, [%rd128+4];
	fma.rn.f32 	%f994, %f992, %f993, %f991;
	ld.global.nc.f32 	%f995, [%rd127+8];
	ld.global.nc.f32 	%f996, [%rd128+8];
	fma.rn.f32 	%f997, %f995, %f996, %f994;
	ld.global.nc.f32 	%f998, [%rd127+12];
	ld.global.nc.f32 	%f999, [%rd128+12];
	fma.rn.f32 	%f1329, %f998, %f999, %f997;
	add.s32 	%r407, %r407, 4;
$L__BB0_63:
	setp.eq.s32 	%p91, %r11, 1;
	mul.wide.u32 	%rd129, %r407, 4;
	add.s64 	%rd11, %rd4, %rd129;
	ld.global.nc.f32 	%f1000, [%rd11];
	add.s64 	%rd12, %rd13, %rd129;
	ld.global.nc.f32 	%f1001, [%rd12];
	fma.rn.f32 	%f1329, %f1000, %f1001, %f1329;
	@%p91 bra 	$L__BB0_66;
	setp.eq.s32 	%p92, %r11, 2;
	ld.global.nc.f32 	%f1002, [%rd11+4];
	ld.global.nc.f32 	%f1003, [%rd12+4];
	fma.rn.f32 	%f1329, %f1002, %f1003, %f1329;
	@%p92 bra 	$L__BB0_66;
	ld.global.nc.f32 	%f1004, [%rd11+8];
	ld.global.nc.f32 	%f1005, [%rd12+8];
	fma.rn.f32 	%f1329, %f1004, %f1005, %f1329;
$L__BB0_66:
	mul.f32 	%f1006, %f180, %f1329;
	shl.b32 	%r311, %r402, 2;
	mov.u32 	%r312, shared;
	add.s32 	%r313, %r312, %r311;
	st.shared.f32 	[%r313], %f1006;
	add.s32 	%r402, %r402, 1;
	setp.eq.s32 	%p93, %r402, %r152;
	@%p93 bra 	$L__BB0_67;
	bra.uni 	$L__BB0_6;
$L__BB0_67:
	add.s32 	%r315, %r152, -2;
	setp.lt.u32 	%p94, %r315, 15;
	mov.b32 	%r400, 1;
	ld.shared.f32 	%f1326, [shared];
	@%p94 bra 	$L__BB0_43;
	mov.b32 	%r393, 1;
$L__BB0_69:
	.pragma "nounroll";
	shl.b32 	%r317, %r393, 2;
	add.s32 	%r319, %r312, %r317;
	ld.shared.f32 	%f1008, [%r319];
	max.f32 	%f1009, %f1326, %f1008;
	ld.shared.v2.f32 	{%f1010, %f1011}, [%r319+4];
	max.f32 	%f1012, %f1009, %f1010;
	max.f32 	%f1013, %f1012, %f1011;
	ld.shared.v4.f32 	{%f1014, %f1015, %f1016, %f1017}, [%r319+12];
	max.f32 	%f1018, %f1013, %f1014;
	max.f32 	%f1019, %f1018, %f1015;
	max.f32 	%f1020, %f1019, %f1016;
	max.f32 	%f1021, %f1020, %f1017;
	ld.shared.v4.f32 	{%f1022, %f1023, %f1024, %f1025}, [%r319+28];
	max.f32 	%f1026, %f1021, %f1022;
	max.f32 	%f1027, %f1026, %f1023;
	max.f32 	%f1028, %f1027, %f1024;
	max.f32 	%f1029, %f1028, %f1025;
	ld.shared.v4.f32 	{%f1030, %f1031, %f1032, %f1033}, [%r319+44];
	max.f32 	%f1034, %f1029, %f1030;
	max.f32 	%f1035, %f1034, %f1031;
	max.f32 	%f1036, %f1035, %f1032;
	max.f32 	%f1037, %f1036, %f1033;
	ld.shared.f32 	%f1038, [%r319+60];
	max.f32 	%f1326, %f1037, %f1038;
	add.s32 	%r400, %r393, 16;
	add.s32 	%r320, %r393, 15;
	setp.eq.s32 	%p95, %r320, %r19;
	mov.u32 	%r393, %r400;
	@%p95 bra 	$L__BB0_43;
	bra.uni 	$L__BB0_69;
$L__BB0_70:
	add.s32 	%r62, %r153, -4;
	shr.u32 	%r265, %r62, 2;
	and.b32  	%r266, %r62, -4;
	add.s32 	%r63, %r266, 4;
	add.s32 	%r267, %r265, 1;
	and.b32  	%r64, %r153, 3;
	sub.s32 	%r268, %r153, %r266;
	add.s32 	%r65, %r268, -5;
	and.b32  	%r66, %r62, 12;
	sub.s32 	%r269, %r153, %r66;
	add.s32 	%r270, %r269, 12;
	and.b32  	%r271, %r270, 15;
	add.s32 	%r67, %r271, -1;
	xor.b32  	%r272, %r153, 4;
	and.b32  	%r68, %r62, 4;
	sub.s32 	%r273, %r272, %r68;
	and.b32  	%r274, %r273, 7;
	add.s32 	%r69, %r274, -1;
	and.b32  	%r70, %r267, 3;
	and.b32  	%r71, %r267, 2147483644;
	and.b32  	%r72, %r270, 7;
	mov.f32 	%f1398, 0f00000000;
	mov.b32 	%r412, 0;
	shl.b64 	%rd84, %rd2, 2;
$L__BB0_71:
	setp.lt.u32 	%p62, %r62, 12;
	mul.lo.s32 	%r276, %r4, %r412;
	mul.wide.s32 	%rd82, %r276, 4;
	add.s64 	%rd83, %rd1, %rd82;
	add.s64 	%rd14, %rd83, %rd84;
	mul.lo.s32 	%r277, %r5, %r153;
	mul.wide.s32 	%rd85, %r277, 4;
	add.s64 	%rd15, %rd83, %rd85;
	mov.f32 	%f1344, 0f00000000;
	mov.b32 	%r420, 0;
	@%p62 bra 	$L__BB0_74;
	mov.f32 	%f1344, 0f00000000;
	mov.b32 	%r420, 0;
	mov.u32 	%r414, %r420;
$L__BB0_73:
	.pragma "nounroll";
	mul.wide.u32 	%rd86, %r420, 4;
	add.s64 	%rd87, %rd14, %rd86;
	ld.global.nc.f32 	%f611, [%rd87];
	add.s64 	%rd88, %rd15, %rd86;
	ld.global.nc.f32 	%f612, [%rd88];
	ld.global.nc.f32 	%f613, [%rd87+4];
	ld.global.nc.f32 	%f614, [%rd88+4];
	mul.f32 	%f615, %f613, %f614;
	fma.rn.f32 	%f616, %f611, %f612, %f615;
	ld.global.nc.f32 	%f617, [%rd87+8];
	ld.global.nc.f32 	%f618, [%rd88+8];
	fma.rn.f32 	%f619, %f617, %f618, %f616;
	ld.global.nc.f32 	%f620, [%rd87+12];
	ld.global.nc.f32 	%f621, [%rd88+12];
	fma.rn.f32 	%f622, %f620, %f621, %f619;
	add.f32 	%f623, %f1344, %f622;
	ld.global.nc.f32 	%f624, [%rd87+16];
	ld.global.nc.f32 	%f625, [%rd88+16];
	ld.global.nc.f32 	%f626, [%rd87+20];
	ld.global.nc.f32 	%f627, [%rd88+20];
	mul.f32 	%f628, %f626, %f627;
	fma.rn.f32 	%f629, %f624, %f625, %f628;
	ld.global.nc.f32 	%f630, [%rd87+24];
	ld.global.nc.f32 	%f631, [%rd88+24];
	fma.rn.f32 	%f632, %f630, %f631, %f629;
	ld.global.nc.f32 	%f633, [%rd87+28];
	ld.global.nc.f32 	%f634, [%rd88+28];
	fma.rn.f32 	%f635, %f633, %f634, %f632;
	add.f32 	%f636, %f623, %f635;
	ld.global.nc.f32 	%f637, [%rd87+32];
	ld.global.nc.f32 	%f638, [%rd88+32];
	ld.global.nc.f32 	%f639, [%rd87+36];
	ld.global.nc.f32 	%f640, [%rd88+36];
	mul.f32 	%f641, %f639, %f640;
	fma.rn.f32 	%f642, %f637, %f638, %f641;
	ld.global.nc.f32 	%f643, [%rd87+40];
	ld.global.nc.f32 	%f644, [%rd88+40];
	fma.rn.f32 	%f645, %f643, %f644, %f642;
	ld.global.nc.f32 	%f646, [%rd87+44];
	ld.global.nc.f32 	%f647, [%rd88+44];
	fma.rn.f32 	%f648, %f646, %f647, %f645;
	add.f32 	%f649, %f636, %f648;
	ld.global.nc.f32 	%f650, [%rd87+48];
	ld.global.nc.f32 	%f651, [%rd88+48];
	ld.global.nc.f32 	%f652, [%rd87+52];
	ld.global.nc.f32 	%f653, [%rd88+52];
	mul.f32 	%f654, %f652, %f653;
	fma.rn.f32 	%f655, %f650, %f651, %f654;
	ld.global.nc.f32 	%f656, [%rd87+56];
	ld.global.nc.f32 	%f657, [%rd88+56];
	fma.rn.f32 	%f658, %f656, %f657, %f655;
	ld.global.nc.f32 	%f659, [%rd87+60];
	ld.global.nc.f32 	%f660, [%rd88+60];
	fma.rn.f32 	%f661, %f659, %f660, %f658;
	add.f32 	%f1344, %f649, %f661;
	add.s32 	%r420, %r420, 16;
	add.s32 	%r414, %r414, 4;
	setp.eq.s32 	%p63, %r414, %r71;
	@%p63 bra 	$L__BB0_74;
	bra.uni 	$L__BB0_73;
$L__BB0_74:
	setp.eq.s32 	%p64, %r70, 0;
	@%p64 bra 	$L__BB0_79;
	setp.eq.s32 	%p65, %r66, 0;
	@%p65 bra 	$L__BB0_77;
	mul.wide.u32 	%rd89, %r420, 4;
	add.s64 	%rd90, %rd14, %rd89;
	ld.global.nc.f32 	%f663, [%rd90];
	add.s64 	%rd91, %rd15, %rd89;
	ld.global.nc.f32 	%f664, [%rd91];
	ld.global.nc.f32 	%f665, [%rd90+4];
	ld.global.nc.f32 	%f666, [%rd91+4];
	mul.f32 	%f667, %f665, %f666;
	fma.rn.f32 	%f668, %f663, %f664, %f667;
	ld.global.nc.f32 	%f669, [%rd90+8];
	ld.global.nc.f32 	%f670, [%rd91+8];
	fma.rn.f32 	%f671, %f669, %f670, %f668;
	ld.global.nc.f32 	%f672, [%rd90+12];
	ld.global.nc.f32 	%f673, [%rd91+12];
	fma.rn.f32 	%f674, %f672, %f673, %f671;
	add.f32 	%f675, %f1344, %f674;
	ld.global.nc.f32 	%f676, [%rd90+16];
	ld.global.nc.f32 	%f677, [%rd91+16];
	ld.global.nc.f32 	%f678, [%rd90+20];
	ld.global.nc.f32 	%f679, [%rd91+20];
	mul.f32 	%f680, %f678, %f679;
	fma.rn.f32 	%f681, %f676, %f677, %f680;
	ld.global.nc.f32 	%f682, [%rd90+24];
	ld.global.nc.f32 	%f683, [%rd91+24];
	fma.rn.f32 	%f684, %f682, %f683, %f681;
	ld.global.nc.f32 	%f685, [%rd90+28];
	ld.global.nc.f32 	%f686, [%rd91+28];
	fma.rn.f32 	%f687, %f685, %f686, %f684;
	add.f32 	%f1344, %f675, %f687;
	add.s32 	%r420, %r420, 8;
$L__BB0_77:
	setp.ne.s32 	%p66, %r68, 0;
	@%p66 bra 	$L__BB0_79;
	mul.wide.u32 	%rd92, %r420, 4;
	add.s64 	%rd93, %rd14, %rd92;
	ld.global.nc.f32 	%f688, [%rd93];
	add.s64 	%rd94, %rd15, %rd92;
	ld.global.nc.f32 	%f689, [%rd94];
	ld.global.nc.f32 	%f690, [%rd93+4];
	ld.global.nc.f32 	%f691, [%rd94+4];
	mul.f32 	%f692, %f690, %f691;
	fma.rn.f32 	%f693, %f688, %f689, %f692;
	ld.global.nc.f32 	%f694, [%rd93+8];
	ld.global.nc.f32 	%f695, [%rd94+8];
	fma.rn.f32 	%f696, %f694, %f695, %f693;
	ld.global.nc.f32 	%f697, [%rd93+12];
	ld.global.nc.f32 	%f698, [%rd94+12];
	fma.rn.f32 	%f699, %f697, %f698, %f696;
	add.f32 	%f1344, %f1344, %f699;
$L__BB0_79:
	setp.lt.u32 	%p67, %r63, %r153;
	@%p67 bra 	$L__BB0_80;
	bra.uni 	$L__BB0_94;
$L__BB0_80:
	setp.lt.u32 	%p68, %r65, 15;
	mov.u32 	%r417, %r63;
	@%p68 bra 	$L__BB0_85;
	mov.b32 	%r416, 0;
	mov.u32 	%r417, %r63;
	bra.uni 	$L__BB0_84;
$L__BB0_82:
	mov.b32 	%r282, %f82;
	add.s32 	%r283, %r282, -1059760811;
	and.b32  	%r284, %r283, -8388608;
	sub.s32 	%r285, %r282, %r284;
	mov.b32 	%f805, %r285;
	cvt.rn.f32.s32 	%f806, %r284;
	fma.rn.f32 	%f807, %f806, 0f34000000, 0f00000000;
	add.f32 	%f808, %f805, 0fBF800000;
	fma.rn.f32 	%f809, %f808, 0fBE055027, 0f3E1039F6;
	fma.rn.f32 	%f810, %f809, %f808, 0fBDF8CDCC;
	fma.rn.f32 	%f811, %f810, %f808, 0f3E0F2955;
	fma.rn.f32 	%f812, %f811, %f808, 0fBE2AD8B9;
	fma.rn.f32 	%f813, %f812, %f808, 0f3E4CED0B;
	fma.rn.f32 	%f814, %f813, %f808, 0fBE7FFF22;
	fma.rn.f32 	%f815, %f814, %f808, 0f3EAAAA78;
	fma.rn.f32 	%f816, %f815, %f808, 0fBF000000;
	mul.f32 	%f817, %f808, %f816;
	fma.rn.f32 	%f818, %f817, %f808, %f808;
	fma.rn.f32 	%f819, %f807, 0f3F317218, %f818;
	setp.gt.u32 	%p77, %r282, 2139095039;
	fma.rn.f32 	%f820, %f82, 0f7F800000, 0f7F800000;
	selp.f32 	%f821, %f820, %f819, %p77;
	mul.f32 	%f822, %f82, %f821;
	mov.f32 	%f823, 0f00000000;
	sub.f32 	%f1341, %f823, %f822;
$L__BB0_83:
	add.f32 	%f1398, %f1398, %f1341;
	add.s32 	%r412, %r412, 1;
	setp.eq.s32 	%p78, %r412, %r154;
	@%p78 bra 	$L__BB0_169;
	bra.uni 	$L__BB0_71;
$L__BB0_84:
	.pragma "nounroll";
	mul.wide.u32 	%rd95, %r417, 4;
	add.s64 	%rd96, %rd14, %rd95;
	ld.global.nc.f32 	%f701, [%rd96];
	add.s64 	%rd97, %rd15, %rd95;
	ld.global.nc.f32 	%f702, [%rd97];
	fma.rn.f32 	%f703, %f701, %f702, %f1344;
	ld.global.nc.f32 	%f704, [%rd96+4];
	ld.global.nc.f32 	%f705, [%rd97+4];
	fma.rn.f32 	%f706, %f704, %f705, %f703;
	ld.global.nc.f32 	%f707, [%rd96+8];
	ld.global.nc.f32 	%f708, [%rd97+8];
	fma.rn.f32 	%f709, %f707, %f708, %f706;
	ld.global.nc.f32 	%f710, [%rd96+12];
	ld.global.nc.f32 	%f711, [%rd97+12];
	fma.rn.f32 	%f712, %f710, %f711, %f709;
	ld.global.nc.f32 	%f713, [%rd96+16];
	ld.global.nc.f32 	%f714, [%rd97+16];
	fma.rn.f32 	%f715, %f713, %f714, %f712;
	ld.global.nc.f32 	%f716, [%rd96+20];
	ld.global.nc.f32 	%f717, [%rd97+20];
	fma.rn.f32 	%f718, %f716, %f717, %f715;
	ld.global.nc.f32 	%f719, [%rd96+24];
	ld.global.nc.f32 	%f720, [%rd97+24];
	fma.rn.f32 	%f721, %f719, %f720, %f718;
	ld.global.nc.f32 	%f722, [%rd96+28];
	ld.global.nc.f32 	%f723, [%rd97+28];
	fma.rn.f32 	%f724, %f722, %f723, %f721;
	ld.global.nc.f32 	%f725, [%rd96+32];
	ld.global.nc.f32 	%f726, [%rd97+32];
	fma.rn.f32 	%f727, %f725, %f726, %f724;
	ld.global.nc.f32 	%f728, [%rd96+36];
	ld.global.nc.f32 	%f729, [%rd97+36];
	fma.rn.f32 	%f730, %f728, %f729, %f727;
	ld.global.nc.f32 	%f731, [%rd96+40];
	ld.global.nc.f32 	%f732, [%rd97+40];
	fma.rn.f32 	%f733, %f731, %f732, %f730;
	ld.global.nc.f32 	%f734, [%rd96+44];
	ld.global.nc.f32 	%f735, [%rd97+44];
	fma.rn.f32 	%f736, %f734, %f735, %f733;
	ld.global.nc.f32 	%f737, [%rd96+48];
	ld.global.nc.f32 	%f738, [%rd97+48];
	fma.rn.f32 	%f739, %f737, %f738, %f736;
	ld.global.nc.f32 	%f740, [%rd96+52];
	ld.global.nc.f32 	%f741, [%rd97+52];
	fma.rn.f32 	%f742, %f740, %f741, %f739;
	ld.global.nc.f32 	%f743, [%rd96+56];
	ld.global.nc.f32 	%f744, [%rd97+56];
	fma.rn.f32 	%f745, %f743, %f744, %f742;
	ld.global.nc.f32 	%f746, [%rd96+60];
	ld.global.nc.f32 	%f747, [%rd97+60];
	fma.rn.f32 	%f1344, %f746, %f747, %f745;
	add.s32 	%r417, %r417, 16;
	add.s32 	%r416, %r416, 16;
	setp.eq.s32 	%p69, %r416, 0;
	@%p69 bra 	$L__BB0_85;
	bra.uni 	$L__BB0_84;
$L__BB0_85:
	setp.eq.s32 	%p70, %r64, 0;
	@%p70 bra 	$L__BB0_94;
	setp.lt.u32 	%p71, %r67, 7;
	@%p71 bra 	$L__BB0_88;
	mul.wide.u32 	%rd98, %r417, 4;
	add.s64 	%rd99, %rd14, %rd98;
	ld.global.nc.f32 	%f749, [%rd99];
	add.s64 	%rd100, %rd15, %rd98;
	ld.global.nc.f32 	%f750, [%rd100];
	fma.rn.f32 	%f751, %f749, %f750, %f1344;
	ld.global.nc.f32 	%f752, [%rd99+4];
	ld.global.nc.f32 	%f753, [%rd100+4];
	fma.rn.f32 	%f754, %f752, %f753, %f751;
	ld.global.nc.f32 	%f755, [%rd99+8];
	ld.global.nc.f32 	%f756, [%rd100+8];
	fma.rn.f32 	%f757, %f755, %f756, %f754;
	ld.global.nc.f32 	%f758, [%rd99+12];
	ld.global.nc.f32 	%f759, [%rd100+12];
	fma.rn.f32 	%f760, %f758, %f759, %f757;
	ld.global.nc.f32 	%f761, [%rd99+16];
	ld.global.nc.f32 	%f762, [%rd100+16];
	fma.rn.f32 	%f763, %f761, %f762, %f760;
	ld.global.nc.f32 	%f764, [%rd99+20];
	ld.global.nc.f32 	%f765, [%rd100+20];
	fma.rn.f32 	%f766, %f764, %f765, %f763;
	ld.global.nc.f32 	%f767, [%rd99+24];
	ld.global.nc.f32 	%f768, [%rd100+24];
	fma.rn.f32 	%f769, %f767, %f768, %f766;
	ld.global.nc.f32 	%f770, [%rd99+28];
	ld.global.nc.f32 	%f771, [%rd100+28];
	fma.rn.f32 	%f1344, %f770, %f771, %f769;
	add.s32 	%r417, %r417, 8;
$L__BB0_88:
	setp.eq.s32 	%p72, %r72, 0;
	@%p72 bra 	$L__BB0_94;
	setp.lt.u32 	%p73, %r69, 3;
	@%p73 bra 	$L__BB0_91;
	mul.wide.u32 	%rd101, %r417, 4;
	add.s64 	%rd102, %rd14, %rd101;
	ld.global.nc.f32 	%f772, [%rd102];
	add.s64 	%rd103, %rd15, %rd101;
	ld.global.nc.f32 	%f773, [%rd103];
	fma.rn.f32 	%f774, %f772, %f773, %f1344;
	ld.global.nc.f32 	%f775, [%rd102+4];
	ld.global.nc.f32 	%f776, [%rd103+4];
	fma.rn.f32 	%f777, %f775, %f776, %f774;
	ld.global.nc.f32 	%f778, [%rd102+8];
	ld.global.nc.f32 	%f779, [%rd103+8];
	fma.rn.f32 	%f780, %f778, %f779, %f777;
	ld.global.nc.f32 	%f781, [%rd102+12];
	ld.global.nc.f32 	%f782, [%rd103+12];
	fma.rn.f32 	%f1344, %f781, %f782, %f780;
	add.s32 	%r417, %r417, 4;
$L__BB0_91:
	setp.eq.s32 	%p74, %r64, 1;
	mul.wide.u32 	%rd104, %r417, 4;
	add.s64 	%rd16, %rd14, %rd104;
	ld.global.nc.f32 	%f783, [%rd16];
	add.s64 	%rd17, %rd15, %rd104;
	ld.global.nc.f32 	%f784, [%rd17];
	fma.rn.f32 	%f1344, %f783, %f784, %f1344;
	@%p74 bra 	$L__BB0_94;
	setp.eq.s32 	%p75, %r64, 2;
	ld.global.nc.f32 	%f785, [%rd16+4];
	ld.global.nc.f32 	%f786, [%rd17+4];
	fma.rn.f32 	%f1344, %f785, %f786, %f1344;
	@%p75 bra 	$L__BB0_94;
	ld.global.nc.f32 	%f787, [%rd16+8];
	ld.global.nc.f32 	%f788, [%rd17+8];
	fma.rn.f32 	%f1344, %f787, %f788, %f1344;
$L__BB0_94:
	mul.f32 	%f790, %f180, %f1344;
	st.shared.f32 	[shared], %f790;
	sub.f32 	%f791, %f790, %f790;
	fma.rn.f32 	%f792, %f791, 0f3BBB989D, 0f3F000000;
	cvt.sat.f32.f32 	%f793, %f792;
	mov.f32 	%f794, 0f4B400001;
	mov.f32 	%f795, 0f437C0000;
	fma.rm.f32 	%f796, %f793, %f795, %f794;
	add.f32 	%f797, %f796, 0fCB40007F;
	neg.f32 	%f798, %f797;
	fma.rn.f32 	%f799, %f791, 0f3FB8AA3B, %f798;
	fma.rn.f32 	%f800, %f791, 0f32A57060, %f799;
	mov.b32 	%r280, %f796;
	shl.b32 	%r281, %r280, 23;
	mov.b32 	%f801, %r281;
	ex2.approx.ftz.f32 	%f802, %f800;
	mul.f32 	%f803, %f802, %f801;
	add.f32 	%f804, %f803, 0f00000000;
	div.rn.f32 	%f82, %f803, %f804;
	st.shared.f32 	[%r3], %f82;
	setp.gt.f32 	%p76, %f82, 0f322BCC77;
	mov.f32 	%f1341, 0f00000000;
	@%p76 bra 	$L__BB0_82;
	bra.uni 	$L__BB0_83;
$L__BB0_95:
	setp.lt.u32 	%p6, %r152, 2;
	@%p6 bra 	$L__BB0_153;
	add.s32 	%r91, %r153, -1;
	and.b32  	%r92, %r153, 7;
	add.s32 	%r93, %r92, -1;
	and.b32  	%r94, %r153, 3;
	add.s32 	%r176, %r152, -1;
	add.s32 	%r95, %r152, -2;
	add.s32 	%r177, %r152, 15;
	and.b32  	%r178, %r177, 15;
	add.s32 	%r96, %r178, -1;
	add.s32 	%r179, %r152, 7;
	and.b32  	%r180, %r179, 7;
	add.s32 	%r97, %r180, -1;
	and.b32  	%r98, %r152, 3;
	and.b32  	%r99, %r153, 2147483640;
	and.b32  	%r100, %r153, 1;
	and.b32  	%r101, %r176, 15;
	and.b32  	%r102, %r176, -16;
	and.b32  	%r103, %r177, 7;
	and.b32  	%r104, %r179, 3;
	and.b32  	%r105, %r152, 2147483644;
	and.b32  	%r106, %r152, 1;
	mov.f32 	%f1398, 0f00000000;
	mov.b32 	%r422, 0;
$L__BB0_97:
	mul.lo.s32 	%r182, %r4, %r422;
	mul.wide.s32 	%rd53, %r182, 4;
	add.s64 	%rd18, %rd1, %rd53;
	mov.b32 	%r423, 0;
$L__BB0_98:
	setp.gt.s32 	%p18, %r153, 0;
	add.s32 	%r183, %r423, %r5;
	mul.lo.s32 	%r184, %r183, %r153;
	cvt.s64.s32 	%rd19, %r184;
	mov.f32 	%f1357, 0f00000000;
	@%p18 bra 	$L__BB0_142;
$L__BB0_99:
	mul.f32 	%f313, %f180, %f1357;
	shl.b32 	%r187, %r423, 2;
	add.s32 	%r189, %r159, %r187;
	st.shared.f32 	[%r189], %f313;
	add.s32 	%r423, %r423, 1;
	setp.eq.s32 	%p26, %r423, %r152;
	@%p26 bra 	$L__BB0_100;
	bra.uni 	$L__BB0_98;
$L__BB0_100:
	setp.lt.u32 	%p27, %r95, 15;
	mov.b32 	%r435, 1;
	ld.shared.f32 	%f1387, [shared];
	@%p27 bra 	$L__BB0_103;
	mov.b32 	%r425, 1;
$L__BB0_102:
	.pragma "nounroll";
	shl.b32 	%r192, %r425, 2;
	add.s32 	%r194, %r159, %r192;
	ld.shared.f32 	%f315, [%r194];
	max.f32 	%f316, %f1387, %f315;
	ld.shared.v2.f32 	{%f317, %f318}, [%r194+4];
	max.f32 	%f319, %f316, %f317;
	max.f32 	%f320, %f319, %f318;
	ld.shared.v4.f32 	{%f321, %f322, %f323, %f324}, [%r194+12];
	max.f32 	%f325, %f320, %f321;
	max.f32 	%f326, %f325, %f322;
	max.f32 	%f327, %f326, %f323;
	max.f32 	%f328, %f327, %f324;
	ld.shared.v4.f32 	{%f329, %f330, %f331, %f332}, [%r194+28];
	max.f32 	%f333, %f328, %f329;
	max.f32 	%f334, %f333, %f330;
	max.f32 	%f335, %f334, %f331;
	max.f32 	%f336, %f335, %f332;
	ld.shared.v4.f32 	{%f337, %f338, %f339, %f340}, [%r194+44];
	max.f32 	%f341, %f336, %f337;
	max.f32 	%f342, %f341, %f338;
	max.f32 	%f343, %f342, %f339;
	max.f32 	%f344, %f343, %f340;
	ld.shared.f32 	%f345, [%r194+60];
	max.f32 	%f1387, %f344, %f345;
	add.s32 	%r435, %r425, 16;
	add.s32 	%r195, %r425, 15;
	setp.eq.s32 	%p28, %r195, %r102;
	mov.u32 	%r425, %r435;
	@%p28 bra 	$L__BB0_103;
	bra.uni 	$L__BB0_102;
$L__BB0_103:
	setp.eq.s32 	%p29, %r101, 0;
	@%p29 bra 	$L__BB0_113;
	setp.lt.u32 	%p30, %r96, 7;
	@%p30 bra 	$L__BB0_106;
	shl.b32 	%r196, %r435, 2;
	add.s32 	%r198, %r159, %r196;
	ld.shared.f32 	%f347, [%r198];
	max.f32 	%f348, %f1387, %f347;
	ld.shared.f32 	%f349, [%r198+4];
	max.f32 	%f350, %f348, %f349;
	ld.shared.f32 	%f351, [%r198+8];
	max.f32 	%f352, %f350, %f351;
	ld.shared.f32 	%f353, [%r198+12];
	max.f32 	%f354, %f352, %f353;
	ld.shared.f32 	%f355, [%r198+16];
	max.f32 	%f356, %f354, %f355;
	ld.shared.f32 	%f357, [%r198+20];
	max.f32 	%f358, %f356, %f357;
	ld.shared.f32 	%f359, [%r198+24];
	max.f32 	%f360, %f358, %f359;
	ld.shared.f32 	%f361, [%r198+28];
	max.f32 	%f1387, %f360, %f361;
	add.s32 	%r435, %r435, 8;
$L__BB0_106:
	setp.eq.s32 	%p31, %r103, 0;
	@%p31 bra 	$L__BB0_113;
	setp.lt.u32 	%p32, %r97, 3;
	@%p32 bra 	$L__BB0_109;
	shl.b32 	%r199, %r435, 2;
	add.s32 	%r201, %r159, %r199;
	ld.shared.f32 	%f363, [%r201];
	max.f32 	%f364, %f1387, %f363;
	ld.shared.f32 	%f365, [%r201+4];
	max.f32 	%f366, %f364, %f365;
	ld.shared.f32 	%f367, [%r201+8];
	max.f32 	%f368, %f366, %f367;
	ld.shared.f32 	%f369, [%r201+12];
	max.f32 	%f1387, %f368, %f369;
	add.s32 	%r435, %r435, 4;
$L__BB0_109:
	setp.eq.s32 	%p33, %r104, 0;
	@%p33 bra 	$L__BB0_113;
	setp.eq.s32 	%p34, %r104, 1;
	shl.b32 	%r202, %r435, 2;
	add.s32 	%r135, %r159, %r202;
	ld.shared.f32 	%f370, [%r135];
	max.f32 	%f1387, %f1387, %f370;
	@%p34 bra 	$L__BB0_113;
	setp.eq.s32 	%p35, %r104, 2;
	ld.shared.f32 	%f371, [%r135+4];
	max.f32 	%f1387, %f1387, %f371;
	@%p35 bra 	$L__BB0_113;
	ld.shared.f32 	%f372, [%r135+8];
	max.f32 	%f1387, %f1387, %f372;
$L__BB0_113:
	setp.lt.u32 	%p36, %r152, 4;
	mov.f32 	%f1380, 0f00000000;
	mov.b32 	%r433, 0;
	@%p36 bra 	$L__BB0_116;
	mov.f32 	%f1380, 0f00000000;
	mov.b32 	%r426, 0;
$L__BB0_115:
	.pragma "nounroll";
	shl.b32 	%r206, %r426, 2;
	add.s32 	%r208, %r159, %r206;
	ld.shared.f32 	%f376, [%r208];
	sub.f32 	%f377, %f376, %f1387;
	fma.rn.f32 	%f378, %f377, 0f3BBB989D, 0f3F000000;
	cvt.sat.f32.f32 	%f379, %f378;
	mov.f32 	%f380, 0f4B400001;
	mov.f32 	%f381, 0f437C0000;
	fma.rm.f32 	%f382, %f379, %f381, %f380;
	add.f32 	%f383, %f382, 0fCB40007F;
	neg.f32 	%f384, %f383;
	fma.rn.f32 	%f385, %f377, 0f3FB8AA3B, %f384;
	fma.rn.f32 	%f386, %f377, 0f32A57060, %f385;
	mov.b32 	%r209, %f382;
	shl.b32 	%r210, %r209, 23;
	mov.b32 	%f387, %r210;
	ex2.approx.ftz.f32 	%f388, %f386;
	mul.f32 	%f389, %f388, %f387;
	add.s32 	%r211, %r3, %r206;
	st.shared.f32 	[%r211], %f389;
	add.f32 	%f390, %f1380, %f389;
	ld.shared.f32 	%f391, [%r208+4];
	sub.f32 	%f392, %f391, %f1387;
	fma.rn.f32 	%f393, %f392, 0f3BBB989D, 0f3F000000;
	cvt.sat.f32.f32 	%f394, %f393;
	fma.rm.f32 	%f395, %f394, %f381, %f380;
	add.f32 	%f396, %f395, 0fCB40007F;
	neg.f32 	%f397, %f396;
	fma.rn.f32 	%f398, %f392, 0f3FB8AA3B, %f397;
	fma.rn.f32 	%f399, %f392, 0f32A57060, %f398;
	mov.b32 	%r212, %f395;
	shl.b32 	%r213, %r212, 23;
	mov.b32 	%f400, %r213;
	ex2.approx.ftz.f32 	%f401, %f399;
	mul.f32 	%f402, %f401, %f400;
	st.shared.f32 	[%r211+4], %f402;
	add.f32 	%f403, %f390, %f402;
	ld.shared.f32 	%f404, [%r208+8];
	sub.f32 	%f405, %f404, %f1387;
	fma.rn.f32 	%f406, %f405, 0f3BBB989D, 0f3F000000;
	cvt.sat.f32.f32 	%f407, %f406;
	fma.rm.f32 	%f408, %f407, %f381, %f380;
	add.f32 	%f409, %f408, 0fCB40007F;
	neg.f32 	%f410, %f409;
	fma.rn.f32 	%f411, %f405, 0f3FB8AA3B, %f410;
	fma.rn.f32 	%f412, %f405, 0f32A57060, %f411;
	mov.b32 	%r214, %f408;
	shl.b32 	%r215, %r214, 23;
	mov.b32 	%f413, %r215;
	ex2.approx.ftz.f32 	%f414, %f412;
	mul.f32 	%f415, %f414, %f413;
	st.shared.f32 	[%r211+8], %f415;
	add.f32 	%f416, %f403, %f415;
	ld.shared.f32 	%f417, [%r208+12];
	sub.f32 	%f418, %f417, %f1387;
	fma.rn.f32 	%f419, %f418, 0f3BBB989D, 0f3F000000;
	cvt.sat.f32.f32 	%f420, %f419;
	fma.rm.f32 	%f421, %f420, %f381, %f380;
	add.f32 	%f422, %f421, 0fCB40007F;
	neg.f32 	%f423, %f422;
	fma.rn.f32 	%f424, %f418, 0f3FB8AA3B, %f423;
	fma.rn.f32 	%f425, %f418, 0f32A57060, %f424;
	mov.b32 	%r216, %f421;
	shl.b32 	%r217, %r216, 23;
	mov.b32 	%f426, %r217;
	ex2.approx.ftz.f32 	%f427, %f425;
	mul.f32 	%f428, %f427, %f426;
	st.shared.f32 	[%r211+12], %f428;
	add.f32 	%f1380, %f416, %f428;
	add.s32 	%r426, %r426, 4;
	setp.eq.s32 	%p37, %r426, %r105;
	mov.u32 	%r433, %r105;
	@%p37 bra 	$L__BB0_116;
	bra.uni 	$L__BB0_115;
$L__BB0_116:
	setp.eq.s32 	%p38, %r98, 0;
	@%p38 bra 	$L__BB0_121;
	setp.eq.s32 	%p39, %r98, 1;
	@%p39 bra 	$L__BB0_119;
	shl.b32 	%r218, %r433, 2;
	add.s32 	%r220, %r159, %r218;
	ld.shared.f32 	%f430, [%r220];
	sub.f32 	%f431, %f430, %f1387;
	fma.rn.f32 	%f432, %f431, 0f3BBB989D, 0f3F000000;
	cvt.sat.f32.f32 	%f433, %f432;
	mov.f32 	%f434, 0f4B400001;
	mov.f32 	%f435, 0f437C0000;
	fma.rm.f32 	%f436, %f433, %f435, %f434;
	add.f32 	%f437, %f436, 0fCB40007F;
	neg.f32 	%f438, %f437;
	fma.rn.f32 	%f439, %f431, 0f3FB8AA3B, %f438;
	fma.rn.f32 	%f440, %f431, 0f32A57060, %f439;
	mov.b32 	%r221, %f436;
	shl.b32 	%r222, %r221, 23;
	mov.b32 	%f441, %r222;
	ex2.approx.ftz.f32 	%f442, %f440;
	mul.f32 	%f443, %f442, %f441;
	add.s32 	%r223, %r3, %r218;
	st.shared.f32 	[%r223], %f443;
	add.f32 	%f444, %f1380, %f443;
	ld.shared.f32 	%f445, [%r220+4];
	sub.f32 	%f446, %f445, %f1387;
	fma.rn.f32 	%f447, %f446, 0f3BBB989D, 0f3F000000;
	cvt.sat.f32.f32 	%f448, %f447;
	fma.rm.f32 	%f449, %f448, %f435, %f434;
	add.f32 	%f450, %f449, 0fCB40007F;
	neg.f32 	%f451, %f450;
	fma.rn.f32 	%f452, %f446, 0f3FB8AA3B, %f451;
	fma.rn.f32 	%f453, %f446, 0f32A57060, %f452;
	mov.b32 	%r224, %f449;
	shl.b32 	%r225, %r224, 23;
	mov.b32 	%f454, %r225;
	ex2.approx.ftz.f32 	%f455, %f453;
	mul.f32 	%f456, %f455, %f454;
	st.shared.f32 	[%r223+4], %f456;
	add.f32 	%f1380, %f444, %f456;
	add.s32 	%r433, %r433, 2;
$L__BB0_119:
	setp.eq.s32 	%p40, %r106, 0;
	@%p40 bra 	$L__BB0_121;
	shl.b32 	%r226, %r433, 2;
	add.s32 	%r228, %r159, %r226;
	ld.shared.f32 	%f457, [%r228];
	sub.f32 	%f458, %f457, %f1387;
	fma.rn.f32 	%f459, %f458, 0f3BBB989D, 0f3F000000;
	cvt.sat.f32.f32 	%f460, %f459;
	mov.f32 	%f461, 0f4B400001;
	mov.f32 	%f462, 0f437C0000;
	fma.rm.f32 	%f463, %f460, %f462, %f461;
	add.f32 	%f464, %f463, 0fCB40007F;
	neg.f32 	%f465, %f464;
	fma.rn.f32 	%f466, %f458, 0f3FB8AA3B, %f465;
	fma.rn.f32 	%f467, %f458, 0f32A57060, %f466;
	mov.b32 	%r229, %f463;
	shl.b32 	%r230, %r229, 23;
	mov.b32 	%f468, %r230;
	ex2.approx.ftz.f32 	%f469, %f467;
	mul.f32 	%f470, %f469, %f468;
	add.s32 	%r231, %r3, %r226;
	st.shared.f32 	[%r231], %f470;
	add.f32 	%f1380, %f1380, %f470;
$L__BB0_121:
	setp.lt.u32 	%p41, %r152, 4;
	mov.f32 	%f1361, 0f00000000;
	mov.b32 	%r428, 0;
	@%p41 bra 	$L__BB0_132;
	mov.f32 	%f1361, 0f00000000;
	mov.b32 	%r427, 0;
$L__BB0_123:
	shl.b32 	%r234, %r427, 2;
	add.s32 	%r117, %r3, %r234;
	ld.shared.f32 	%f474, [%r117];
	div.rn.f32 	%f109, %f474, %f1380;
	st.shared.f32 	[%r117], %f109;
	setp.leu.f32 	%p42, %f109, 0f322BCC77;
	@%p42 bra 	$L__BB0_125;
	mov.b32 	%r235, %f109;
	add.s32 	%r236, %r235, -1059760811;
	and.b32  	%r237, %r236, -8388608;
	sub.s32 	%r238, %r235, %r237;
	mov.b32 	%f475, %r238;
	cvt.rn.f32.s32 	%f476, %r237;
	fma.rn.f32 	%f477, %f476, 0f34000000, 0f00000000;
	add.f32 	%f478, %f475, 0fBF800000;
	fma.rn.f32 	%f479, %f478, 0fBE055027, 0f3E1039F6;
	fma.rn.f32 	%f480, %f479, %f478, 0fBDF8CDCC;
	fma.rn.f32 	%f481, %f480, %f478, 0f3E0F2955;
	fma.rn.f32 	%f482, %f481, %f478, 0fBE2AD8B9;
	fma.rn.f32 	%f483, %f482, %f478, 0f3E4CED0B;
	fma.rn.f32 	%f484, %f483, %f478, 0fBE7FFF22;
	fma.rn.f32 	%f485, %f484, %f478, 0f3EAAAA78;
	fma.rn.f32 	%f486, %f485, %f478, 0fBF000000;
	mul.f32 	%f487, %f478, %f486;
	fma.rn.f32 	%f488, %f487, %f478, %f478;
	fma.rn.f32 	%f489, %f477, 0f3F317218, %f488;
	setp.gt.u32 	%p43, %r235, 2139095039;
	fma.rn.f32 	%f490, %f109, 0f7F800000, 0f7F800000;
	selp.f32 	%f491, %f490, %f489, %p43;
	mul.f32 	%f492, %f109, %f491;
	sub.f32 	%f1361, %f1361, %f492;
$L__BB0_125:
	ld.shared.f32 	%f493, [%r117+4];
	div.rn.f32 	%f112, %f493, %f1380;
	st.shared.f32 	[%r117+4], %f112;
	setp.leu.f32 	%p44, %f112, 0f322BCC77;
	@%p44 bra 	$L__BB0_127;
	mov.b32 	%r239, %f112;
	add.s32 	%r240, %r239, -1059760811;
	and.b32  	%r241, %r240, -8388608;
	sub.s32 	%r242, %r239, %r241;
	mov.b32 	%f494, %r242;
	cvt.rn.f32.s32 	%f495, %r241;
	fma.rn.f32 	%f496, %f495, 0f34000000, 0f00000000;
	add.f32 	%f497, %f494, 0fBF800000;
	fma.rn.f32 	%f498, %f497, 0fBE055027, 0f3E1039F6;
	fma.rn.f32 	%f499, %f498, %f497, 0fBDF8CDCC;
	fma.rn.f32 	%f500, %f499, %f497, 0f3E0F2955;
	fma.rn.f32 	%f501, %f500, %f497, 0fBE2AD8B9;
	fma.rn.f32 	%f502, %f501, %f497, 0f3E4CED0B;
	fma.rn.f32 	%f503, %f502, %f497, 0fBE7FFF22;
	fma.rn.f32 	%f504, %f503, %f497, 0f3EAAAA78;
	fma.rn.f32 	%f505, %f504, %f497, 0fBF000000;
	mul.f32 	%f506, %f497, %f505;
	fma.rn.f32 	%f507, %f506, %f497, %f497;
	fma.rn.f32 	%f508, %f496, 0f3F317218, %f507;
	setp.gt.u32 	%p45, %r239, 2139095039;
	fma.rn.f32 	%f509, %f112, 0f7F800000, 0f7F800000;
	selp.f32 	%f510, %f509, %f508, %p45;
	mul.f32 	%f511, %f112, %f510;
	sub.f32 	%f1361, %f1361, %f511;
$L__BB0_127:
	ld.shared.f32 	%f512, [%r117+8];
	div.rn.f32 	%f115, %f512, %f1380;
	st.shared.f32 	[%r117+8], %f115;
	setp.leu.f32 	%p46, %f115, 0f322BCC77;
	@%p46 bra 	$L__BB0_129;
	mov.b32 	%r243, %f115;
	add.s32 	%r244, %r243, -1059760811;
	and.b32  	%r245, %r244, -8388608;
	sub.s32 	%r246, %r243, %r245;
	mov.b32 	%f513, %r246;
	cvt.rn.f32.s32 	%f514, %r245;
	fma.rn.f32 	%f515, %f514, 0f34000000, 0f00000000;
	add.f32 	%f516, %f513, 0fBF800000;
	fma.rn.f32 	%f517, %f516, 0fBE055027, 0f3E1039F6;
	fma.rn.f32 	%f518, %f517, %f516, 0fBDF8CDCC;
	fma.rn.f32 	%f519, %f518, %f516, 0f3E0F2955;
	fma.rn.f32 	%f520, %f519, %f516, 0fBE2AD8B9;
	fma.rn.f32 	%f521, %f520, %f516, 0f3E4CED0B;
	fma.rn.f32 	%f522, %f521, %f516, 0fBE7FFF22;
	fma.rn.f32 	%f523, %f522, %f516, 0f3EAAAA78;
	fma.rn.f32 	%f524, %f523, %f516, 0fBF000000;
	mul.f32 	%f525, %f516, %f524;
	fma.rn.f32 	%f526, %f525, %f516, %f516;
	fma.rn.f32 	%f527, %f515, 0f3F317218, %f526;
	setp.gt.u32 	%p47, %r243, 2139095039;
	fma.rn.f32 	%f528, %f115, 0f7F800000, 0f7F800000;
	selp.f32 	%f529, %f528, %f527, %p47;
	mul.f32 	%f530, %f115, %f529;
	sub.f32 	%f1361, %f1361, %f530;
$L__BB0_129:
	ld.shared.f32 	%f531, [%r117+12];
	div.rn.f32 	%f118, %f531, %f1380;
	st.shared.f32 	[%r117+12], %f118;
	setp.leu.f32 	%p48, %f118, 0f322BCC77;
	@%p48 bra 	$L__BB0_131;
	mov.b32 	%r247, %f118;
	add.s32 	%r248, %r247, -1059760811;
	and.b32  	%r249, %r248, -8388608;
	sub.s32 	%r250, %r247, %r249;
	mov.b32 	%f532, %r250;
	cvt.rn.f32.s32 	%f533, %r249;
	fma.rn.f32 	%f534, %f533, 0f34000000, 0f00000000;
	add.f32 	%f535, %f532, 0fBF800000;
	fma.rn.f32 	%f536, %f535, 0fBE055027, 0f3E1039F6;
	fma.rn.f32 	%f537, %f536, %f535, 0fBDF8CDCC;
	fma.rn.f32 	%f538, %f537, %f535, 0f3E0F2955;
	fma.rn.f32 	%f539, %f538, %f535, 0fBE2AD8B9;
	fma.rn.f32 	%f540, %f539, %f535, 0f3E4CED0B;
	fma.rn.f32 	%f541, %f540, %f535, 0fBE7FFF22;
	fma.rn.f32 	%f542, %f541, %f535, 0f3EAAAA78;
	fma.rn.f32 	%f543, %f542, %f535, 0fBF000000;
	mul.f32 	%f544, %f535, %f543;
	fma.rn.f32 	%f545, %f544, %f535, %f535;
	fma.rn.f32 	%f546, %f534, 0f3F317218, %f545;
	setp.gt.u32 	%p49, %r247, 2139095039;
	fma.rn.f32 	%f547, %f118, 0f7F800000, 0f7F800000;
	selp.f32 	%f548, %f547, %f546, %p49;
	mul.f32 	%f549, %f118, %f548;
	sub.f32 	%f1361, %f1361, %f549;
$L__BB0_131:
	add.s32 	%r427, %r427, 4;
	setp.ne.s32 	%p50, %r427, %r105;
	mov.u32 	%r428, %r105;
	@%p50 bra 	$L__BB0_123;
$L__BB0_132:
	setp.eq.s32 	%p51, %r98, 0;
	@%p51 bra 	$L__BB0_141;
	shl.b32 	%r251, %r428, 2;
	add.s32 	%r120, %r3, %r251;
	ld.shared.f32 	%f550, [%r120];
	div.rn.f32 	%f123, %f550, %f1380;
	st.shared.f32 	[%r120], %f123;
	setp.leu.f32 	%p52, %f123, 0f322BCC77;
	@%p52 bra 	$L__BB0_135;
	mov.b32 	%r252, %f123;
	add.s32 	%r253, %r252, -1059760811;
	and.b32  	%r254, %r253, -8388608;
	sub.s32 	%r255, %r252, %r254;
	mov.b32 	%f551, %r255;
	cvt.rn.f32.s32 	%f552, %r254;
	fma.rn.f32 	%f553, %f552, 0f34000000, 0f00000000;
	add.f32 	%f554, %f551, 0fBF800000;
	fma.rn.f32 	%f555, %f554, 0fBE055027, 0f3E1039F6;
	fma.rn.f32 	%f556, %f555, %f554, 0fBDF8CDCC;
	fma.rn.f32 	%f557, %f556, %f554, 0f3E0F2955;
	fma.rn.f32 	%f558, %f557, %f554, 0fBE2AD8B9;
	fma.rn.f32 	%f559, %f558, %f554, 0f3E4CED0B;
	fma.rn.f32 	%f560, %f559, %f554, 0fBE7FFF22;
	fma.rn.f32 	%f561, %f560, %f554, 0f3EAAAA78;
	fma.rn.f32 	%f562, %f561, %f554, 0fBF000000;
	mul.f32 	%f563, %f554, %f562;
	fma.rn.f32 	%f564, %f563, %f554, %f554;
	fma.rn.f32 	%f565, %f553, 0f3F317218, %f564;
	setp.gt.u32 	%p53, %r252, 2139095039;
	fma.rn.f32 	%f566, %f123, 0f7F800000, 0f7F800000;
	selp.f32 	%f567, %f566, %f565, %p53;
	mul.f32 	%f568, %f123, %f567;
	sub.f32 	%f1361, %f1361, %f568;
$L__BB0_135:
	setp.eq.s32 	%p54, %r98, 1;
	@%p54 bra 	$L__BB0_141;
	ld.shared.f32 	%f569, [%r120+4];
	div.rn.f32 	%f126, %f569, %f1380;
	st.shared.f32 	[%r120+4], %f126;
	setp.leu.f32 	%p55, %f126, 0f322BCC77;
	@%p55 bra 	$L__BB0_138;
	mov.b32 	%r256, %f126;
	add.s32 	%r257, %r256, -1059760811;
	and.b32  	%r258, %r257, -8388608;
	sub.s32 	%r259, %r256, %r258;
	mov.b32 	%f570, %r259;
	cvt.rn.f32.s32 	%f571, %r258;
	fma.rn.f32 	%f572, %f571, 0f34000000, 0f00000000;
	add.f32 	%f573, %f570, 0fBF800000;
	fma.rn.f32 	%f574, %f573, 0fBE055027, 0f3E1039F6;
	fma.rn.f32 	%f575, %f574, %f573, 0fBDF8CDCC;
	fma.rn.f32 	%f576, %f575, %f573, 0f3E0F2955;
	fma.rn.f32 	%f577, %f576, %f573, 0fBE2AD8B9;
	fma.rn.f32 	%f578, %f577, %f573, 0f3E4CED0B;
	fma.rn.f32 	%f579, %f578, %f573, 0fBE7FFF22;
	fma.rn.f32 	%f580, %f579, %f573, 0f3EAAAA78;
	fma.rn.f32 	%f581, %f580, %f573, 0fBF000000;
	mul.f32 	%f582, %f573, %f581;
	fma.rn.f32 	%f583, %f582, %f573, %f573;
	fma.rn.f32 	%f584, %f572, 0f3F317218, %f583;
	setp.gt.u32 	%p56, %r256, 2139095039;
	fma.rn.f32 	%f585, %f126, 0f7F800000, 0f7F800000;
	selp.f32 	%f586, %f585, %f584, %p56;
	mul.f32 	%f587, %f126, %f586;
	sub.f32 	%f1361, %f1361, %f587;
$L__BB0_138:
	setp.eq.s32 	%p57, %r98, 2;
	@%p57 bra 	$L__BB0_141;
	ld.shared.f32 	%f588, [%r120+8];
	div.rn.f32 	%f129, %f588, %f1380;
	st.shared.f32 	[%r120+8], %f129;
	setp.leu.f32 	%p58, %f129, 0f322BCC77;
	@%p58 bra 	$L__BB0_141;
	mov.b32 	%r260, %f129;
	add.s32 	%r261, %r260, -1059760811;
	and.b32  	%r262, %r261, -8388608;
	sub.s32 	%r263, %r260, %r262;
	mov.b32 	%f589, %r263;
	cvt.rn.f32.s32 	%f590, %r262;
	fma.rn.f32 	%f591, %f590, 0f34000000, 0f00000000;
	add.f32 	%f592, %f589, 0fBF800000;
	fma.rn.f32 	%f593, %f592, 0fBE055027, 0f3E1039F6;
	fma.rn.f32 	%f594, %f593, %f592, 0fBDF8CDCC;
	fma.rn.f32 	%f595, %f594, %f592, 0f3E0F2955;
	fma.rn.f32 	%f596, %f595, %f592, 0fBE2AD8B9;
	fma.rn.f32 	%f597, %f596, %f592, 0f3E4CED0B;
	fma.rn.f32 	%f598, %f597, %f592, 0fBE7FFF22;
	fma.rn.f32 	%f599, %f598, %f592, 0f3EAAAA78;
	fma.rn.f32 	%f600, %f599, %f592, 0fBF000000;
	mul.f32 	%f601, %f592, %f600;
	fma.rn.f32 	%f602, %f601, %f592, %f592;
	fma.rn.f32 	%f603, %f591, 0f3F317218, %f602;
	setp.gt.u32 	%p59, %r260, 2139095039;
	fma.rn.f32 	%f604, %f129, 0f7F800000, 0f7F800000;
	selp.f32 	%f605, %f604, %f603, %p59;
	mul.f32 	%f606, %f129, %f605;
	sub.f32 	%f1361, %f1361, %f606;
$L__BB0_141:
	add.f32 	%f1398, %f1398, %f1361;
	add.s32 	%r422, %r422, 1;
	setp.eq.s32 	%p60, %r422, %r154;
	@%p60 bra 	$L__BB0_169;
	bra.uni 	$L__BB0_97;
$L__BB0_142:
	setp.lt.u32 	%p19, %r91, 7;
	mov.f32 	%f1357, 0f00000000;
	mov.b32 	%r430, 0;
	@%p19 bra 	$L__BB0_145;
	mov.f32 	%f1357, 0f00000000;
	mov.b32 	%r424, 0;
$L__BB0_144:
	.pragma "nounroll";
	cvt.u64.u32 	%rd54, %r424;
	add.s64 	%rd55, %rd2, %rd54;
	shl.b64 	%rd56, %rd55, 2;
	add.s64 	%rd57, %rd18, %rd56;
	ld.global.nc.f32 	%f270, [%rd57];
	add.s64 	%rd58, %rd19, %rd54;
	shl.b64 	%rd59, %rd58, 2;
	add.s64 	%rd60, %rd18, %rd59;
	ld.global.nc.f32 	%f271, [%rd60];
	fma.rn.f32 	%f272, %f270, %f271, %f1357;
	ld.global.nc.f32 	%f273, [%rd57+4];
	ld.global.nc.f32 	%f274, [%rd60+4];
	fma.rn.f32 	%f275, %f273, %f274, %f272;
	ld.global.nc.f32 	%f276, [%rd57+8];
	ld.global.nc.f32 	%f277, [%rd60+8];
	fma.rn.f32 	%f278, %f276, %f277, %f275;
	ld.global.nc.f32 	%f279, [%rd57+12];
	ld.global.nc.f32 	%f280, [%rd60+12];
	fma.rn.f32 	%f281, %f279, %f280, %f278;
	ld.global.nc.f32 	%f282, [%rd57+16];
	ld.global.nc.f32 	%f283, [%rd60+16];
	fma.rn.f32 	%f284, %f282, %f283, %f281;
	ld.global.nc.f32 	%f285, [%rd57+20];
	ld.global.nc.f32 	%f286, [%rd60+20];
	fma.rn.f32 	%f287, %f285, %f286, %f284;
	ld.global.nc.f32 	%f288, [%rd57+24];
	ld.global.nc.f32 	%f289, [%rd60+24];
	fma.rn.f32 	%f290, %f288, %f289, %f287;
	ld.global.nc.f32 	%f291, [%rd57+28];
	ld.global.nc.f32 	%f292, [%rd60+28];
	fma.rn.f32 	%f1357, %f291, %f292, %f290;
	add.s32 	%r424, %r424, 8;
	setp.eq.s32 	%p20, %r424, %r99;
	mov.u32 	%r430, %r99;
	@%p20 bra 	$L__BB0_145;
	bra.uni 	$L__BB0_144;
$L__BB0_145:
	setp.eq.s32 	%p21, %r92, 0;
	@%p21 bra 	$L__BB0_99;
	setp.lt.u32 	%p22, %r93, 3;
	@%p22 bra 	$L__BB0_148;
	cvt.u64.u32 	%rd61, %r430;
	add.s64 	%rd62, %rd2, %rd61;
	shl.b64 	%rd63, %rd62, 2;
	add.s64 	%rd64, %rd18, %rd63;
	ld.global.nc.f32 	%f294, [%rd64];
	add.s64 	%rd65, %rd19, %rd61;
	shl.b64 	%rd66, %rd65, 2;
	add.s64 	%rd67, %rd18, %rd66;
	ld.global.nc.f32 	%f295, [%rd67];
	fma.rn.f32 	%f296, %f294, %f295, %f1357;
	ld.global.nc.f32 	%f297, [%rd64+4];
	ld.global.nc.f32 	%f298, [%rd67+4];
	fma.rn.f32 	%f299, %f297, %f298, %f296;
	ld.global.nc.f32 	%f300, [%rd64+8];
	ld.global.nc.f32 	%f301, [%rd67+8];
	fma.rn.f32 	%f302, %f300, %f301, %f299;
	ld.global.nc.f32 	%f303, [%rd64+12];
	ld.global.nc.f32 	%f304, [%rd67+12];
	fma.rn.f32 	%f1357, %f303, %f304, %f302;
	add.s32 	%r430, %r430, 4;
$L__BB0_148:
	setp.eq.s32 	%p23, %r94, 0;
	@%p23 bra 	$L__BB0_99;
	setp.eq.s32 	%p24, %r94, 1;
	@%p24 bra 	$L__BB0_151;
	cvt.u64.u32 	%rd68, %r430;
	add.s64 	%rd69, %rd2, %rd68;
	shl.b64 	%rd70, %rd69, 2;
	add.s64 	%rd71, %rd18, %rd70;
	ld.global.nc.f32 	%f306, [%rd71];
	add.s64 	%rd72, %rd19, %rd68;
	shl.b64 	%rd73, %rd72, 2;
	add.s64 	%rd74, %rd18, %rd73;
	ld.global.nc.f32 	%f307, [%rd74];
	fma.rn.f32 	%f308, %f306, %f307, %f1357;
	ld.global.nc.f32 	%f309, [%rd71+4];
	ld.global.nc.f32 	%f310, [%rd74+4];
	fma.rn.f32 	%f1357, %f309, %f310, %f308;
	add.s32 	%r430, %r430, 2;
$L__BB0_151:
	setp.eq.s32 	%p25, %r100, 0;
	@%p25 bra 	$L__BB0_99;
	cvt.u64.u32 	%rd75, %r430;
	add.s64 	%rd76, %rd2, %rd75;
	shl.b64 	%rd77, %rd76, 2;
	add.s64 	%rd78, %rd18, %rd77;
	ld.global.nc.f32 	%f311, [%rd78];
	add.s64 	%rd79, %rd19, %rd75;
	shl.b64 	%rd80, %rd79, 2;
	add.s64 	%rd81, %rd18, %rd80;
	ld.global.nc.f32 	%f312, [%rd81];
	fma.rn.f32 	%f1357, %f311, %f312, %f1357;
	bra.uni 	$L__BB0_99;
$L__BB0_153:
	add.s32 	%r136, %r153, -1;
	and.b32  	%r137, %r153, 7;
	add.s32 	%r138, %r137, -1;
	and.b32  	%r139, %r153, 3;
	mul.lo.s32 	%r165, %r5, %r153;
	cvt.s64.s32 	%rd20, %r165;
	and.b32  	%r140, %r153, 2147483640;
	and.b32  	%r141, %r153, 1;
	mov.f32 	%f1398, 0f00000000;
	mov.b32 	%r437, 0;
$L__BB0_154:
	setp.lt.s32 	%p7, %r153, 1;
	mov.f32 	%f1396, 0f00000000;
	@%p7 bra 	$L__BB0_166;
	mul.lo.s32 	%r167, %r4, %r437;
	mul.wide.s32 	%rd24, %r167, 4;
	add.s64 	%rd21, %rd1, %rd24;
	setp.lt.u32 	%p8, %r136, 7;
	mov.f32 	%f1396, 0f00000000;
	mov.b32 	%r440, 0;
	@%p8 bra 	$L__BB0_158;
	mov.f32 	%f1396, 0f00000000;
	mov.b32 	%r438, 0;
$L__BB0_157:
	.pragma "nounroll";
	cvt.u64.u32 	%rd25, %r438;
	add.s64 	%rd26, %rd2, %rd25;
	shl.b64 	%rd27, %rd26, 2;
	add.s64 	%rd28, %rd21, %rd27;
	ld.global.nc.f32 	%f187, [%rd28];
	add.s64 	%rd29, %rd20, %rd25;
	shl.b64 	%rd30, %rd29, 2;
	add.s64 	%rd31, %rd21, %rd30;
	ld.global.nc.f32 	%f188, [%rd31];
	fma.rn.f32 	%f189, %f187, %f188, %f1396;
	ld.global.nc.f32 	%f190, [%rd28+4];
	ld.global.nc.f32 	%f191, [%rd31+4];
	fma.rn.f32 	%f192, %f190, %f191, %f189;
	ld.global.nc.f32 	%f193, [%rd28+8];
	ld.global.nc.f32 	%f194, [%rd31+8];
	fma.rn.f32 	%f195, %f193, %f194, %f192;
	ld.global.nc.f32 	%f196, [%rd28+12];
	ld.global.nc.f32 	%f197, [%rd31+12];
	fma.rn.f32 	%f198, %f196, %f197, %f195;
	ld.global.nc.f32 	%f199, [%rd28+16];
	ld.global.nc.f32 	%f200, [%rd31+16];
	fma.rn.f32 	%f201, %f199, %f200, %f198;
	ld.global.nc.f32 	%f202, [%rd28+20];
	ld.global.nc.f32 	%f203, [%rd31+20];
	fma.rn.f32 	%f204, %f202, %f203, %f201;
	ld.global.nc.f32 	%f205, [%rd28+24];
	ld.global.nc.f32 	%f206, [%rd31+24];
	fma.rn.f32 	%f207, %f205, %f206, %f204;
	ld.global.nc.f32 	%f208, [%rd28+28];
	ld.global.nc.f32 	%f209, [%rd31+28];
	fma.rn.f32 	%f1396, %f208, %f209, %f207;
	add.s32 	%r438, %r438, 8;
	setp.ne.s32 	%p9, %r438, %r140;
	mov.u32 	%r440, %r140;
	@%p9 bra 	$L__BB0_157;
$L__BB0_158:
	setp.eq.s32 	%p10, %r137, 0;
	@%p10 bra 	$L__BB0_166;
	setp.lt.u32 	%p11, %r138, 3;
	@%p11 bra 	$L__BB0_161;
	cvt.u64.u32 	%rd32, %r440;
	add.s64 	%rd33, %rd2, %rd32;
	shl.b64 	%rd34, %rd33, 2;
	add.s64 	%rd35, %rd21, %rd34;
	ld.global.nc.f32 	%f211, [%rd35];
	add.s64 	%rd36, %rd20, %rd32;
	shl.b64 	%rd37, %rd36, 2;
	add.s64 	%rd38, %rd21, %rd37;
	ld.global.nc.f32 	%f212, [%rd38];
	fma.rn.f32 	%f213, %f211, %f212, %f1396;
	ld.global.nc.f32 	%f214, [%rd35+4];
	ld.global.nc.f32 	%f215, [%rd38+4];
	fma.rn.f32 	%f216, %f214, %f215, %f213;
	ld.global.nc.f32 	%f217, [%rd35+8];
	ld.global.nc.f32 	%f218, [%rd38+8];
	fma.rn.f32 	%f219, %f217, %f218, %f216;
	ld.global.nc.f32 	%f220, [%rd35+12];
	ld.global.nc.f32 	%f221, [%rd38+12];
	fma.rn.f32 	%f1396, %f220, %f221, %f219;
	add.s32 	%r440, %r440, 4;
$L__BB0_161:
	setp.eq.s32 	%p12, %r139, 0;
	@%p12 bra 	$L__BB0_166;
	setp.eq.s32 	%p13, %r139, 1;
	@%p13 bra 	$L__BB0_164;
	cvt.u64.u32 	%rd39, %r440;
	add.s64 	%rd40, %rd2, %rd39;
	shl.b64 	%rd41, %rd40, 2;
	add.s64 	%rd42, %rd21, %rd41;
	ld.global.nc.f32 	%f223, [%rd42];
	add.s64 	%rd43, %rd20, %rd39;
	shl.b64 	%rd44, %rd43, 2;
	add.s64 	%rd45, %rd21, %rd44;
	ld.global.nc.f32 	%f224, [%rd45];
	fma.rn.f32 	%f225, %f223, %f224, %f1396;
	ld.global.nc.f32 	%f226, [%rd42+4];
	ld.global.nc.f32 	%f227, [%rd45+4];
	fma.rn.f32 	%f1396, %f226, %f227, %f225;
	add.s32 	%r440, %r440, 2;
$L__BB0_164:
	setp.eq.s32 	%p14, %r141, 0;
	@%p14 bra 	$L__BB0_166;
	cvt.u64.u32 	%rd46, %r440;
	add.s64 	%rd47, %rd2, %rd46;
	shl.b64 	%rd48, %rd47, 2;
	add.s64 	%rd49, %rd21, %rd48;
	ld.global.nc.f32 	%f228, [%rd49];
	add.s64 	%rd50, %rd20, %rd46;
	shl.b64 	%rd51, %rd50, 2;
	add.s64 	%rd52, %rd21, %rd51;
	ld.global.nc.f32 	%f229, [%rd52];
	fma.rn.f32 	%f1396, %f228, %f229, %f1396;
$L__BB0_166:
	mul.f32 	%f231, %f180, %f1396;
	st.shared.f32 	[shared], %f231;
	sub.f32 	%f232, %f231, %f231;
	fma.rn.f32 	%f233, %f232, 0f3BBB989D, 0f3F000000;
	cvt.sat.f32.f32 	%f234, %f233;
	mov.f32 	%f235, 0f4B400001;
	mov.f32 	%f236, 0f437C0000;
	fma.rm.f32 	%f237, %f234, %f236, %f235;
	add.f32 	%f238, %f237, 0fCB40007F;
	neg.f32 	%f239, %f238;
	fma.rn.f32 	%f240, %f232, 0f3FB8AA3B, %f239;
	fma.rn.f32 	%f241, %f232, 0f32A57060, %f240;
	mov.b32 	%r169, %f237;
	shl.b32 	%r170, %r169, 23;
	mov.b32 	%f242, %r170;
	ex2.approx.ftz.f32 	%f243, %f241;
	mul.f32 	%f244, %f243, %f242;
	add.f32 	%f245, %f244, 0f00000000;
	div.rn.f32 	%f175, %f244, %f245;
	st.shared.f32 	[%r3], %f175;
	setp.leu.f32 	%p15, %f175, 0f322BCC77;
	mov.f32 	%f1397, 0f00000000;
	@%p15 bra 	$L__BB0_168;
	mov.b32 	%r171, %f175;
	add.s32 	%r172, %r171, -1059760811;
	and.b32  	%r173, %r172, -8388608;
	sub.s32 	%r174, %r171, %r173;
	mov.b32 	%f246, %r174;
	cvt.rn.f32.s32 	%f247, %r173;
	fma.rn.f32 	%f248, %f247, 0f34000000, 0f00000000;
	add.f32 	%f249, %f246, 0fBF800000;
	fma.rn.f32 	%f250, %f249, 0fBE055027, 0f3E1039F6;
	fma.rn.f32 	%f251, %f250, %f249, 0fBDF8CDCC;
	fma.rn.f32 	%f252, %f251, %f249, 0f3E0F2955;
	fma.rn.f32 	%f253, %f252, %f249, 0fBE2AD8B9;
	fma.rn.f32 	%f254, %f253, %f249, 0f3E4CED0B;
	fma.rn.f32 	%f255, %f254, %f249, 0fBE7FFF22;
	fma.rn.f32 	%f256, %f255, %f249, 0f3EAAAA78;
	fma.rn.f32 	%f257, %f256, %f249, 0fBF000000;
	mul.f32 	%f258, %f249, %f257;
	fma.rn.f32 	%f259, %f258, %f249, %f249;
	fma.rn.f32 	%f260, %f248, 0f3F317218, %f259;
	setp.gt.u32 	%p16, %r171, 2139095039;
	fma.rn.f32 	%f261, %f175, 0f7F800000, 0f7F800000;
	selp.f32 	%f262, %f261, %f260, %p16;
	mul.f32 	%f263, %f175, %f262;
	mov.f32 	%f264, 0f00000000;
	sub.f32 	%f1397, %f264, %f263;
$L__BB0_168:
	add.f32 	%f1398, %f1398, %f1397;
	add.s32 	%r437, %r437, 1;
	setp.ne.s32 	%p17, %r437, %r154;
	@%p17 bra 	$L__BB0_154;
$L__BB0_169:
	ld.param.u64 	%rd133, [attention_entropy_kernel_param_1];
	cvt.rn.f32.s32 	%f1300, %r154;
	div.rn.f32 	%f1301, %f1398, %f1300;
	cvta.to.global.u64 	%rd130, %rd133;
	mul.wide.s32 	%rd131, %r1, 4;
	add.s64 	%rd132, %rd130, %rd131;
	st.global.f32 	[%rd132], %f1301;
$L__BB0_170:
	ret;

}
	// .globl	saliency_merging_kernel
.visible .entry saliency_merging_kernel(
	.param .u64 .ptr .align 1 saliency_merging_kernel_param_0,
	.param .u64 .ptr .align 1 saliency_merging_kernel_param_1,
	.param .u64 .ptr .align 1 saliency_merging_kernel_param_2,
	.param .u64 .ptr .align 1 saliency_merging_kernel_param_3,
	.param .u32 saliency_merging_kernel_param_4,
	.param .u32 saliency_merging_kernel_param_5,
	.param .u32 saliency_merging_kernel_param_6,
	.param .u32 saliency_merging_kernel_param_7
)
{
	.reg .pred 	%p<32>;
	.reg .b32 	%r<124>;
	.reg .b32 	%f<164>;
	.reg .b64 	%rd<56>;

	ld.param.u64 	%rd13, [saliency_merging_kernel_param_0];
	ld.param.u64 	%rd14, [saliency_merging_kernel_param_1];
	ld.param.u64 	%rd15, [saliency_merging_kernel_param_2];
	ld.param.u64 	%rd12, [saliency_merging_kernel_param_3];
	ld.param.u32 	%r59, [saliency_merging_kernel_param_4];
	ld.param.u32 	%r57, [saliency_merging_kernel_param_5];
	ld.param.u32 	%r60, [saliency_merging_kernel_param_6];
	ld.param.u32 	%r58, [saliency_merging_kernel_param_7];
	cvta.to.global.u64 	%rd1, %rd13;
	cvta.to.global.u64 	%rd2, %rd14;
	cvta.to.global.u64 	%rd3, %rd15;
	mov.u32 	%r61, %ctaid.x;
	mov.u32 	%r62, %ntid.x;
	mov.u32 	%r63, %tid.x;
	mad.lo.s32 	%r1, %r61, %r62, %r63;
	mul.lo.s32 	%r64, %r58, %r60;
	div.s32 	%r2, %r1, %r64;
	mul.lo.s32 	%r65, %r2, %r64;
	sub.s32 	%r66, %r1, %r65;
	div.s32 	%r3, %r66, %r58;
	rem.s32 	%r4, %r1, %r58;
	setp.ge.s32 	%p1, %r2, %r59;
	setp.ge.s32 	%p2, %r3, %r60;
	or.pred  	%p3, %p1, %p2;
	setp.lt.s32 	%p4, %r58, 0;
	or.pred  	%p5, %p4, %p3;
	@%p5 bra 	$L__BB1_45;
	setp.lt.s32 	%p6, %r57, 1;
	mov.f32 	%f146, 0f00000000;
	mov.f32 	%f147, %f146;
	@%p6 bra 	$L__BB1_44;
	mul.lo.s32 	%r5, %r2, %r57;
	shl.b32 	%r6, %r58, 3;
	add.s32 	%r7, %r5, 6;
	add.s32 	%r8, %r5, 7;
	add.s64 	%rd4, %rd3, 16;
	add.s64 	%rd5, %rd2, 16;
	mov.f32 	%f147, 0f00000000;
	mov.b32 	%r111, 0;
	mov.u32 	%r112, %r111;
	mov.f32 	%f146, %f147;
	bra.uni 	$L__BB1_25;
$L__BB1_3:
	setp.eq.s32 	%p17, %r23, 0;
	@%p17 bra 	$L__BB1_24;
	setp.lt.u32 	%p18, %r23, 4;
	@%p18 bra 	$L__BB1_14;
	add.s32 	%r10, %r123, %r5;
	mul.wide.s32 	%rd33, %r10, 4;
	add.s64 	%rd6, %rd3, %rd33;
	ld.global.nc.u32 	%r89, [%rd6];
	setp.ne.s32 	%p19, %r89, %r3;
	add.s64 	%rd7, %rd2, %rd33;
	@%p19 bra 	$L__BB1_7;
	ld.global.nc.f32 	%f99, [%rd7];
	mad.lo.s32 	%r90, %r10, %r58, %r4;
	mul.wide.s32 	%rd34, %r90, 4;
	add.s64 	%rd35, %rd1, %rd34;
	ld.global.nc.f32 	%f100, [%rd35];
	fma.rn.f32 	%f146, %f99, %f100, %f146;
	add.f32 	%f147, %f147, %f99;
$L__BB1_7:
	ld.global.nc.u32 	%r91, [%rd6+4];
	setp.ne.s32 	%p20, %r91, %r3;
	@%p20 bra 	$L__BB1_9;
	ld.global.nc.f32 	%f101, [%rd7+4];
	mad.lo.s32 	%r92, %r58, %r10, %r58;
	add.s32 	%r93, %r92, %r4;
	mul.wide.s32 	%rd36, %r93, 4;
	add.s64 	%rd37, %rd1, %rd36;
	ld.global.nc.f32 	%f102, [%rd37];
	fma.rn.f32 	%f146, %f101, %f102, %f146;
	add.f32 	%f147, %f147, %f101;
$L__BB1_9:
	ld.global.nc.u32 	%r94, [%rd6+8];
	setp.ne.s32 	%p21, %r94, %r3;
	@%p21 bra 	$L__BB1_11;
	add.s32 	%r95, %r10, 2;
	ld.global.nc.f32 	%f103, [%rd7+8];
	mad.lo.s32 	%r96, %r95, %r58, %r4;
	mul.wide.s32 	%rd38, %r96, 4;
	add.s64 	%rd39, %rd1, %rd38;
	ld.global.nc.f32 	%f104, [%rd39];
	fma.rn.f32 	%f146, %f103, %f104, %f146;
	add.f32 	%f147, %f147, %f103;
$L__BB1_11:
	ld.global.nc.u32 	%r97, [%rd6+12];
	setp.ne.s32 	%p22, %r97, %r3;
	@%p22 bra 	$L__BB1_13;
	add.s32 	%r98, %r10, 3;
	ld.global.nc.f32 	%f105, [%rd7+12];
	mad.lo.s32 	%r99, %r98, %r58, %r4;
	mul.wide.s32 	%rd40, %r99, 4;
	add.s64 	%rd41, %rd1, %rd40;
	ld.global.nc.f32 	%f106, [%rd41];
	fma.rn.f32 	%f146, %f105, %f106, %f146;
	add.f32 	%f147, %f147, %f105;
$L__BB1_13:
	add.s32 	%r123, %r123, 4;
$L__BB1_14:
	setp.eq.s32 	%p23, %r22, 0;
	@%p23 bra 	$L__BB1_24;
	setp.eq.s32 	%p24, %r22, 1;
	@%p24 bra 	$L__BB1_21;
	add.s32 	%r13, %r123, %r5;
	mul.wide.s32 	%rd42, %r13, 4;
	add.s64 	%rd8, %rd3, %rd42;
	ld.global.nc.u32 	%r100, [%rd8];
	setp.ne.s32 	%p25, %r100, %r3;
	add.s64 	%rd9, %rd2, %rd42;
	@%p25 bra 	$L__BB1_18;
	ld.global.nc.f32 	%f108, [%rd9];
	mad.lo.s32 	%r101, %r13, %r58, %r4;
	mul.wide.s32 	%rd43, %r101, 4;
	add.s64 	%rd44, %rd1, %rd43;
	ld.global.nc.f32 	%f109, [%rd44];
	fma.rn.f32 	%f146, %f108, %f109, %f146;
	add.f32 	%f147, %f147, %f108;
$L__BB1_18:
	ld.global.nc.u32 	%r102, [%rd8+4];
	setp.ne.s32 	%p26, %r102, %r3;
	@%p26 bra 	$L__BB1_20;
	ld.global.nc.f32 	%f110, [%rd9+4];
	mad.lo.s32 	%r103, %r58, %r13, %r58;
	add.s32 	%r104, %r103, %r4;
	mul.wide.s32 	%rd45, %r104, 4;
	add.s64 	%rd46, %rd1, %rd45;
	ld.global.nc.f32 	%f111, [%rd46];
	fma.rn.f32 	%f146, %f110, %f111, %f146;
	add.f32 	%f147, %f147, %f110;
$L__BB1_20:
	add.s32 	%r123, %r123, 2;
$L__BB1_21:
	and.b32  	%r105, %r21, 1;
	setp.eq.b32 	%p27, %r105, 1;
	not.pred 	%p28, %p27;
	@%p28 bra 	$L__BB1_24;
	add.s32 	%r16, %r123, %r5;
	mul.wide.s32 	%rd47, %r16, 4;
	add.s64 	%rd48, %rd3, %rd47;
	ld.global.nc.u32 	%r106, [%rd48];
	setp.ne.s32 	%p29, %r106, %r3;
	@%p29 bra 	$L__BB1_24;
	add.s64 	%rd50, %rd2, %rd47;
	ld.global.nc.f32 	%f112, [%rd50];
	mad.lo.s32 	%r107, %r16, %r58, %r4;
	mul.wide.s32 	%rd51, %r107, 4;
	add.s64 	%rd52, %rd1, %rd51;
	ld.global.nc.f32 	%f113, [%rd52];
	fma.rn.f32 	%f146, %f112, %f113, %f146;
	add.f32 	%f147, %f147, %f112;
$L__BB1_24:
	setp.ge.s32 	%p30, %r112, %r57;
	add.s32 	%r111, %r111, 1;
	@%p30 bra 	$L__BB1_44;
$L__BB1_25:
	mov.u32 	%r123, %r112;
	add.s32 	%r112, %r123, 32;
	min.s32 	%r68, %r57, %r112;
	add.s32 	%r69, %r123, 1;
	max.s32 	%r21, %r68, %r69;
	and.b32  	%r22, %r21, 3;
	and.b32  	%r23, %r21, 7;
	shl.b32 	%r24, %r111, 5;
	not.b32 	%r70, %r24;
	add.s32 	%r71, %r70, %r21;
	setp.lt.u32 	%p7, %r71, 7;
	@%p7 bra 	$L__BB1_3;
	add.s32 	%r113, %r5, %r123;
	mul.lo.s32 	%r72, %r58, %r113;
	add.s32 	%r73, %r72, %r58;
	add.s32 	%r122, %r4, %r73;
	add.s32 	%r74, %r113, 2;
	mad.lo.s32 	%r121, %r58, %r74, %r4;
	add.s32 	%r75, %r113, 3;
	mad.lo.s32 	%r120, %r58, %r75, %r4;
	add.s32 	%r76, %r113, 4;
	mad.lo.s32 	%r119, %r58, %r76, %r4;
	add.s32 	%r77, %r113, 5;
	mad.lo.s32 	%r118, %r58, %r77, %r4;
	add.s32 	%r78, %r7, %r123;
	mad.lo.s32 	%r117, %r58, %r78, %r4;
	add.s32 	%r79, %r8, %r123;
	mad.lo.s32 	%r116, %r58, %r79, %r4;
	add.s32 	%r115, %r4, %r72;
	add.s32 	%r80, %r24, %r23;
	sub.s32 	%r114, %r80, %r21;
$L__BB1_27:
	.pragma "nounroll";
	mul.wide.s32 	%rd16, %r113, 4;
	add.s64 	%rd10, %rd4, %rd16;
	add.s64 	%rd11, %rd5, %rd16;
	ld.global.nc.u32 	%r81, [%rd10+-16];
	setp.ne.s32 	%p8, %r81, %r3;
	@%p8 bra 	$L__BB1_29;
	ld.global.nc.f32 	%f82, [%rd11+-16];
	mul.wide.s32 	%rd17, %r115, 4;
	add.s64 	%rd18, %rd1, %rd17;
	ld.global.nc.f32 	%f83, [%rd18];
	fma.rn.f32 	%f146, %f82, %f83, %f146;
	add.f32 	%f147, %f147, %f82;
$L__BB1_29:
	ld.global.nc.u32 	%r82, [%rd10+-12];
	setp.ne.s32 	%p9, %r82, %r3;
	@%p9 bra 	$L__BB1_31;
	ld.global.nc.f32 	%f84, [%rd11+-12];
	mul.wide.s32 	%rd19, %r122, 4;
	add.s64 	%rd20, %rd1, %rd19;
	ld.global.nc.f32 	%f85, [%rd20];
	fma.rn.f32 	%f146, %f84, %f85, %f146;
	add.f32 	%f147, %f147, %f84;
$L__BB1_31:
	ld.global.nc.u32 	%r83, [%rd10+-8];
	setp.ne.s32 	%p10, %r83, %r3;
	@%p10 bra 	$L__BB1_33;
	ld.global.nc.f32 	%f86, [%rd11+-8];
	mul.wide.s32 	%rd21, %r121, 4;
	add.s64 	%rd22, %rd1, %rd21;
	ld.global.nc.f32 	%f87, [%rd22];
	fma.rn.f32 	%f146, %f86, %f87, %f146;
	add.f32 	%f147, %f147, %f86;
$L__BB1_33:
	ld.global.nc.u32 	%r84, [%rd10+-4];
	setp.ne.s32 	%p11, %r84, %r3;
	@%p11 bra 	$L__BB1_35;
	ld.global.nc.f32 	%f88, [%rd11+-4];
	mul.wide.s32 	%rd23, %r120, 4;
	add.s64 	%rd24, %rd1, %rd23;
	ld.global.nc.f32 	%f89, [%rd24];
	fma.rn.f32 	%f146, %f88, %f89, %f146;
	add.f32 	%f147, %f147, %f88;
$L__BB1_35:
	ld.global.nc.u32 	%r85, [%rd10];
	setp.ne.s32 	%p12, %r85, %r3;
	@%p12 bra 	$L__BB1_37;
	ld.global.nc.f32 	%f90, [%rd11];
	mul.wide.s32 	%rd25, %r119, 4;
	add.s64 	%rd26, %rd1, %rd25;
	ld.global.nc.f32 	%f91, [%rd26];
	fma.rn.f32 	%f146, %f90, %f91, %f146;
	add.f32 	%f147, %f147, %f90;
$L__BB1_37:
	ld.global.nc.u32 	%r86, [%rd10+4];
	setp.ne.s32 	%p13, %r86, %r3;
	@%p13 bra 	$L__BB1_39;
	ld.global.nc.f32 	%f92, [%rd11+4];
	mul.wide.s32 	%rd27, %r118, 4;
	add.s64 	%rd28, %rd1, %rd27;
	ld.global.nc.f32 	%f93, [%rd28];
	fma.rn.f32 	%f146, %f92, %f93, %f146;
	add.f32 	%f147, %f147, %f92;
$L__BB1_39:
	ld.global.nc.u32 	%r87, [%rd10+8];
	setp.ne.s32 	%p14, %r87, %r3;
	@%p14 bra 	$L__BB1_41;
	ld.global.nc.f32 	%f94, [%rd11+8];
	mul.wide.s32 	%rd29, %r117, 4;
	add.s64 	%rd30, %rd1, %rd29;
	ld.global.nc.f32 	%f95, [%rd30];
	fma.rn.f32 	%f146, %f94, %f95, %f146;
	add.f32 	%f147, %f147, %f94;
$L__BB1_41:
	ld.global.nc.u32 	%r88, [%rd10+12];
	setp.ne.s32 	%p15, %r88, %r3;
	@%p15 bra 	$L__BB1_43;
	ld.global.nc.f32 	%f96, [%rd11+12];
	mul.wide.s32 	%rd31, %r116, 4;
	add.s64 	%rd32, %rd1, %rd31;
	ld.global.nc.f32 	%f97, [%rd32];
	fma.rn.f32 	%f146, %f96, %f97, %f146;
	add.f32 	%f147, %f147, %f96;
$L__BB1_43:
	add.s32 	%r123, %r123, 8;
	add.s32 	%r122, %r122, %r6;
	add.s32 	%r121, %r121, %r6;
	add.s32 	%r120, %r120, %r6;
	add.s32 	%r119, %r119, %r6;
	add.s32 	%r118, %r118, %r6;
	add.s32 	%r117, %r117, %r6;
	add.s32 	%r116, %r116, %r6;
	add.s32 	%r115, %r115, %r6;
	add.s32 	%r114, %r114, 8;
	add.s32 	%r113, %r113, 8;
	setp.eq.s32 	%p16, %r114, 0;
	@%p16 bra 	$L__BB1_3;
	bra.uni 	$L__BB1_27;
$L__BB1_44:
	setp.gt.f32 	%p31, %f147, 0f322BCC77;
	div.rn.f32 	%f114, %f146, %f147;
	selp.f32 	%f115, %f114, 0f00000000, %p31;
	cvta.to.global.u64 	%rd53, %rd12;
	mul.wide.s32 	%rd54, %r1, 4;
	add.s64 	%rd55, %rd53, %rd54;
	st.global.f32 	[%rd55], %f115;
$L__BB1_45:
	ret;

}
	// .globl	cosine_similarity_kernel
.visible .entry cosine_similarity_kernel(
	.param .u64 .ptr .align 1 cosine_similarity_kernel_param_0,
	.param .u64 .ptr .align 1 cosine_similarity_kernel_param_1,
	.param .u32 cosine_similarity_kernel_param_2,
	.param .u32 cosine_similarity_kernel_param_3,
	.param .u32 cosine_similarity_kernel_param_4
)
{
	.reg .pred 	%p<23>;
	.reg .b32 	%r<74>;
	.reg .b32 	%f<334>;
	.reg .b64 	%rd<63>;

	ld.param.u64 	%rd18, [cosine_similarity_kernel_param_0];
	ld.param.u64 	%rd19, [cosine_similarity_kernel_param_1];
	ld.param.u32 	%r35, [cosine_similarity_kernel_param_2];
	ld.param.u32 	%r33, [cosine_similarity_kernel_param_3];
	cvta.to.global.u64 	%rd1, %rd18;
	cvta.to.global.u64 	%rd2, %rd19;
	mov.u32 	%r36, %ctaid.x;
	mov.u32 	%r37, %ntid.x;
	mov.u32 	%r38, %tid.x;
	mad.lo.s32 	%r1, %r36, %r37, %r38;
	mul.lo.s32 	%r39, %r33, %r33;
	div.s32 	%r2, %r1, %r39;
	mul.lo.s32 	%r40, %r2, %r39;
	sub.s32 	%r41, %r1, %r40;
	div.s32 	%r3, %r41, %r33;
	rem.s32 	%r4, %r1, %r33;
	setp.ge.s32 	%p1, %r2, %r35;
	setp.ge.s32 	%p2, %r3, %r33;
	or.pred  	%p3, %p1, %p2;
	setp.lt.s32 	%p4, %r33, 0;
	or.pred  	%p5, %p4, %p3;
	@%p5 bra 	$L__BB2_26;
	setp.le.s32 	%p6, %r3, %r4;
	@%p6 bra 	$L__BB2_3;
	mad.lo.s32 	%r58, %r2, %r33, %r4;
	mad.lo.s32 	%r59, %r58, %r33, %r3;
	mul.wide.s32 	%rd53, %r59, 4;
	add.s64 	%rd54, %rd2, %rd53;
	ld.global.f32 	%f291, [%rd54];
	mul.wide.s32 	%rd55, %r1, 4;
	add.s64 	%rd56, %rd2, %rd55;
	st.global.f32 	[%rd56], %f291;
	bra.uni 	$L__BB2_26;
$L__BB2_3:
	ld.param.u32 	%r60, [cosine_similarity_kernel_param_4];
	mul.lo.s32 	%r43, %r2, %r33;
	add.s32 	%r44, %r3, %r43;
	mul.lo.s32 	%r5, %r44, %r60;
	mul.wide.s32 	%rd20, %r5, 4;
	add.s64 	%rd3, %rd1, %rd20;
	add.s32 	%r6, %r4, %r43;
	mul.lo.s32 	%r7, %r6, %r60;
	mul.wide.s32 	%rd21, %r7, 4;
	add.s64 	%rd4, %rd1, %rd21;
	setp.lt.s32 	%p7, %r60, 4;
	mov.b32 	%r71, 0;
	mov.f32 	%f331, 0f00000000;
	mov.f32 	%f332, %f331;
	mov.f32 	%f333, %f331;
	@%p7 bra 	$L__BB2_12;
	ld.param.u32 	%r61, [cosine_similarity_kernel_param_4];
	add.s32 	%r8, %r61, -4;
	shr.u32 	%r46, %r8, 2;
	add.s32 	%r9, %r46, 1;
	setp.lt.u32 	%p8, %r8, 12;
	mov.f32 	%f333, 0f00000000;
	mov.b32 	%r68, 0;
	mov.f32 	%f332, %f333;
	mov.f32 	%f331, %f333;
	@%p8 bra 	$L__BB2_7;
	and.b32  	%r48, %r9, 2147483644;
	neg.s32 	%r67, %r48;
	add.s64 	%rd23, %rd20, %rd1;
	add.s64 	%rd60, %rd23, 32;
	add.s64 	%rd25, %rd21, %rd1;
	add.s64 	%rd59, %rd25, 32;
	mov.f32 	%f333, 0f00000000;
	mov.b32 	%r68, 0;
$L__BB2_6:
	.pragma "nounroll";
	ld.global.nc.f32 	%f69, [%rd60+-32];
	ld.global.nc.f32 	%f70, [%rd60+-28];
	ld.global.nc.f32 	%f71, [%rd60+-24];
	ld.global.nc.f32 	%f72, [%rd60+-20];
	ld.global.nc.f32 	%f73, [%rd59+-32];
	ld.global.nc.f32 	%f74, [%rd59+-28];
	ld.global.nc.f32 	%f75, [%rd59+-24];
	ld.global.nc.f32 	%f76, [%rd59+-20];
	mul.f32 	%f77, %f70, %f74;
	fma.rn.f32 	%f78, %f69, %f73, %f77;
	fma.rn.f32 	%f79, %f71, %f75, %f78;
	fma.rn.f32 	%f80, %f72, %f76, %f79;
	add.f32 	%f81, %f331, %f80;
	mul.f32 	%f82, %f70, %f70;
	fma.rn.f32 	%f83, %f69, %f69, %f82;
	fma.rn.f32 	%f84, %f71, %f71, %f83;
	fma.rn.f32 	%f85, %f72, %f72, %f84;
	add.f32 	%f86, %f332, %f85;
	mul.f32 	%f87, %f74, %f74;
	fma.rn.f32 	%f88, %f73, %f73, %f87;
	fma.rn.f32 	%f89, %f75, %f75, %f88;
	fma.rn.f32 	%f90, %f76, %f76, %f89;
	add.f32 	%f91, %f333, %f90;
	ld.global.nc.f32 	%f92, [%rd60+-16];
	ld.global.nc.f32 	%f93, [%rd60+-12];
	ld.global.nc.f32 	%f94, [%rd60+-8];
	ld.global.nc.f32 	%f95, [%rd60+-4];
	ld.global.nc.f32 	%f96, [%rd59+-16];
	ld.global.nc.f32 	%f97, [%rd59+-12];
	ld.global.nc.f32 	%f98, [%rd59+-8];
	ld.global.nc.f32 	%f99, [%rd59+-4];
	mul.f32 	%f100, %f93, %f97;
	fma.rn.f32 	%f101, %f92, %f96, %f100;
	fma.rn.f32 	%f102, %f94, %f98, %f101;
	fma.rn.f32 	%f103, %f95, %f99, %f102;
	add.f32 	%f104, %f81, %f103;
	mul.f32 	%f105, %f93, %f93;
	fma.rn.f32 	%f106, %f92, %f92, %f105;
	fma.rn.f32 	%f107, %f94, %f94, %f106;
	fma.rn.f32 	%f108, %f95, %f95, %f107;
	add.f32 	%f109, %f86, %f108;
	mul.f32 	%f110, %f97, %f97;
	fma.rn.f32 	%f111, %f96, %f96, %f110;
	fma.rn.f32 	%f112, %f98, %f98, %f111;
	fma.rn.f32 	%f113, %f99, %f99, %f112;
	add.f32 	%f114, %f91, %f113;
	ld.global.nc.f32 	%f115, [%rd60];
	ld.global.nc.f32 	%f116, [%rd60+4];
	ld.global.nc.f32 	%f117, [%rd60+8];
	ld.global.nc.f32 	%f118, [%rd60+12];
	ld.global.nc.f32 	%f119, [%rd59];
	ld.global.nc.f32 	%f120, [%rd59+4];
	ld.global.nc.f32 	%f121, [%rd59+8];
	ld.global.nc.f32 	%f122, [%rd59+12];
	mul.f32 	%f123, %f116, %f120;
	fma.rn.f32 	%f124, %f115, %f119, %f123;
	fma.rn.f32 	%f125, %f117, %f121, %f124;
	fma.rn.f32 	%f126, %f118, %f122, %f125;
	add.f32 	%f127, %f104, %f126;
	mul.f32 	%f128, %f116, %f116;
	fma.rn.f32 	%f129, %f115, %f115, %f128;
	fma.rn.f32 	%f130, %f117, %f117, %f129;
	fma.rn.f32 	%f131, %f118, %f118, %f130;
	add.f32 	%f132, %f109, %f131;
	mul.f32 	%f133, %f120, %f120;
	fma.rn.f32 	%f134, %f119, %f119, %f133;
	fma.rn.f32 	%f135, %f121, %f121, %f134;
	fma.rn.f32 	%f136, %f122, %f122, %f135;
	add.f32 	%f137, %f114, %f136;
	ld.global.nc.f32 	%f138, [%rd60+16];
	ld.global.nc.f32 	%f139, [%rd60+20];
	ld.global.nc.f32 	%f140, [%rd60+24];
	ld.global.nc.f32 	%f141, [%rd60+28];
	ld.global.nc.f32 	%f142, [%rd59+16];
	ld.global.nc.f32 	%f143, [%rd59+20];
	ld.global.nc.f32 	%f144, [%rd59+24];
	ld.global.nc.f32 	%f145, [%rd59+28];
	mul.f32 	%f146, %f139, %f143;
	fma.rn.f32 	%f147, %f138, %f142, %f146;
	fma.rn.f32 	%f148, %f140, %f144, %f147;
	fma.rn.f32 	%f149, %f141, %f145, %f148;
	add.f32 	%f331, %f127, %f149;
	mul.f32 	%f150, %f139, %f139;
	fma.rn.f32 	%f151, %f138, %f138, %f150;
	fma.rn.f32 	%f152, %f140, %f140, %f151;
	fma.rn.f32 	%f153, %f141, %f141, %f152;
	add.f32 	%f332, %f132, %f153;
	mul.f32 	%f154, %f143, %f143;
	fma.rn.f32 	%f155, %f142, %f142, %f154;
	fma.rn.f32 	%f156, %f144, %f144, %f155;
	fma.rn.f32 	%f157, %f145, %f145, %f156;
	add.f32 	%f333, %f137, %f157;
	add.s32 	%r68, %r68, 16;
	add.s32 	%r67, %r67, 4;
	add.s64 	%rd60, %rd60, 64;
	add.s64 	%rd59, %rd59, 64;
	setp.eq.s32 	%p9, %r67, 0;
	@%p9 bra 	$L__BB2_7;
	bra.uni 	$L__BB2_6;
$L__BB2_7:
	and.b32  	%r50, %r8, -4;
	add.s32 	%r71, %r50, 4;
	shr.u32 	%r51, %r8, 2;
	add.s32 	%r52, %r51, 1;
	and.b32  	%r49, %r52, 3;
	setp.eq.s32 	%p10, %r49, 0;
	@%p10 bra 	$L__BB2_12;
	setp.eq.s32 	%p11, %r49, 1;
	@%p11 bra 	$L__BB2_10;
	mul.wide.u32 	%rd26, %r68, 4;
	add.s64 	%rd27, %rd3, %rd26;
	ld.global.nc.f32 	%f159, [%rd27];
	ld.global.nc.f32 	%f160, [%rd27+4];
	ld.global.nc.f32 	%f161, [%rd27+8];
	ld.global.nc.f32 	%f162, [%rd27+12];
	add.s64 	%rd28, %rd4, %rd26;
	ld.global.nc.f32 	%f163, [%rd28];
	ld.global.nc.f32 	%f164, [%rd28+4];
	ld.global.nc.f32 	%f165, [%rd28+8];
	ld.global.nc.f32 	%f166, [%rd28+12];
	mul.f32 	%f167, %f160, %f164;
	fma.rn.f32 	%f168, %f159, %f163, %f167;
	fma.rn.f32 	%f169, %f161, %f165, %f168;
	fma.rn.f32 	%f170, %f162, %f166, %f169;
	add.f32 	%f171, %f331, %f170;
	mul.f32 	%f172, %f160, %f160;
	fma.rn.f32 	%f173, %f159, %f159, %f172;
	fma.rn.f32 	%f174, %f161, %f161, %f173;
	fma.rn.f32 	%f175, %f162, %f162, %f174;
	add.f32 	%f176, %f332, %f175;
	mul.f32 	%f177, %f164, %f164;
	fma.rn.f32 	%f178, %f163, %f163, %f177;
	fma.rn.f32 	%f179, %f165, %f165, %f178;
	fma.rn.f32 	%f180, %f166, %f166, %f179;
	add.f32 	%f181, %f333, %f180;
	ld.global.nc.f32 	%f182, [%rd27+16];
	ld.global.nc.f32 	%f183, [%rd27+20];
	ld.global.nc.f32 	%f184, [%rd27+24];
	ld.global.nc.f32 	%f185, [%rd27+28];
	ld.global.nc.f32 	%f186, [%rd28+16];
	ld.global.nc.f32 	%f187, [%rd28+20];
	ld.global.nc.f32 	%f188, [%rd28+24];
	ld.global.nc.f32 	%f189, [%rd28+28];
	mul.f32 	%f190, %f183, %f187;
	fma.rn.f32 	%f191, %f182, %f186, %f190;
	fma.rn.f32 	%f192, %f184, %f188, %f191;
	fma.rn.f32 	%f193, %f185, %f189, %f192;
	add.f32 	%f331, %f171, %f193;
	mul.f32 	%f194, %f183, %f183;
	fma.rn.f32 	%f195, %f182, %f182, %f194;
	fma.rn.f32 	%f196, %f184, %f184, %f195;
	fma.rn.f32 	%f197, %f185, %f185, %f196;
	add.f32 	%f332, %f176, %f197;
	mul.f32 	%f198, %f187, %f187;
	fma.rn.f32 	%f199, %f186, %f186, %f198;
	fma.rn.f32 	%f200, %f188, %f188, %f199;
	fma.rn.f32 	%f201, %f189, %f189, %f200;
	add.f32 	%f333, %f181, %f201;
	add.s32 	%r68, %r68, 8;
$L__BB2_10:
	and.b32  	%r53, %r8, 4;
	setp.ne.s32 	%p12, %r53, 0;
	@%p12 bra 	$L__BB2_12;
	mul.wide.u32 	%rd29, %r68, 4;
	add.s64 	%rd30, %rd3, %rd29;
	ld.global.nc.f32 	%f202, [%rd30];
	ld.global.nc.f32 	%f203, [%rd30+4];
	ld.global.nc.f32 	%f204, [%rd30+8];
	ld.global.nc.f32 	%f205, [%rd30+12];
	add.s64 	%rd31, %rd4, %rd29;
	ld.global.nc.f32 	%f206, [%rd31];
	ld.global.nc.f32 	%f207, [%rd31+4];
	ld.global.nc.f32 	%f208, [%rd31+8];
	ld.global.nc.f32 	%f209, [%rd31+12];
	mul.f32 	%f210, %f203, %f207;
	fma.rn.f32 	%f211, %f202, %f206, %f210;
	fma.rn.f32 	%f212, %f204, %f208, %f211;
	fma.rn.f32 	%f213, %f205, %f209, %f212;
	add.f32 	%f331, %f331, %f213;
	mul.f32 	%f214, %f203, %f203;
	fma.rn.f32 	%f215, %f202, %f202, %f214;
	fma.rn.f32 	%f216, %f204, %f204, %f215;
	fma.rn.f32 	%f217, %f205, %f205, %f216;
	add.f32 	%f332, %f332, %f217;
	mul.f32 	%f218, %f207, %f207;
	fma.rn.f32 	%f219, %f206, %f206, %f218;
	fma.rn.f32 	%f220, %f208, %f208, %f219;
	fma.rn.f32 	%f221, %f209, %f209, %f220;
	add.f32 	%f333, %f333, %f221;
$L__BB2_12:
	ld.param.u32 	%r62, [cosine_similarity_kernel_param_4];
	setp.ge.s32 	%p13, %r71, %r62;
	@%p13 bra 	$L__BB2_24;
	ld.param.u32 	%r63, [cosine_similarity_kernel_param_4];
	sub.s32 	%r16, %r63, %r71;
	and.b32  	%r17, %r16, 7;
	sub.s32 	%r54, %r71, %r63;
	setp.gt.u32 	%p14, %r54, -8;
	@%p14 bra 	$L__BB2_16;
	ld.param.u64 	%rd57, [cosine_similarity_kernel_param_0];
	and.b32  	%r55, %r16, -8;
	neg.s32 	%r69, %r55;
	mul.wide.u32 	%rd33, %r71, 4;
	add.s64 	%rd34, %rd20, %rd33;
	cvta.to.global.u64 	%rd35, %rd57;
	add.s64 	%rd36, %rd34, %rd35;
	add.s64 	%rd62, %rd36, 16;
	mul.wide.s32 	%rd37, %r7, 4;
	add.s64 	%rd38, %rd37, %rd33;
	add.s64 	%rd39, %rd38, %rd35;
	add.s64 	%rd61, %rd39, 16;
$L__BB2_15:
	.pragma "nounroll";
	ld.global.nc.f32 	%f223, [%rd62+-16];
	ld.global.nc.f32 	%f224, [%rd61+-16];
	fma.rn.f32 	%f225, %f223, %f224, %f331;
	fma.rn.f32 	%f226, %f223, %f223, %f332;
	fma.rn.f32 	%f227, %f224, %f224, %f333;
	ld.global.nc.f32 	%f228, [%rd62+-12];
	ld.global.nc.f32 	%f229, [%rd61+-12];
	fma.rn.f32 	%f230, %f228, %f229, %f225;
	fma.rn.f32 	%f231, %f228, %f228, %f226;
	fma.rn.f32 	%f232, %f229, %f229, %f227;
	ld.global.nc.f32 	%f233, [%rd62+-8];
	ld.global.nc.f32 	%f234, [%rd61+-8];
	fma.rn.f32 	%f235, %f233, %f234, %f230;
	fma.rn.f32 	%f236, %f233, %f233, %f231;
	fma.rn.f32 	%f237, %f234, %f234, %f232;
	ld.global.nc.f32 	%f238, [%rd62+-4];
	ld.global.nc.f32 	%f239, [%rd61+-4];
	fma.rn.f32 	%f240, %f238, %f239, %f235;
	fma.rn.f32 	%f241, %f238, %f238, %f236;
	fma.rn.f32 	%f242, %f239, %f239, %f237;
	ld.global.nc.f32 	%f243, [%rd62];
	ld.global.nc.f32 	%f244, [%rd61];
	fma.rn.f32 	%f245, %f243, %f244, %f240;
	fma.rn.f32 	%f246, %f243, %f243, %f241;
	fma.rn.f32 	%f247, %f244, %f244, %f242;
	ld.global.nc.f32 	%f248, [%rd62+4];
	ld.global.nc.f32 	%f249, [%rd61+4];
	fma.rn.f32 	%f250, %f248, %f249, %f245;
	fma.rn.f32 	%f251, %f248, %f248, %f246;
	fma.rn.f32 	%f252, %f249, %f249, %f247;
	ld.global.nc.f32 	%f253, [%rd62+8];
	ld.global.nc.f32 	%f254, [%rd61+8];
	fma.rn.f32 	%f255, %f253, %f254, %f250;
	fma.rn.f32 	%f256, %f253, %f253, %f251;
	fma.rn.f32 	%f257, %f254, %f254, %f252;
	ld.global.nc.f32 	%f258, [%rd62+12];
	ld.global.nc.f32 	%f259, [%rd61+12];
	fma.rn.f32 	%f331, %f258, %f259, %f255;
	fma.rn.f32 	%f332, %f258, %f258, %f256;
	fma.rn.f32 	%f333, %f259, %f259, %f257;
	add.s32 	%r71, %r71, 8;
	add.s32 	%r69, %r69, 8;
	add.s64 	%rd62, %rd62, 32;
	add.s64 	%rd61, %rd61, 32;
	setp.ne.s32 	%p15, %r69, 0;
	@%p15 bra 	$L__BB2_15;
$L__BB2_16:
	setp.eq.s32 	%p16, %r17, 0;
	@%p16 bra 	$L__BB2_24;
	and.b32  	%r28, %r16, 3;
	setp.lt.u32 	%p17, %r17, 4;
	@%p17 bra 	$L__BB2_19;
	mul.wide.u32 	%rd40, %r71, 4;
	add.s64 	%rd41, %rd3, %rd40;
	ld.global.nc.f32 	%f261, [%rd41];
	add.s64 	%rd42, %rd4, %rd40;
	ld.global.nc.f32 	%f262, [%rd42];
	fma.rn.f32 	%f263, %f261, %f262, %f331;
	fma.rn.f32 	%f264, %f261, %f261, %f332;
	fma.rn.f32 	%f265, %f262, %f262, %f333;
	ld.global.nc.f32 	%f266, [%rd41+4];
	ld.global.nc.f32 	%f267, [%rd42+4];
	fma.rn.f32 	%f268, %f266, %f267, %f263;
	fma.rn.f32 	%f269, %f266, %f266, %f264;
	fma.rn.f32 	%f270, %f267, %f267, %f265;
	ld.global.nc.f32 	%f271, [%rd41+8];
	ld.global.nc.f32 	%f272, [%rd42+8];
	fma.rn.f32 	%f273, %f271, %f272, %f268;
	fma.rn.f32 	%f274, %f271, %f271, %f269;
	fma.rn.f32 	%f275, %f272, %f272, %f270;
	ld.global.nc.f32 	%f276, [%rd41+12];
	ld.global.nc.f32 	%f277, [%rd42+12];
	fma.rn.f32 	%f331, %f276, %f277, %f273;
	fma.rn.f32 	%f332, %f276, %f276, %f274;
	fma.rn.f32 	%f333, %f277, %f277, %f275;
	add.s32 	%r71, %r71, 4;
$L__BB2_19:
	setp.eq.s32 	%p18, %r28, 0;
	@%p18 bra 	$L__BB2_24;
	setp.eq.s32 	%p19, %r28, 1;
	@%p19 bra 	$L__BB2_22;
	mul.wide.u32 	%rd43, %r71, 4;
	add.s64 	%rd44, %rd3, %rd43;
	ld.global.nc.f32 	%f279, [%rd44];
	add.s64 	%rd45, %rd4, %rd43;
	ld.global.nc.f32 	%f280, [%rd45];
	fma.rn.f32 	%f281, %f279, %f280, %f331;
	fma.rn.f32 	%f282, %f279, %f279, %f332;
	fma.rn.f32 	%f283, %f280, %f280, %f333;
	ld.global.nc.f32 	%f284, [%rd44+4];
	ld.global.nc.f32 	%f285, [%rd45+4];
	fma.rn.f32 	%f331, %f284, %f285, %f281;
	fma.rn.f32 	%f332, %f284, %f284, %f282;
	fma.rn.f32 	%f333, %f285, %f285, %f283;
	add.s32 	%r71, %r71, 2;
$L__BB2_22:
	and.b32  	%r56, %r16, 1;
	setp.eq.b32 	%p20, %r56, 1;
	not.pred 	%p21, %p20;
	@%p21 bra 	$L__BB2_24;
	mul.wide.u32 	%rd46, %r71, 4;
	add.s64 	%rd47, %rd3, %rd46;
	ld.global.nc.f32 	%f286, [%rd47];
	add.s64 	%rd48, %rd4, %rd46;
	ld.global.nc.f32 	%f287, [%rd48];
	fma.rn.f32 	%f331, %f286, %f287, %f331;
	fma.rn.f32 	%f332, %f286, %f286, %f332;
	fma.rn.f32 	%f333, %f287, %f287, %f333;
$L__BB2_24:
	ld.param.u64 	%rd58, [cosine_similarity_kernel_param_1];
	sqrt.rn.f32 	%f288, %f332;
	sqrt.rn.f32 	%f289, %f333;
	fma.rn.f32 	%f290, %f288, %f289, 0f322BCC77;
	div.rn.f32 	%f64, %f331, %f290;
	cvta.to.global.u64 	%rd17, %rd58;
	mul.wide.s32 	%rd49, %r1, 4;
	add.s64 	%rd50, %rd17, %rd49;
	st.global.f32 	[%rd50], %f64;
	setp.eq.s32 	%p22, %r3, %r4;
	@%p22 bra 	$L__BB2_26;
	mad.lo.s32 	%r57, %r6, %r33, %r3;
	mul.wide.s32 	%rd51, %r57, 4;
	add.s64 	%rd52, %rd17, %rd51;
	st.global.f32 	[%rd52], %f64;
$L__BB2_26:
	ret;

}
	// .globl	gumbel_softmax_kernel
.visible .entry gumbel_softmax_kernel(
	.param .u64 .ptr .align 1 gumbel_softmax_kernel_param_0,
	.param .u64 .ptr .align 1 gumbel_softmax_kernel_param_1,
	.param .f32 gumbel_softmax_kernel_param_2,
	.param .u32 gumbel_softmax_kernel_param_3,
	.param .u32 gumbel_softmax_kernel_param_4
)
{
	.local .align 8 .b8 	__local_depot3[48];
	.reg .b64 	%SP;
	.reg .b64 	%SPL;
	.reg .pred 	%p<72>;
	.reg .b32 	%r<1209>;
	.reg .b32 	%f<52>;
	.reg .b64 	%rd<31>;

	mov.u64 	%SPL, __local_depot3;
	ld.param.u64 	%rd10, [gumbel_softmax_kernel_param_0];
	ld.param.u64 	%rd11, [gumbel_softmax_kernel_param_1];
	ld.param.f32 	%f1, [gumbel_softmax_kernel_param_2];
	ld.param.u32 	%r541, [gumbel_softmax_kernel_param_3];
	ld.param.u32 	%r542, [gumbel_softmax_kernel_param_4];
	mov.u32 	%r543, %ctaid.x;
	mov.u32 	%r544, %ntid.x;
	mov.u32 	%r545, %tid.x;
	mad.lo.s32 	%r1, %r543, %r544, %r545;
	div.s32 	%r546, %r1, %r542;
	setp.ge.s32 	%p1, %r546, %r541;
	setp.lt.s32 	%p2, %r542, 0;
	or.pred  	%p3, %p2, %p1;
	@%p3 bra 	$L__BB3_117;
	add.u64 	%rd1, %SPL, 0;
	// begin inline asm
	mov.u64 	%rd12, %clock64;
	// end inline asm
	cvt.s64.s32 	%rd2, %r1;
	cvt.u32.u64 	%r547, %rd12;
	xor.b32  	%r548, %r547, -1429050551;
	mul.lo.s32 	%r549, %r548, 1099087573;
	{ .reg .b32 tmp; mov.b64 {tmp, %r550}, %rd12; }
	xor.b32  	%r551, %r550, -136515619;
	mul.lo.s32 	%r552, %r551, -1703105765;
	add.s32 	%r553, %r549, %r552;
	add.s32 	%r2, %r553, 6615241;
	add.s32 	%r945, %r549, 123456789;
	st.local.v2.u32 	[%rd1], {%r2, %r945};
	xor.b32  	%r554, %r549, 362436069;
	add.s32 	%r555, %r552, 521288629;
	st.local.v2.u32 	[%rd1+8], {%r554, %r555};
	xor.b32  	%r556, %r552, 88675123;
	add.s32 	%r941, %r549, 5783321;
	st.local.v2.u32 	[%rd1+16], {%r556, %r941};
	setp.eq.s32 	%p4, %r1, 0;
	@%p4 bra 	$L__BB3_116;
	mov.b32 	%r928, 0;
	mov.u64 	%rd30, %rd2;
$L__BB3_3:
	mov.u64 	%rd3, %rd30;
	and.b64  	%rd4, %rd3, 3;
	setp.eq.s64 	%p5, %rd4, 0;
	@%p5 bra 	$L__BB3_115;
	mul.wide.u32 	%rd14, %r928, 3200;
	mov.u64 	%rd15, precalc_xorwow_matrix;
	add.s64 	%rd5, %rd15, %rd14;
	mov.b32 	%r941, 0;
	mov.u32 	%r942, %r941;
	mov.u32 	%r943, %r941;
	mov.u32 	%r944, %r941;
	mov.u32 	%r945, %r941;
	mov.u32 	%r934, %r941;
$L__BB3_5:
	mul.wide.u32 	%rd16, %r934, 4;
	add.s64 	%rd17, %rd1, %rd16;
	ld.local.u32 	%r14, [%rd17+4];
	shl.b32 	%r15, %r934, 5;
	mov.b32 	%r940, 0;
$L__BB3_6:
	.pragma "nounroll";
	shr.u32 	%r560, %r14, %r940;
	and.b32  	%r561, %r560, 1;
	setp.eq.b32 	%p6, %r561, 1;
	not.pred 	%p7, %p6;
	add.s32 	%r562, %r15, %r940;
	mul.lo.s32 	%r563, %r562, 5;
	mul.wide.u32 	%rd18, %r563, 4;
	add.s64 	%rd6, %rd5, %rd18;
	@%p7 bra 	$L__BB3_8;
	ld.global.u32 	%r564, [%rd6];
	xor.b32  	%r945, %r945, %r564;
	ld.global.u32 	%r565, [%rd6+4];
	xor.b32  	%r944, %r944, %r565;
	ld.global.u32 	%r566, [%rd6+8];
	xor.b32  	%r943, %r943, %r566;
	ld.global.u32 	%r567, [%rd6+12];
	xor.b32  	%r942, %r942, %r567;
	ld.global.u32 	%r568, [%rd6+16];
	xor.b32  	%r941, %r941, %r568;
$L__BB3_8:
	and.b32  	%r570, %r560, 2;
	setp.eq.s32 	%p8, %r570, 0;
	@%p8 bra 	$L__BB3_10;
	ld.global.u32 	%r571, [%rd6+20];
	xor.b32  	%r945, %r945, %r571;
	ld.global.u32 	%r572, [%rd6+24];
	xor.b32  	%r944, %r944, %r572;
	ld.global.u32 	%r573, [%rd6+28];
	xor.b32  	%r943, %r943, %r573;
	ld.global.u32 	%r574, [%rd6+32];
	xor.b32  	%r942, %r942, %r574;
	ld.global.u32 	%r575, [%rd6+36];
	xor.b32  	%r941, %r941, %r575;
$L__BB3_10:
	and.b32  	%r577, %r560, 4;
	setp.eq.s32 	%p9, %r577, 0;
	@%p9 bra 	$L__BB3_12;
	ld.global.u32 	%r578, [%rd6+40];
	xor.b32  	%r945, %r945, %r578;
	ld.global.u32 	%r579, [%rd6+44];
	xor.b32  	%r944, %r944, %r579;
	ld.global.u32 	%r580, [%rd6+48];
	xor.b32  	%r943, %r943, %r580;
	ld.global.u32 	%r581, [%rd6+52];
	xor.b32  	%r942, %r942, %r581;
	ld.global.u32 	%r582, [%rd6+56];
	xor.b32  	%r941, %r941, %r582;
$L__BB3_12:
	and.b32  	%r584, %r560, 8;
	setp.eq.s32 	%p10, %r584, 0;
	@%p10 bra 	$L__BB3_14;
	ld.global.u32 	%r585, [%rd6+60];
	xor.b32  	%r945, %r945, %r585;
	ld.global.u32 	%r586, [%rd6+64];
	xor.b32  	%r944, %r944, %r586;
	ld.global.u32 	%r587, [%rd6+68];
	xor.b32  	%r943, %r943, %r587;
	ld.global.u32 	%r588, [%rd6+72];
	xor.b32  	%r942, %r942, %r588;
	ld.global.u32 	%r589, [%rd6+76];
	xor.b32  	%r941, %r941, %r589;
$L__BB3_14:
	and.b32  	%r591, %r560, 16;
	setp.eq.s32 	%p11, %r591, 0;
	@%p11 bra 	$L__BB3_16;
	ld.global.u32 	%r592, [%rd6+80];
	xor.b32  	%r945, %r945, %r592;
	ld.global.u32 	%r593, [%rd6+84];
	xor.b32  	%r944, %r944, %r593;
	ld.global.u32 	%r594, [%rd6+88];
	xor.b32  	%r943, %r943, %r594;
	ld.global.u32 	%r595, [%rd6+92];
	xor.b32  	%r942, %r942, %r595;
	ld.global.u32 	%r596, [%rd6+96];
	xor.b32  	%r941, %r941, %r596;
$L__BB3_16:
	and.b32  	%r598, %r560, 32;
	setp.eq.s32 	%p12, %r598, 0;
	@%p12 bra 	$L__BB3_18;
	ld.global.u32 	%r599, [%rd6+100];
	xor.b32  	%r945, %r945, %r599;
	ld.global.u32 	%r600, [%rd6+104];
	xor.b32  	%r944, %r944, %r600;
	ld.global.u32 	%r601, [%rd6+108];
	xor.b32  	%r943, %r943, %r601;
	ld.global.u32 	%r602, [%rd6+112];
	xor.b32  	%r942, %r942, %r602;
	ld.global.u32 	%r603, [%rd6+116];
	xor.b32  	%r941, %r941, %r603;
$L__BB3_18:
	and.b32  	%r605, %r560, 64;
	setp.eq.s32 	%p13, %r605, 0;
	@%p13 bra 	$L__BB3_20;
	ld.global.u32 	%r606, [%rd6+120];
	xor.b32  	%r945, %r945, %r606;
	ld.global.u32 	%r607, [%rd6+124];
	xor.b32  	%r944, %r944, %r607;
	ld.global.u32 	%r608, [%rd6+128];
	xor.b32  	%r943, %r943, %r608;
	ld.global.u32 	%r609, [%rd6+132];
	xor.b32  	%r942, %r942, %r609;
	ld.global.u32 	%r610, [%rd6+136];
	xor.b32  	%r941, %r941, %r610;
$L__BB3_20:
	and.b32  	%r612, %r560, 128;
	setp.eq.s32 	%p14, %r612, 0;
	@%p14 bra 	$L__BB3_22;
	ld.global.u32 	%r613, [%rd6+140];
	xor.b32  	%r945, %r945, %r613;
	ld.global.u32 	%r614, [%rd6+144];
	xor.b32  	%r944, %r944, %r614;
	ld.global.u32 	%r615, [%rd6+148];
	xor.b32  	%r943, %r943, %r615;
	ld.global.u32 	%r616, [%rd6+152];
	xor.b32  	%r942, %r942, %r616;
	ld.global.u32 	%r617, [%rd6+156];
	xor.b32  	%r941, %r941, %r617;
$L__BB3_22:
	and.b32  	%r619, %r560, 256;
	setp.eq.s32 	%p15, %r619, 0;
	@%p15 bra 	$L__BB3_24;
	ld.global.u32 	%r620, [%rd6+160];
	xor.b32  	%r945, %r945, %r620;
	ld.global.u32 	%r621, [%rd6+164];
	xor.b32  	%r944, %r944, %r621;
	ld.global.u32 	%r622, [%rd6+168];
	xor.b32  	%r943, %r943, %r622;
	ld.global.u32 	%r623, [%rd6+172];
	xor.b32  	%r942, %r942, %r623;
	ld.global.u32 	%r624, [%rd6+176];
	xor.b32  	%r941, %r941, %r624;
$L__BB3_24:
	and.b32  	%r626, %r560, 512;
	setp.eq.s32 	%p16, %r626, 0;
	@%p16 bra 	$L__BB3_26;
	ld.global.u32 	%r627, [%rd6+180];
	xor.b32  	%r945, %r945, %r627;
	ld.global.u32 	%r628, [%rd6+184];
	xor.b32  	%r944, %r944, %r628;
	ld.global.u32 	%r629, [%rd6+188];
	xor.b32  	%r943, %r943, %r629;
	ld.global.u32 	%r630, [%rd6+192];
	xor.b32  	%r942, %r942, %r630;
	ld.global.u32 	%r631, [%rd6+196];
	xor.b32  	%r941, %r941, %r631;
$L__BB3_26:
	and.b32  	%r633, %r560, 1024;
	setp.eq.s32 	%p17, %r633, 0;
	@%p17 bra 	$L__BB3_28;
	ld.global.u32 	%r634, [%rd6+200];
	xor.b32  	%r945, %r945, %r634;
	ld.global.u32 	%r635, [%rd6+204];
	xor.b32  	%r944, %r944, %r635;
	ld.global.u32 	%r636, [%rd6+208];
	xor.b32  	%r943, %r943, %r636;
	ld.global.u32 	%r637, [%rd6+212];
	xor.b32  	%r942, %r942, %r637;
	ld.global.u32 	%r638, [%rd6+216];
	xor.b32  	%r941, %r941, %r638;
$L__BB3_28:
	and.b32  	%r640, %r560, 2048;
	setp.eq.s32 	%p18, %r640, 0;
	@%p18 bra 	$L__BB3_30;
	ld.global.u32 	%r641, [%rd6+220];
	xor.b32  	%r945, %r945, %r641;
	ld.global.u32 	%r642, [%rd6+224];
	xor.b32  	%r944, %r944, %r642;
	ld.global.u32 	%r643, [%rd6+228];
	xor.b32  	%r943, %r943, %r643;
	ld.global.u32 	%r644, [%rd6+232];
	xor.b32  	%r942, %r942, %r644;
	ld.global.u32 	%r645, [%rd6+236];
	xor.b32  	%r941, %r941, %r645;
$L__BB3_30:
	and.b32  	%r647, %r560, 4096;
	setp.eq.s32 	%p19, %r647, 0;
	@%p19 bra 	$L__BB3_32;
	ld.global.u32 	%r648, [%rd6+240];
	xor.b32  	%r945, %r945, %r648;
	ld.global.u32 	%r649, [%rd6+244];
	xor.b32  	%r944, %r944, %r649;
	ld.global.u32 	%r650, [%rd6+248];
	xor.b32  	%r943, %r943, %r650;
	ld.global.u32 	%r651, [%rd6+252];
	xor.b32  	%r942, %r942, %r651;
	ld.global.u32 	%r652, [%rd6+256];
	xor.b32  	%r941, %r941, %r652;
$L__BB3_32:
	and.b32  	%r654, %r560, 8192;
	setp.eq.s32 	%p20, %r654, 0;
	@%p20 bra 	$L__BB3_34;
	ld.global.u32 	%r655, [%rd6+260];
	xor.b32  	%r945, %r945, %r655;
	ld.global.u32 	%r656, [%rd6+264];
	xor.b32  	%r944, %r944, %r656;
	ld.global.u32 	%r657, [%rd6+268];
	xor.b32  	%r943, %r943, %r657;
	ld.global.u32 	%r658, [%rd6+272];
	xor.b32  	%r942, %r942, %r658;
	ld.global.u32 	%r659, [%rd6+276];
	xor.b32  	%r941, %r941, %r659;
$L__BB3_34:
	and.b32  	%r661, %r560, 16384;
	setp.eq.s32 	%p21, %r661, 0;
	@%p21 bra 	$L__BB3_36;
	ld.global.u32 	%r662, [%rd6+280];
	xor.b32  	%r945, %r945, %r662;
	ld.global.u32 	%r663, [%rd6+284];
	xor.b32  	%r944, %r944, %r663;
	ld.global.u32 	%r664, [%rd6+288];
	xor.b32  	%r943, %r943, %r664;
	ld.global.u32 	%r665, [%rd6+292];
	xor.b32  	%r942, %r942, %r665;
	ld.global.u32 	%r666, [%rd6+296];
	xor.b32  	%r941, %r941, %r666;
$L__BB3_36:
	and.b32  	%r668, %r560, 32768;
	setp.eq.s32 	%p22, %r668, 0;
	@%p22 bra 	$L__BB3_38;
	ld.global.u32 	%r669, [%rd6+300];
	xor.b32  	%r945, %r945, %r669;
	ld.global.u32 	%r670, [%rd6+304];
	xor.b32  	%r944, %r944, %r670;
	ld.global.u32 	%r671, [%rd6+308];
	xor.b32  	%r943, %r943, %r671;
	ld.global.u32 	%r672, [%rd6+312];
	xor.b32  	%r942, %r942, %r672;
	ld.global.u32 	%r673, [%rd6+316];
	xor.b32  	%r941, %r941, %r673;
$L__BB3_38:
	add.s32 	%r940, %r940, 16;
	setp.ne.s32 	%p23, %r940, 32;
	@%p23 bra 	$L__BB3_6;
	mad.lo.s32 	%r674, %r934, -31, %r15;
	add.s32 	%r934, %r674, 1;
	setp.ne.s32 	%p24, %r934, 5;
	@%p24 bra 	$L__BB3_5;
	st.local.u32 	[%rd1+4], %r945;
	st.local.v2.u32 	[%rd1+8], {%r944, %r943};
	st.local.v2.u32 	[%rd1+16], {%r942, %r941};
	setp.eq.s64 	%p25, %rd4, 1;
	@%p25 bra 	$L__BB3_115;
	mov.b32 	%r941, 0;
	mov.u32 	%r1034, %r941;
	mov.u32 	%r1035, %r941;
	mov.u32 	%r1036, %r941;
	mov.u32 	%r945, %r941;
	mov.u32 	%r1026, %r941;
$L__BB3_42:
	mul.wide.u32 	%rd19, %r1026, 4;
	add.s64 	%rd20, %rd1, %rd19;
	ld.local.u32 	%r190, [%rd20+4];
	shl.b32 	%r191, %r1026, 5;
	mov.b32 	%r1032, 0;
$L__BB3_43:
	.pragma "nounroll";
	shr.u32 	%r677, %r190, %r1032;
	and.b32  	%r678, %r677, 1;
	setp.eq.b32 	%p26, %r678, 1;
	not.pred 	%p27, %p26;
	add.s32 	%r679, %r191, %r1032;
	mul.lo.s32 	%r680, %r679, 5;
	mul.wide.u32 	%rd21, %r680, 4;
	add.s64 	%rd7, %rd5, %rd21;
	@%p27 bra 	$L__BB3_45;
	ld.global.u32 	%r681, [%rd7];
	xor.b32  	%r945, %r945, %r681;
	ld.global.u32 	%r682, [%rd7+4];
	xor.b32  	%r1036, %r1036, %r682;
	ld.global.u32 	%r683, [%rd7+8];
	xor.b32  	%r1035, %r1035, %r683;
	ld.global.u32 	%r684, [%rd7+12];
	xor.b32  	%r1034, %r1034, %r684;
	ld.global.u32 	%r685, [%rd7+16];
	xor.b32  	%r941, %r941, %r685;
$L__BB3_45:
	and.b32  	%r687, %r677, 2;
	setp.eq.s32 	%p28, %r687, 0;
	@%p28 bra 	$L__BB3_47;
	ld.global.u32 	%r688, [%rd7+20];
	xor.b32  	%r945, %r945, %r688;
	ld.global.u32 	%r689, [%rd7+24];
	xor.b32  	%r1036, %r1036, %r689;
	ld.global.u32 	%r690, [%rd7+28];
	xor.b32  	%r1035, %r1035, %r690;
	ld.global.u32 	%r691, [%rd7+32];
	xor.b32  	%r1034, %r1034, %r691;
	ld.global.u32 	%r692, [%rd7+36];
	xor.b32  	%r941, %r941, %r692;
$L__BB3_47:
	and.b32  	%r694, %r677, 4;
	setp.eq.s32 	%p29, %r694, 0;
	@%p29 bra 	$L__BB3_49;
	ld.global.u32 	%r695, [%rd7+40];
	xor.b32  	%r945, %r945, %r695;
	ld.global.u32 	%r696, [%rd7+44];
	xor.b32  	%r1036, %r1036, %r696;
	ld.global.u32 	%r697, [%rd7+48];
	xor.b32  	%r1035, %r1035, %r697;
	ld.global.u32 	%r698, [%rd7+52];
	xor.b32  	%r1034, %r1034, %r698;
	ld.global.u32 	%r699, [%rd7+56];
	xor.b32  	%r941, %r941, %r699;
$L__BB3_49:
	and.b32  	%r701, %r677, 8;
	setp.eq.s32 	%p30, %r701, 0;
	@%p30 bra 	$L__BB3_51;
	ld.global.u32 	%r702, [%rd7+60];
	xor.b32  	%r945, %r945, %r702;
	ld.global.u32 	%r703, [%rd7+64];
	xor.b32  	%r1036, %r1036, %r703;
	ld.global.u32 	%r704, [%rd7+68];
	xor.b32  	%r1035, %r1035, %r704;
	ld.global.u32 	%r705, [%rd7+72];
	xor.b32  	%r1034, %r1034, %r705;
	ld.global.u32 	%r706, [%rd7+76];
	xor.b32  	%r941, %r941, %r706;
$L__BB3_51:
	and.b32  	%r708, %r677, 16;
	setp.eq.s32 	%p31, %r708, 0;
	@%p31 bra 	$L__BB3_53;
	ld.global.u32 	%r709, [%rd7+80];
	xor.b32  	%r945, %r945, %r709;
	ld.global.u32 	%r710, [%rd7+84];
	xor.b32  	%r1036, %r1036, %r710;
	ld.global.u32 	%r711, [%rd7+88];
	xor.b32  	%r1035, %r1035, %r711;
	ld.global.u32 	%r712, [%rd7+92];
	xor.b32  	%r1034, %r1034, %r712;
	ld.global.u32 	%r713, [%rd7+96];
	xor.b32  	%r941, %r941, %r713;
$L__BB3_53:
	and.b32  	%r715, %r677, 32;
	setp.eq.s32 	%p32, %r715, 0;
	@%p32 bra 	$L__BB3_55;
	ld.global.u32 	%r716, [%rd7+100];
	xor.b32  	%r945, %r945, %r716;
	ld.global.u32 	%r717, [%rd7+104];
	xor.b32  	%r1036, %r1036, %r717;
	ld.global.u32 	%r718, [%rd7+108];
	xor.b32  	%r1035, %r1035, %r718;
	ld.global.u32 	%r719, [%rd7+112];
	xor.b32  	%r1034, %r1034, %r719;
	ld.global.u32 	%r720, [%rd7+116];
	xor.b32  	%r941, %r941, %r720;
$L__BB3_55:
	and.b32  	%r722, %r677, 64;
	setp.eq.s32 	%p33, %r722, 0;
	@%p33 bra 	$L__BB3_57;
	ld.global.u32 	%r723, [%rd7+120];
	xor.b32  	%r945, %r945, %r723;
	ld.global.u32 	%r724, [%rd7+124];
	xor.b32  	%r1036, %r1036, %r724;
	ld.global.u32 	%r725, [%rd7+128];
	xor.b32  	%r1035, %r1035, %r725;
	ld.global.u32 	%r726, [%rd7+132];
	xor.b32  	%r1034, %r1034, %r726;
	ld.global.u32 	%r727, [%rd7+136];
	xor.b32  	%r941, %r941, %r727;
$L__BB3_57:
	and.b32  	%r729, %r677, 128;
	setp.eq.s32 	%p34, %r729, 0;
	@%p34 bra 	$L__BB3_59;
	ld.global.u32 	%r730, [%rd7+140];
	xor.b32  	%r945, %r945, %r730;
	ld.global.u32 	%r731, [%rd7+144];
	xor.b32  	%r1036, %r1036, %r731;
	ld.global.u32 	%r732, [%rd7+148];
	xor.b32  	%r1035, %r1035, %r732;
	ld.global.u32 	%r733, [%rd7+152];
	xor.b32  	%r1034, %r1034, %r733;
	ld.global.u32 	%r734, [%rd7+156];
	xor.b32  	%r941, %r941, %r734;
$L__BB3_59:
	and.b32  	%r736, %r677, 256;
	setp.eq.s32 	%p35, %r736, 0;
	@%p35 bra 	$L__BB3_61;
	ld.global.u32 	%r737, [%rd7+160];
	xor.b32  	%r945, %r945, %r737;
	ld.global.u32 	%r738, [%rd7+164];
	xor.b32  	%r1036, %r1036, %r738;
	ld.global.u32 	%r739, [%rd7+168];
	xor.b32  	%r1035, %r1035, %r739;
	ld.global.u32 	%r740, [%rd7+172];
	xor.b32  	%r1034, %r1034, %r740;
	ld.global.u32 	%r741, [%rd7+176];
	xor.b32  	%r941, %r941, %r741;
$L__BB3_61:
	and.b32  	%r743, %r677, 512;
	setp.eq.s32 	%p36, %r743, 0;
	@%p36 bra 	$L__BB3_63;
	ld.global.u32 	%r744, [%rd7+180];
	xor.b32  	%r945, %r945, %r744;
	ld.global.u32 	%r745, [%rd7+184];
	xor.b32  	%r1036, %r1036, %r745;
	ld.global.u32 	%r746, [%rd7+188];
	xor.b32  	%r1035, %r1035, %r746;
	ld.global.u32 	%r747, [%rd7+192];
	xor.b32  	%r1034, %r1034, %r747;
	ld.global.u32 	%r748, [%rd7+196];
	xor.b32  	%r941, %r941, %r748;
$L__BB3_63:
	and.b32  	%r750, %r677, 1024;
	setp.eq.s32 	%p37, %r750, 0;
	@%p37 bra 	$L__BB3_65;
	ld.global.u32 	%r751, [%rd7+200];
	xor.b32  	%r945, %r945, %r751;
	ld.global.u32 	%r752, [%rd7+204];
	xor.b32  	%r1036, %r1036, %r752;
	ld.global.u32 	%r753, [%rd7+208];
	xor.b32  	%r1035, %r1035, %r753;
	ld.global.u32 	%r754, [%rd7+212];
	xor.b32  	%r1034, %r1034, %r754;
	ld.global.u32 	%r755, [%rd7+216];
	xor.b32  	%r941, %r941, %r755;
$L__BB3_65:
	and.b32  	%r757, %r677, 2048;
	setp.eq.s32 	%p38, %r757, 0;
	@%p38 bra 	$L__BB3_67;
	ld.global.u32 	%r758, [%rd7+220];
	xor.b32  	%r945, %r945, %r758;
	ld.global.u32 	%r759, [%rd7+224];
	xor.b32  	%r1036, %r1036, %r759;
	ld.global.u32 	%r760, [%rd7+228];
	xor.b32  	%r1035, %r1035, %r760;
	ld.global.u32 	%r761, [%rd7+232];
	xor.b32  	%r1034, %r1034, %r761;
	ld.global.u32 	%r762, [%rd7+236];
	xor.b32  	%r941, %r941, %r762;
$L__BB3_67:
	and.b32  	%r764, %r677, 4096;
	setp.eq.s32 	%p39, %r764, 0;
	@%p39 bra 	$L__BB3_69;
	ld.global.u32 	%r765, [%rd7+240];
	xor.b32  	%r945, %r945, %r765;
	ld.global.u32 	%r766, [%rd7+244];
	xor.b32  	%r1036, %r1036, %r766;
	ld.global.u32 	%r767, [%rd7+248];
	xor.b32  	%r1035, %r1035, %r767;
	ld.global.u32 	%r768, [%rd7+252];
	xor.b32  	%r1034, %r1034, %r768;
	ld.global.u32 	%r769, [%rd7+256];
	xor.b32  	%r941, %r941, %r769;
$L__BB3_69:
	and.b32  	%r771, %r677, 8192;
	setp.eq.s32 	%p40, %r771, 0;
	@%p40 bra 	$L__BB3_71;
	ld.global.u32 	%r772, [%rd7+260];
	xor.b32  	%r945, %r945, %r772;
	ld.global.u32 	%r773, [%rd7+264];
	xor.b32  	%r1036, %r1036, %r773;
	ld.global.u32 	%r774, [%rd7+268];
	xor.b32  	%r1035, %r1035, %r774;
	ld.global.u32 	%r775, [%rd7+272];
	xor.b32  	%r1034, %r1034, %r775;
	ld.global.u32 	%r776, [%rd7+276];
	xor.b32  	%r941, %r941, %r776;
$L__BB3_71:
	and.b32  	%r778, %r677, 16384;
	setp.eq.s32 	%p41, %r778, 0;
	@%p41 bra 	$L__BB3_73;
	ld.global.u32 	%r779, [%rd7+280];
	xor.b32  	%r945, %r945, %r779;
	ld.global.u32 	%r780, [%rd7+284];
	xor.b32  	%r1036, %r1036, %r780;
	ld.global.u32 	%r781, [%rd7+288];
	xor.b32  	%r1035, %r1035, %r781;
	ld.global.u32 	%r782, [%rd7+292];
	xor.b32  	%r1034, %r1034, %r782;
	ld.global.u32 	%r783, [%rd7+296];
	xor.b32  	%r941, %r941, %r783;
$L__BB3_73:
	and.b32  	%r785, %r677, 32768;
	setp.eq.s32 	%p42, %r785, 0;
	@%p42 bra 	$L__BB3_75;
	ld.global.u32 	%r786, [%rd7+300];
	xor.b32  	%r945, %r945, %r786;
	ld.global.u32 	%r787, [%rd7+304];
	xor.b32  	%r1036, %r1036, %r787;
	ld.global.u32 	%r788, [%rd7+308];
	xor.b32  	%r1035, %r1035, %r788;
	ld.global.u32 	%r789, [%rd7+312];
	xor.b32  	%r1034, %r1034, %r789;
	ld.global.u32 	%r790, [%rd7+316];
	xor.b32  	%r941, %r941, %r790;
$L__BB3_75:
	add.s32 	%r1032, %r1032, 16;
	setp.ne.s32 	%p43, %r1032, 32;
	@%p43 bra 	$L__BB3_43;
	mad.lo.s32 	%r791, %r1026, -31, %r191;
	add.s32 	%r1026, %r791, 1;
	setp.ne.s32 	%p44, %r1026, 5;
	@%p44 bra 	$L__BB3_42;
	st.local.u32 	[%rd1+4], %r945;
	st.local.v2.u32 	[%rd1+8], {%r1036, %r1035};
	st.local.v2.u32 	[%rd1+16], {%r1034, %r941};
	setp.ne.s64 	%p45, %rd4, 3;
	@%p45 bra 	$L__BB3_115;
	mov.b32 	%r941, 0;
	mov.u32 	%r1126, %r941;
	mov.u32 	%r1127, %r941;
	mov.u32 	%r1128, %r941;
	mov.u32 	%r945, %r941;
	mov.u32 	%r1118, %r941;
$L__BB3_79:
	mul.wide.u32 	%rd22, %r1118, 4;
	add.s64 	%rd23, %rd1, %rd22;
	ld.local.u32 	%r366, [%rd23+4];
	shl.b32 	%r367, %r1118, 5;
	mov.b32 	%r1124, 0;
$L__BB3_80:
	.pragma "nounroll";
	shr.u32 	%r794, %r366, %r1124;
	and.b32  	%r795, %r794, 1;
	setp.eq.b32 	%p46, %r795, 1;
	not.pred 	%p47, %p46;
	add.s32 	%r796, %r367, %r1124;
	mul.lo.s32 	%r797, %r796, 5;
	mul.wide.u32 	%rd24, %r797, 4;
	add.s64 	%rd8, %rd5, %rd24;
	@%p47 bra 	$L__BB3_82;
	ld.global.u32 	%r798, [%rd8];
	xor.b32  	%r945, %r945, %r798;
	ld.global.u32 	%r799, [%rd8+4];
	xor.b32  	%r1128, %r1128, %r799;
	ld.global.u32 	%r800, [%rd8+8];
	xor.b32  	%r1127, %r1127, %r800;
	ld.global.u32 	%r801, [%rd8+12];
	xor.b32  	%r1126, %r1126, %r801;
	ld.global.u32 	%r802, [%rd8+16];
	xor.b32  	%r941, %r941, %r802;
$L__BB3_82:
	and.b32  	%r804, %r794, 2;
	setp.eq.s32 	%p48, %r804, 0;
	@%p48 bra 	$L__BB3_84;
	ld.global.u32 	%r805, [%rd8+20];
	xor.b32  	%r945, %r945, %r805;
	ld.global.u32 	%r806, [%rd8+24];
	xor.b32  	%r1128, %r1128, %r806;
	ld.global.u32 	%r807, [%rd8+28];
	xor.b32  	%r1127, %r1127, %r807;
	ld.global.u32 	%r808, [%rd8+32];
	xor.b32  	%r1126, %r1126, %r808;
	ld.global.u32 	%r809, [%rd8+36];
	xor.b32  	%r941, %r941, %r809;
$L__BB3_84:
	and.b32  	%r811, %r794, 4;
	setp.eq.s32 	%p49, %r811, 0;
	@%p49 bra 	$L__BB3_86;
	ld.global.u32 	%r812, [%rd8+40];
	xor.b32  	%r945, %r945, %r812;
	ld.global.u32 	%r813, [%rd8+44];
	xor.b32  	%r1128, %r1128, %r813;
	ld.global.u32 	%r814, [%rd8+48];
	xor.b32  	%r1127, %r1127, %r814;
	ld.global.u32 	%r815, [%rd8+52];
	xor.b32  	%r1126, %r1126, %r815;
	ld.global.u32 	%r816, [%rd8+56];
	xor.b32  	%r941, %r941, %r816;
$L__BB3_86:
	and.b32  	%r818, %r794, 8;
	setp.eq.s32 	%p50, %r818, 0;
	@%p50 bra 	$L__BB3_88;
	ld.global.u32 	%r819, [%rd8+60];
	xor.b32  	%r945, %r945, %r819;
	ld.global.u32 	%r820, [%rd8+64];
	xor.b32  	%r1128, %r1128, %r820;
	ld.global.u32 	%r821, [%rd8+68];
	xor.b32  	%r1127, %r1127, %r821;
	ld.global.u32 	%r822, [%rd8+72];
	xor.b32  	%r1126, %r1126, %r822;
	ld.global.u32 	%r823, [%rd8+76];
	xor.b32  	%r941, %r941, %r823;
$L__BB3_88:
	and.b32  	%r825, %r794, 16;
	setp.eq.s32 	%p51, %r825, 0;
	@%p51 bra 	$L__BB3_90;
	ld.global.u32 	%r826, [%rd8+80];
	xor.b32  	%r945, %r945, %r826;
	ld.global.u32 	%r827, [%rd8+84];
	xor.b32  	%r1128, %r1128, %r827;
	ld.global.u32 	%r828, [%rd8+88];
	xor.b32  	%r1127, %r1127, %r828;
	ld.global.u32 	%r829, [%rd8+92];
	xor.b32  	%r1126, %r1126, %r829;
	ld.global.u32 	%r830, [%rd8+96];
	xor.b32  	%r941, %r941, %r830;
$L__BB3_90:
	and.b32  	%r832, %r794, 32;
	setp.eq.s32 	%p52, %r832, 0;
	@%p52 bra 	$L__BB3_92;
	ld.global.u32 	%r833, [%rd8+100];
	xor.b32  	%r945, %r945, %r833;
	ld.global.u32 	%r834, [%rd8+104];
	xor.b32  	%r1128, %r1128, %r834;
	ld.global.u32 	%r835, [%rd8+108];
	xor.b32  	%r1127, %r1127, %r835;
	ld.global.u32 	%r836, [%rd8+112];
	xor.b32  	%r1126, %r1126, %r836;
	ld.global.u32 	%r837, [%rd8+116];
	xor.b32  	%r941, %r941, %r837;
$L__BB3_92:
	and.b32  	%r839, %r794, 64;
	setp.eq.s32 	%p53, %r839, 0;
	@%p53 bra 	$L__BB3_94;
	ld.global.u32 	%r840, [%rd8+120];
	xor.b32  	%r945, %r945, %r840;
	ld.global.u32 	%r841, [%rd8+124];
	xor.b32  	%r1128, %r1128, %r841;
	ld.global.u32 	%r842, [%rd8+128];
	xor.b32  	%r1127, %r1127, %r842;
	ld.global.u32 	%r843, [%rd8+132];
	xor.b32  	%r1126, %r1126, %r843;
	ld.global.u32 	%r844, [%rd8+136];
	xor.b32  	%r941, %r941, %r844;
$L__BB3_94:
	and.b32  	%r846, %r794, 128;
	setp.eq.s32 	%p54, %r846, 0;
	@%p54 bra 	$L__BB3_96;
	ld.global.u32 	%r847, [%rd8+140];
	xor.b32  	%r945, %r945, %r847;
	ld.global.u32 	%r848, [%rd8+144];
	xor.b32  	%r1128, %r1128, %r848;
	ld.global.u32 	%r849, [%rd8+148];
	xor.b32  	%r1127, %r1127, %r849;
	ld.global.u32 	%r850, [%rd8+152];
	xor.b32  	%r1126, %r1126, %r850;
	ld.global.u32 	%r851, [%rd8+156];
	xor.b32  	%r941, %r941, %r851;
$L__BB3_96:
	and.b32  	%r853, %r794, 256;
	setp.eq.s32 	%p55, %r853, 0;
	@%p55 bra 	$L__BB3_98;
	ld.global.u32 	%r854, [%rd8+160];
	xor.b32  	%r945, %r945, %r854;
	ld.global.u32 	%r855, [%rd8+164];
	xor.b32  	%r1128, %r1128, %r855;
	ld.global.u32 	%r856, [%rd8+168];
	xor.b32  	%r1127, %r1127, %r856;
	ld.global.u32 	%r857, [%rd8+172];
	xor.b32  	%r1126, %r1126, %r857;
	ld.global.u32 	%r858, [%rd8+176];
	xor.b32  	%r941, %r941, %r858;
$L__BB3_98:
	and.b32  	%r860, %r794, 512;
	setp.eq.s32 	%p56, %r860, 0;
	@%p56 bra 	$L__BB3_100;
	ld.global.u32 	%r861, [%rd8+180];
	xor.b32  	%r945, %r945, %r861;
	ld.global.u32 	%r862, [%rd8+184];
	xor.b32  	%r1128, %r1128, %r862;
	ld.global.u32 	%r863, [%rd8+188];
	xor.b32  	%r1127, %r1127, %r863;
	ld.global.u32 	%r864, [%rd8+192];
	xor.b32  	%r1126, %r1126, %r864;
	ld.global.u32 	%r865, [%rd8+196];
	xor.b32  	%r941, %r941, %r865;
$L__BB3_100:
	and.b32  	%r867, %r794, 1024;
	setp.eq.s32 	%p57, %r867, 0;
	@%p57 bra 	$L__BB3_102;
	ld.global.u32 	%r868, [%rd8+200];
	xor.b32  	%r945, %r945, %r868;
	ld.global.u32 	%r869, [%rd8+204];
	xor.b32  	%r1128, %r1128, %r869;
	ld.global.u32 	%r870, [%rd8+208];
	xor.b32  	%r1127, %r1127, %r870;
	ld.global.u32 	%r871, [%rd8+212];
	xor.b32  	%r1126, %r1126, %r871;
	ld.global.u32 	%r872, [%rd8+216];
	xor.b32  	%r941, %r941, %r872;
$L__BB3_102:
	and.b32  	%r874, %r794, 2048;
	setp.eq.s32 	%p58, %r874, 0;
	@%p58 bra 	$L__BB3_104;
	ld.global.u32 	%r875, [%rd8+220];
	xor.b32  	%r945, %r945, %r875;
	ld.global.u32 	%r876, [%rd8+224];
	xor.b32  	%r1128, %r1128, %r876;
	ld.global.u32 	%r877, [%rd8+228];
	xor.b32  	%r1127, %r1127, %r877;
	ld.global.u32 	%r878, [%rd8+232];
	xor.b32  	%r1126, %r1126, %r878;
	ld.global.u32 	%r879, [%rd8+236];
	xor.b32  	%r941, %r941, %r879;
$L__BB3_104:
	and.b32  	%r881, %r794, 4096;
	setp.eq.s32 	%p59, %r881, 0;
	@%p59 bra 	$L__BB3_106;
	ld.global.u32 	%r882, [%rd8+240];
	xor.b32  	%r945, %r945, %r882;
	ld.global.u32 	%r883, [%rd8+244];
	xor.b32  	%r1128, %r1128, %r883;
	ld.global.u32 	%r884, [%rd8+248];
	xor.b32  	%r1127, %r1127, %r884;
	ld.global.u32 	%r885, [%rd8+252];
	xor.b32  	%r1126, %r1126, %r885;
	ld.global.u32 	%r886, [%rd8+256];
	xor.b32  	%r941, %r941, %r886;
$L__BB3_106:
	and.b32  	%r888, %r794, 8192;
	setp.eq.s32 	%p60, %r888, 0;
	@%p60 bra 	$L__BB3_108;
	ld.global.u32 	%r889, [%rd8+260];
	xor.b32  	%r945, %r945, %r889;
	ld.global.u32 	%r890, [%rd8+264];
	xor.b32  	%r1128, %r1128, %r890;
	ld.global.u32 	%r891, [%rd8+268];
	xor.b32  	%r1127, %r1127, %r891;
	ld.global.u32 	%r892, [%rd8+272];
	xor.b32  	%r1126, %r1126, %r892;
	ld.global.u32 	%r893, [%rd8+276];
	xor.b32  	%r941, %r941, %r893;
$L__BB3_108:
	and.b32  	%r895, %r794, 16384;
	setp.eq.s32 	%p61, %r895, 0;
	@%p61 bra 	$L__BB3_110;
	ld.global.u32 	%r896, [%rd8+280];
	xor.b32  	%r945, %r945, %r896;
	ld.global.u32 	%r897, [%rd8+284];
	xor.b32  	%r1128, %r1128, %r897;
	ld.global.u32 	%r898, [%rd8+288];
	xor.b32  	%r1127, %r1127, %r898;
	ld.global.u32 	%r899, [%rd8+292];
	xor.b32  	%r1126, %r1126, %r899;
	ld.global.u32 	%r900, [%rd8+296];
	xor.b32  	%r941, %r941, %r900;
$L__BB3_110:
	and.b32  	%r902, %r794, 32768;
	setp.eq.s32 	%p62, %r902, 0;
	@%p62 bra 	$L__BB3_112;
	ld.global.u32 	%r903, [%rd8+300];
	xor.b32  	%r945, %r945, %r903;
	ld.global.u32 	%r904, [%rd8+304];
	xor.b32  	%r1128, %r1128, %r904;
	ld.global.u32 	%r905, [%rd8+308];
	xor.b32  	%r1127, %r1127, %r905;
	ld.global.u32 	%r906, [%rd8+312];
	xor.b32  	%r1126, %r1126, %r906;
	ld.global.u32 	%r907, [%rd8+316];
	xor.b32  	%r941, %r941, %r907;
$L__BB3_112:
	add.s32 	%r1124, %r1124, 16;
	setp.ne.s32 	%p63, %r1124, 32;
	@%p63 bra 	$L__BB3_80;
	mad.lo.s32 	%r908, %r1118, -31, %r367;
	add.s32 	%r1118, %r908, 1;
	setp.ne.s32 	%p64, %r1118, 5;
	@%p64 bra 	$L__BB3_79;
	st.local.u32 	[%rd1+4], %r945;
	st.local.v2.u32 	[%rd1+8], {%r1128, %r1127};
	st.local.v2.u32 	[%rd1+16], {%r1126, %r941};
$L__BB3_115:
	shr.u64 	%rd30, %rd3, 2;
	add.s32 	%r928, %r928, 1;
	setp.gt.u64 	%p65, %rd3, 3;
	@%p65 bra 	$L__BB3_3;
$L__BB3_116:
	shr.u32 	%r909, %r945, 2;
	xor.b32  	%r910, %r909, %r945;
	shl.b32 	%r911, %r941, 4;
	shl.b32 	%r912, %r910, 1;
	xor.b32  	%r913, %r912, %r911;
	xor.b32  	%r914, %r913, %r910;
	xor.b32  	%r915, %r914, %r941;
	add.s32 	%r916, %r2, %r915;
	add.s32 	%r917, %r916, 362437;
	cvt.rn.f32.u32 	%f2, %r917;
	fma.rn.f32 	%f3, %f2, 0f2F800000, 0f2F000000;
	add.f32 	%f4, %f3, 0f322BCC77;
	setp.lt.f32 	%p66, %f4, 0f00800000;
	mul.f32 	%f5, %f4, 0f4B000000;
	selp.f32 	%f6, %f5, %f4, %p66;
	selp.f32 	%f7, 0fC1B80000, 0f00000000, %p66;
	mov.b32 	%r918, %f6;
	add.s32 	%r919, %r918, -1059760811;
	and.b32  	%r920, %r919, -8388608;
	sub.s32 	%r921, %r918, %r920;
	mov.b32 	%f8, %r921;
	cvt.rn.f32.s32 	%f9, %r920;
	fma.rn.f32 	%f10, %f9, 0f34000000, %f7;
	add.f32 	%f11, %f8, 0fBF800000;
	fma.rn.f32 	%f12, %f11, 0fBE055027, 0f3E1039F6;
	fma.rn.f32 	%f13, %f12, %f11, 0fBDF8CDCC;
	fma.rn.f32 	%f14, %f13, %f11, 0f3E0F2955;
	fma.rn.f32 	%f15, %f14, %f11, 0fBE2AD8B9;
	fma.rn.f32 	%f16, %f15, %f11, 0f3E4CED0B;
	fma.rn.f32 	%f17, %f16, %f11, 0fBE7FFF22;
	fma.rn.f32 	%f18, %f17, %f11, 0f3EAAAA78;
	fma.rn.f32 	%f19, %f18, %f11, 0fBF000000;
	mul.f32 	%f20, %f11, %f19;
	fma.rn.f32 	%f21, %f20, %f11, %f11;
	fma.rn.f32 	%f22, %f10, 0f3F317218, %f21;
	setp.gt.u32 	%p67, %r918, 2139095039;
	fma.rn.f32 	%f23, %f6, 0f7F800000, 0f7F800000;
	selp.f32 	%f24, %f23, %f22, %p67;
	setp.eq.f32 	%p68, %f6, 0f00000000;
	mov.f32 	%f25, 0f322BCC77;
	sub.f32 	%f26, %f25, %f24;
	selp.f32 	%f27, 0f7F800000, %f26, %p68;
	setp.lt.f32 	%p69, %f27, 0f00800000;
	mul.f32 	%f28, %f27, 0f4B000000;
	selp.f32 	%f29, %f28, %f27, %p69;
	selp.f32 	%f30, 0fC1B80000, 0f00000000, %p69;
	mov.b32 	%r922, %f29;
	add.s32 	%r923, %r922, -1059760811;
	and.b32  	%r924, %r923, -8388608;
	sub.s32 	%r925, %r922, %r924;
	mov.b32 	%f31, %r925;
	cvt.rn.f32.s32 	%f32, %r924;
	fma.rn.f32 	%f33, %f32, 0f34000000, %f30;
	add.f32 	%f34, %f31, 0fBF800000;
	fma.rn.f32 	%f35, %f34, 0fBE055027, 0f3E1039F6;
	fma.rn.f32 	%f36, %f35, %f34, 0fBDF8CDCC;
	fma.rn.f32 	%f37, %f36, %f34, 0f3E0F2955;
	fma.rn.f32 	%f38, %f37, %f34, 0fBE2AD8B9;
	fma.rn.f32 	%f39, %f38, %f34, 0f3E4CED0B;
	fma.rn.f32 	%f40, %f39, %f34, 0fBE7FFF22;
	fma.rn.f32 	%f41, %f40, %f34, 0f3EAAAA78;
	fma.rn.f32 	%f42, %f41, %f34, 0fBF000000;
	mul.f32 	%f43, %f34, %f42;
	fma.rn.f32 	%f44, %f43, %f34, %f34;
	fma.rn.f32 	%f45, %f33, 0f3F317218, %f44;
	setp.gt.u32 	%p70, %r922, 2139095039;
	fma.rn.f32 	%f46, %f29, 0f7F800000, 0f7F800000;
	selp.f32 	%f47, %f46, %f45, %p70;
	setp.eq.f32 	%p71, %f29, 0f00000000;
	selp.f32 	%f48, 0fFF800000, %f47, %p71;
	cvta.to.global.u64 	%rd25, %rd10;
	shl.b64 	%rd26, %rd2, 2;
	add.s64 	%rd27, %rd25, %rd26;
	ld.global.nc.f32 	%f49, [%rd27];
	sub.f32 	%f50, %f49, %f48;
	div.rn.f32 	%f51, %f50, %f1;
	cvta.to.global.u64 	%rd28, %rd11;
	add.s64 	%rd29, %rd28, %rd26;
	st.global.f32 	[%rd29], %f51;
$L__BB3_117:
	ret;

}
	// .globl	attention_entropy_kernel_half
.visible .entry attention_entropy_kernel_half(
	.param .u64 .ptr .align 1 attention_entropy_kernel_half_param_0,
	.param .u64 .ptr .align 1 attention_entropy_kernel_half_param_1,
	.param .u32 attention_entropy_kernel_half_param_2,
	.param .u32 attention_entropy_kernel_half_param_3,
	.param .u32 attention_entropy_kernel_half_param_4,
	.param .u32 attention_entropy_kernel_half_param_5,
	.param .f32 attention_entropy_kernel_half_param_6
)
{
	.reg .pred 	%p<108>;
	.reg .b16 	%rs<62>;
	.reg .b32 	%r<357>;
	.reg .b32 	%f<966>;
	.reg .b64 	%rd<75>;

	ld.param.u64 	%rd15, [attention_entropy_kernel_half_param_0];
	ld.param.u32 	%r108, [attention_entropy_kernel_half_param_2];
	ld.param.u32 	%r109, [attention_entropy_kernel_half_param_3];
	ld.param.u32 	%r110, [attention_entropy_kernel_half_param_4];
	ld.param.u32 	%r111, [attention_entropy_kernel_half_param_5];
	ld.param.f32 	%f137, [attention_entropy_kernel_half_param_6];
	cvta.to.global.u64 	%rd1, %rd15;
	mov.u32 	%r112, %ctaid.x;
	mov.u32 	%r113, %ntid.x;
	mov.u32 	%r114, %tid.x;
	mad.lo.s32 	%r1, %r112, %r113, %r114;
	div.s32 	%r2, %r1, %r109;
	setp.ge.s32 	%p1, %r2, %r108;
	setp.lt.s32 	%p2, %r109, 0;
	or.pred  	%p3, %p2, %p1;
	@%p3 bra 	$L__BB4_79;
	setp.lt.s32 	%p4, %r111, 1;
	mov.f32 	%f965, 0f00000000;
	@%p4 bra 	$L__BB4_78;
	shl.b32 	%r115, %r109, 2;
	mov.u32 	%r116, shared;
	add.s32 	%r3, %r116, %r115;
	mul.lo.s32 	%r117, %r109, %r108;
	mul.lo.s32 	%r4, %r117, %r110;
	mul.lo.s32 	%r5, %r2, %r109;
	rem.s32 	%r118, %r1, %r109;
	add.s32 	%r119, %r5, %r118;
	mul.lo.s32 	%r120, %r119, %r110;
	cvt.s64.s32 	%rd2, %r120;
	setp.lt.s32 	%p5, %r110, 1;
	@%p5 bra 	$L__BB4_75;
	setp.lt.u32 	%p55, %r109, 2;
	@%p55 bra 	$L__BB4_60;
	add.s32 	%r6, %r109, -1;
	add.s32 	%r7, %r109, -2;
	add.s32 	%r233, %r109, 15;
	and.b32  	%r234, %r233, 15;
	add.s32 	%r8, %r234, -1;
	add.s32 	%r235, %r109, 7;
	and.b32  	%r236, %r235, 7;
	add.s32 	%r9, %r236, -1;
	and.b32  	%r10, %r109, 3;
	and.b32  	%r11, %r110, 7;
	and.b32  	%r12, %r110, 3;
	and.b32  	%r13, %r110, 2147483640;
	and.b32  	%r14, %r110, 1;
	and.b32  	%r15, %r233, 7;
	and.b32  	%r16, %r235, 3;
	and.b32  	%r17, %r109, 2147483644;
	and.b32  	%r18, %r109, 1;
	neg.s32 	%r19, %r13;
	mov.f32 	%f965, 0f00000000;
	mov.b32 	%r322, 0;
	shl.b64 	%rd46, %rd2, 1;
$L__BB4_5:
	mul.lo.s32 	%r238, %r4, %r322;
	mul.wide.s32 	%rd45, %r238, 2;
	add.s64 	%rd3, %rd1, %rd45;
	add.s64 	%rd5, %rd3, 8;
	add.s64 	%rd4, %rd5, %rd46;
	mov.b32 	%r332, 0;
$L__BB4_6:
	setp.lt.u32 	%p66, %r110, 8;
	add.s32 	%r240, %r332, %r5;
	mul.lo.s32 	%r241, %r240, %r110;
	cvt.s64.s32 	%rd6, %r241;
	mov.f32 	%f928, 0f00000000;
	mov.b32 	%r335, 0;
	@%p66 bra 	$L__BB4_9;
	shl.b64 	%rd47, %rd6, 1;
	add.s64 	%rd73, %rd5, %rd47;
	mov.f32 	%f928, 0f00000000;
	mov.u64 	%rd74, %rd4;
	mov.u32 	%r333, %r19;
$L__BB4_8:
	.pragma "nounroll";
	ld.global.nc.u16 	%rs31, [%rd74+-8];
	// begin inline asm
	{  cvt.f32.f16 %f557, %rs31;}

	// end inline asm
	ld.global.nc.u16 	%rs32, [%rd73+-8];
	// begin inline asm
	{  cvt.f32.f16 %f558, %rs32;}

	// end inline asm
	fma.rn.f32 	%f573, %f557, %f558, %f928;
	ld.global.nc.u16 	%rs33, [%rd74+-6];
	// begin inline asm
	{  cvt.f32.f16 %f559, %rs33;}

	// end inline asm
	ld.global.nc.u16 	%rs34, [%rd73+-6];
	// begin inline asm
	{  cvt.f32.f16 %f560, %rs34;}

	// end inline asm
	fma.rn.f32 	%f574, %f559, %f560, %f573;
	ld.global.nc.u16 	%rs35, [%rd74+-4];
	// begin inline asm
	{  cvt.f32.f16 %f561, %rs35;}

	// end inline asm
	ld.global.nc.u16 	%rs36, [%rd73+-4];
	// begin inline asm
	{  cvt.f32.f16 %f562, %rs36;}

	// end inline asm
	fma.rn.f32 	%f575, %f561, %f562, %f574;
	ld.global.nc.u16 	%rs37, [%rd74+-2];
	// begin inline asm
	{  cvt.f32.f16 %f563, %rs37;}

	// end inline asm
	ld.global.nc.u16 	%rs38, [%rd73+-2];
	// begin inline asm
	{  cvt.f32.f16 %f564, %rs38;}

	// end inline asm
	fma.rn.f32 	%f576, %f563, %f564, %f575;
	ld.global.nc.u16 	%rs39, [%rd74];
	// begin inline asm
	{  cvt.f32.f16 %f565, %rs39;}

	// end inline asm
	ld.global.nc.u16 	%rs40, [%rd73];
	// begin inline asm
	{  cvt.f32.f16 %f566, %rs40;}

	// end inline asm
	fma.rn.f32 	%f577, %f565, %f566, %f576;
	ld.global.nc.u16 	%rs41, [%rd74+2];
	// begin inline asm
	{  cvt.f32.f16 %f567, %rs41;}

	// end inline asm
	ld.global.nc.u16 	%rs42, [%rd73+2];
	// begin inline asm
	{  cvt.f32.f16 %f568, %rs42;}

	// end inline asm
	fma.rn.f32 	%f578, %f567, %f568, %f577;
	ld.global.nc.u16 	%rs43, [%rd74+4];
	// begin inline asm
	{  cvt.f32.f16 %f569, %rs43;}

	// end inline asm
	ld.global.nc.u16 	%rs44, [%rd73+4];
	// begin inline asm
	{  cvt.f32.f16 %f570, %rs44;}

	// end inline asm
	fma.rn.f32 	%f579, %f569, %f570, %f578;
	ld.global.nc.u16 	%rs45, [%rd74+6];
	// begin inline asm
	{  cvt.f32.f16 %f571, %rs45;}

	// end inline asm
	ld.global.nc.u16 	%rs46, [%rd73+6];
	// begin inline asm
	{  cvt.f32.f16 %f572, %rs46;}

	// end inline asm
	fma.rn.f32 	%f928, %f571, %f572, %f579;
	add.s32 	%r333, %r333, 8;
	add.s64 	%rd74, %rd74, 16;
	add.s64 	%rd73, %rd73, 16;
	setp.ne.s32 	%p67, %r333, 0;
	mov.u32 	%r335, %r13;
	@%p67 bra 	$L__BB4_8;
$L__BB4_9:
	setp.eq.s32 	%p68, %r11, 0;
	@%p68 bra 	$L__BB4_17;
	add.s32 	%r242, %r11, -1;
	setp.lt.u32 	%p69, %r242, 3;
	@%p69 bra 	$L__BB4_12;
	cvt.u64.u32 	%rd48, %r335;
	add.s64 	%rd49, %rd48, %rd2;
	shl.b64 	%rd50, %rd49, 1;
	add.s64 	%rd51, %rd3, %rd50;
	ld.global.nc.u16 	%rs47, [%rd51];
	// begin inline asm
	{  cvt.f32.f16 %f581, %rs47;}

	// end inline asm
	add.s64 	%rd52, %rd48, %rd6;
	shl.b64 	%rd53, %rd52, 1;
	add.s64 	%rd54, %rd3, %rd53;
	ld.global.nc.u16 	%rs48, [%rd54];
	// begin inline asm
	{  cvt.f32.f16 %f582, %rs48;}

	// end inline asm
	fma.rn.f32 	%f589, %f581, %f582, %f928;
	ld.global.nc.u16 	%rs49, [%rd51+2];
	// begin inline asm
	{  cvt.f32.f16 %f583, %rs49;}

	// end inline asm
	ld.global.nc.u16 	%rs50, [%rd54+2];
	// begin inline asm
	{  cvt.f32.f16 %f584, %rs50;}

	// end inline asm
	fma.rn.f32 	%f590, %f583, %f584, %f589;
	ld.global.nc.u16 	%rs51, [%rd51+4];
	// begin inline asm
	{  cvt.f32.f16 %f585, %rs51;}

	// end inline asm
	ld.global.nc.u16 	%rs52, [%rd54+4];
	// begin inline asm
	{  cvt.f32.f16 %f586, %rs52;}

	// end inline asm
	fma.rn.f32 	%f591, %f585, %f586, %f590;
	ld.global.nc.u16 	%rs53, [%rd51+6];
	// begin inline asm
	{  cvt.f32.f16 %f587, %rs53;}

	// end inline asm
	ld.global.nc.u16 	%rs54, [%rd54+6];
	// begin inline asm
	{  cvt.f32.f16 %f588, %rs54;}

	// end inline asm
	fma.rn.f32 	%f928, %f587, %f588, %f591;
	add.s32 	%r335, %r335, 4;
$L__BB4_12:
	setp.eq.s32 	%p70, %r12, 0;
	@%p70 bra 	$L__BB4_17;
	setp.eq.s32 	%p71, %r12, 1;
	@%p71 bra 	$L__BB4_15;
	cvt.u64.u32 	%rd55, %r335;
	add.s64 	%rd56, %rd55, %rd2;
	shl.b64 	%rd57, %rd56, 1;
	add.s64 	%rd58, %rd3, %rd57;
	ld.global.nc.u16 	%rs55, [%rd58];
	// begin inline asm
	{  cvt.f32.f16 %f593, %rs55;}

	// end inline asm
	add.s64 	%rd59, %rd55, %rd6;
	shl.b64 	%rd60, %rd59, 1;
	add.s64 	%rd61, %rd3, %rd60;
	ld.global.nc.u16 	%rs56, [%rd61];
	// begin inline asm
	{  cvt.f32.f16 %f594, %rs56;}

	// end inline asm
	fma.rn.f32 	%f597, %f593, %f594, %f928;
	ld.global.nc.u16 	%rs57, [%rd58+2];
	// begin inline asm
	{  cvt.f32.f16 %f595, %rs57;}

	// end inline asm
	ld.global.nc.u16 	%rs58, [%rd61+2];
	// begin inline asm
	{  cvt.f32.f16 %f596, %rs58;}

	// end inline asm
	fma.rn.f32 	%f928, %f595, %f596, %f597;
	add.s32 	%r335, %r335, 2;
$L__BB4_15:
	setp.eq.s32 	%p72, %r14, 0;
	@%p72 bra 	$L__BB4_17;
	cvt.u64.u32 	%rd62, %r335;
	add.s64 	%rd63, %rd62, %rd2;
	shl.b64 	%rd64, %rd63, 1;
	add.s64 	%rd65, %rd3, %rd64;
	ld.global.nc.u16 	%rs59, [%rd65];
	// begin inline asm
	{  cvt.f32.f16 %f598, %rs59;}

	// end inline asm
	add.s64 	%rd66, %rd62, %rd6;
	shl.b64 	%rd67, %rd66, 1;
	add.s64 	%rd68, %rd3, %rd67;
	ld.global.nc.u16 	%rs60, [%rd68];
	// begin inline asm
	{  cvt.f32.f16 %f599, %rs60;}

	// end inline asm
	fma.rn.f32 	%f928, %f598, %f599, %f928;
$L__BB4_17:
	mul.f32 	%f600, %f137, %f928;
	shl.b32 	%r243, %r332, 2;
	mov.u32 	%r244, shared;
	add.s32 	%r245, %r244, %r243;
	st.shared.f32 	[%r245], %f600;
	add.s32 	%r332, %r332, 1;
	setp.ne.s32 	%p73, %r332, %r109;
	@%p73 bra 	$L__BB4_6;
	setp.lt.u32 	%p74, %r7, 15;
	mov.b32 	%r330, 1;
	ld.shared.f32 	%f920, [shared];
	@%p74 bra 	$L__BB4_21;
	mov.b32 	%r323, 1;
$L__BB4_20:
	.pragma "nounroll";
	shl.b32 	%r248, %r323, 2;
	add.s32 	%r250, %r244, %r248;
	ld.shared.f32 	%f602, [%r250];
	max.f32 	%f603, %f920, %f602;
	ld.shared.v2.f32 	{%f604, %f605}, [%r250+4];
	max.f32 	%f606, %f603, %f604;
	max.f32 	%f607, %f606, %f605;
	ld.shared.v4.f32 	{%f608, %f609, %f610, %f611}, [%r250+12];
	max.f32 	%f612, %f607, %f608;
	max.f32 	%f613, %f612, %f609;
	max.f32 	%f614, %f613, %f610;
	max.f32 	%f615, %f614, %f611;
	ld.shared.v4.f32 	{%f616, %f617, %f618, %f619}, [%r250+28];
	max.f32 	%f620, %f615, %f616;
	max.f32 	%f621, %f620, %f617;
	max.f32 	%f622, %f621, %f618;
	max.f32 	%f623, %f622, %f619;
	ld.shared.v4.f32 	{%f624, %f625, %f626, %f627}, [%r250+44];
	max.f32 	%f628, %f623, %f624;
	max.f32 	%f629, %f628, %f625;
	max.f32 	%f630, %f629, %f626;
	max.f32 	%f631, %f630, %f627;
	ld.shared.f32 	%f632, [%r250+60];
	max.f32 	%f920, %f631, %f632;
	add.s32 	%r330, %r323, 16;
	add.s32 	%r251, %r323, 15;
	and.b32  	%r252, %r6, -16;
	setp.eq.s32 	%p75, %r251, %r252;
	mov.u32 	%r323, %r330;
	@%p75 bra 	$L__BB4_21;
	bra.uni 	$L__BB4_20;
$L__BB4_21:
	and.b32  	%r253, %r6, 15;
	setp.eq.s32 	%p76, %r253, 0;
	@%p76 bra 	$L__BB4_31;
	setp.lt.u32 	%p77, %r8, 7;
	@%p77 bra 	$L__BB4_24;
	shl.b32 	%r254, %r330, 2;
	add.s32 	%r256, %r244, %r254;
	ld.shared.f32 	%f634, [%r256];
	max.f32 	%f635, %f920, %f634;
	ld.shared.f32 	%f636, [%r256+4];
	max.f32 	%f637, %f635, %f636;
	ld.shared.f32 	%f638, [%r256+8];
	max.f32 	%f639, %f637, %f638;
	ld.shared.f32 	%f640, [%r256+12];
	max.f32 	%f641, %f639, %f640;
	ld.shared.f32 	%f642, [%r256+16];
	max.f32 	%f643, %f641, %f642;
	ld.shared.f32 	%f644, [%r256+20];
	max.f32 	%f645, %f643, %f644;
	ld.shared.f32 	%f646, [%r256+24];
	max.f32 	%f647, %f645, %f646;
	ld.shared.f32 	%f648, [%r256+28];
	max.f32 	%f920, %f647, %f648;
	add.s32 	%r330, %r330, 8;
$L__BB4_24:
	setp.eq.s32 	%p78, %r15, 0;
	@%p78 bra 	$L__BB4_31;
	setp.lt.u32 	%p79, %r9, 3;
	@%p79 bra 	$L__BB4_27;
	shl.b32 	%r257, %r330, 2;
	add.s32 	%r259, %r244, %r257;
	ld.shared.f32 	%f650, [%r259];
	max.f32 	%f651, %f920, %f650;
	ld.shared.f32 	%f652, [%r259+4];
	max.f32 	%f653, %f651, %f652;
	ld.shared.f32 	%f654, [%r259+8];
	max.f32 	%f655, %f653, %f654;
	ld.shared.f32 	%f656, [%r259+12];
	max.f32 	%f920, %f655, %f656;
	add.s32 	%r330, %r330, 4;
$L__BB4_27:
	setp.eq.s32 	%p80, %r16, 0;
	@%p80 bra 	$L__BB4_31;
	setp.eq.s32 	%p81, %r16, 1;
	shl.b32 	%r260, %r330, 2;
	add.s32 	%r39, %r244, %r260;
	ld.shared.f32 	%f657, [%r39];
	max.f32 	%f920, %f920, %f657;
	@%p81 bra 	$L__BB4_31;
	setp.eq.s32 	%p82, %r16, 2;
	ld.shared.f32 	%f658, [%r39+4];
	max.f32 	%f920, %f920, %f658;
	@%p82 bra 	$L__BB4_31;
	ld.shared.f32 	%f659, [%r39+8];
	max.f32 	%f920, %f920, %f659;
$L__BB4_31:
	setp.lt.u32 	%p83, %r6, 3;
	mov.f32 	%f913, 0f00000000;
	mov.b32 	%r328, 0;
	@%p83 bra 	$L__BB4_34;
	mov.f32 	%f913, 0f00000000;
	mov.b32 	%r324, 0;
$L__BB4_33:
	.pragma "nounroll";
	shl.b32 	%r264, %r324, 2;
	mov.u32 	%r265, shared;
	add.s32 	%r266, %r265, %r264;
	ld.shared.f32 	%f663, [%r266];
	sub.f32 	%f664, %f663, %f920;
	fma.rn.f32 	%f665, %f664, 0f3BBB989D, 0f3F000000;
	cvt.sat.f32.f32 	%f666, %f665;
	mov.f32 	%f667, 0f4B400001;
	mov.f32 	%f668, 0f437C0000;
	fma.rm.f32 	%f669, %f666, %f668, %f667;
	add.f32 	%f670, %f669, 0fCB40007F;
	neg.f32 	%f671, %f670;
	fma.rn.f32 	%f672, %f664, 0f3FB8AA3B, %f671;
	fma.rn.f32 	%f673, %f664, 0f32A57060, %f672;
	mov.b32 	%r267, %f669;
	shl.b32 	%r268, %r267, 23;
	mov.b32 	%f674, %r268;
	ex2.approx.ftz.f32 	%f675, %f673;
	mul.f32 	%f676, %f675, %f674;
	add.s32 	%r269, %r3, %r264;
	st.shared.f32 	[%r269], %f676;
	add.f32 	%f677, %f913, %f676;
	ld.shared.f32 	%f678, [%r266+4];
	sub.f32 	%f679, %f678, %f920;
	fma.rn.f32 	%f680, %f679, 0f3BBB989D, 0f3F000000;
	cvt.sat.f32.f32 	%f681, %f680;
	fma.rm.f32 	%f682, %f681, %f668, %f667;
	add.f32 	%f683, %f682, 0fCB40007F;
	neg.f32 	%f684, %f683;
	fma.rn.f32 	%f685, %f679, 0f3FB8AA3B, %f684;
	fma.rn.f32 	%f686, %f679, 0f32A57060, %f685;
	mov.b32 	%r270, %f682;
	shl.b32 	%r271, %r270, 23;
	mov.b32 	%f687, %r271;
	ex2.approx.ftz.f32 	%f688, %f686;
	mul.f32 	%f689, %f688, %f687;
	st.shared.f32 	[%r269+4], %f689;
	add.f32 	%f690, %f677, %f689;
	ld.shared.f32 	%f691, [%r266+8];
	sub.f32 	%f692, %f691, %f920;
	fma.rn.f32 	%f693, %f692, 0f3BBB989D, 0f3F000000;
	cvt.sat.f32.f32 	%f694, %f693;
	fma.rm.f32 	%f695, %f694, %f668, %f667;
	add.f32 	%f696, %f695, 0fCB40007F;
	neg.f32 	%f697, %f696;
	fma.rn.f32 	%f698, %f692, 0f3FB8AA3B, %f697;
	fma.rn.f32 	%f699, %f692, 0f32A57060, %f698;
	mov.b32 	%r272, %f695;
	shl.b32 	%r273, %r272, 23;
	mov.b32 	%f700, %r273;
	ex2.approx.ftz.f32 	%f701, %f699;
	mul.f32 	%f702, %f701, %f700;
	st.shared.f32 	[%r269+8], %f702;
	add.f32 	%f703, %f690, %f702;
	ld.shared.f32 	%f704, [%r266+12];
	sub.f32 	%f705, %f704, %f920;
	fma.rn.f32 	%f706, %f705, 0f3BBB989D, 0f3F000000;
	cvt.sat.f32.f32 	%f707, %f706;
	fma.rm.f32 	%f708, %f707, %f668, %f667;
	add.f32 	%f709, %f708, 0fCB40007F;
	neg.f32 	%f710, %f709;
	fma.rn.f32 	%f711, %f705, 0f3FB8AA3B, %f710;
	fma.rn.f32 	%f712, %f705, 0f32A57060, %f711;
	mov.b32 	%r274, %f708;
	shl.b32 	%r275, %r274, 23;
	mov.b32 	%f713, %r275;
	ex2.approx.ftz.f32 	%f714, %f712;
	mul.f32 	%f715, %f714, %f713;
	st.shared.f32 	[%r269+12], %f715;
	add.f32 	%f913, %f703, %f715;
	add.s32 	%r324, %r324, 4;
	setp.eq.s32 	%p84, %r324, %r17;
	mov.u32 	%r328, %r17;
	@%p84 bra 	$L__BB4_34;
	bra.uni 	$L__BB4_33;
$L__BB4_34:
	setp.eq.s32 	%p85, %r10, 0;
	@%p85 bra 	$L__BB4_39;
	setp.eq.s32 	%p86, %r10, 1;
	@%p86 bra 	$L__BB4_37;
	shl.b32 	%r276, %r328, 2;
	mov.u32 	%r277, shared;
	add.s32 	%r278, %r277, %r276;
	ld.shared.f32 	%f717, [%r278];
	sub.f32 	%f718, %f717, %f920;
	fma.rn.f32 	%f719, %f718, 0f3BBB989D, 0f3F000000;
	cvt.sat.f32.f32 	%f720, %f719;
	mov.f32 	%f721, 0f4B400001;
	mov.f32 	%f722, 0f437C0000;
	fma.rm.f32 	%f723, %f720, %f722, %f721;
	add.f32 	%f724, %f723, 0fCB40007F;
	neg.f32 	%f725, %f724;
	fma.rn.f32 	%f726, %f718, 0f3FB8AA3B, %f725;
	fma.rn.f32 	%f727, %f718, 0f32A57060, %f726;
	mov.b32 	%r279, %f723;
	shl.b32 	%r280, %r279, 23;
	mov.b32 	%f728, %r280;
	ex2.approx.ftz.f32 	%f729, %f727;
	mul.f32 	%f730, %f729, %f728;
	add.s32 	%r281, %r3, %r276;
	st.shared.f32 	[%r281], %f730;
	add.f32 	%f731, %f913, %f730;
	ld.shared.f32 	%f732, [%r278+4];
	sub.f32 	%f733, %f732, %f920;
	fma.rn.f32 	%f734, %f733, 0f3BBB989D, 0f3F000000;
	cvt.sat.f32.f32 	%f735, %f734;
	fma.rm.f32 	%f736, %f735, %f722, %f721;
	add.f32 	%f737, %f736, 0fCB40007F;
	neg.f32 	%f738, %f737;
	fma.rn.f32 	%f739, %f733, 0f3FB8AA3B, %f738;
	fma.rn.f32 	%f740, %f733, 0f32A57060, %f739;
	mov.b32 	%r282, %f736;
	shl.b32 	%r283, %r282, 23;
	mov.b32 	%f741, %r283;
	ex2.approx.ftz.f32 	%f742, %f740;
	mul.f32 	%f743, %f742, %f741;
	st.shared.f32 	[%r281+4], %f743;
	add.f32 	%f913, %f731, %f743;
	add.s32 	%r328, %r328, 2;
$L__BB4_37:
	setp.eq.s32 	%p87, %r18, 0;
	@%p87 bra 	$L__BB4_39;
	shl.b32 	%r284, %r328, 2;
	mov.u32 	%r285, shared;
	add.s32 	%r286, %r285, %r284;
	ld.shared.f32 	%f744, [%r286];
	sub.f32 	%f745, %f744, %f920;
	fma.rn.f32 	%f746, %f745, 0f3BBB989D, 0f3F000000;
	cvt.sat.f32.f32 	%f747, %f746;
	mov.f32 	%f748, 0f4B400001;
	mov.f32 	%f749, 0f437C0000;
	fma.rm.f32 	%f750, %f747, %f749, %f748;
	add.f32 	%f751, %f750, 0fCB40007F;
	neg.f32 	%f752, %f751;
	fma.rn.f32 	%f753, %f745, 0f3FB8AA3B, %f752;
	fma.rn.f32 	%f754, %f745, 0f32A57060, %f753;
	mov.b32 	%r287, %f750;
	shl.b32 	%r288, %r287, 23;
	mov.b32 	%f755, %r288;
	ex2.approx.ftz.f32 	%f756, %f754;
	mul.f32 	%f757, %f756, %f755;
	add.s32 	%r289, %r3, %r284;
	st.shared.f32 	[%r289], %f757;
	add.f32 	%f913, %f913, %f757;
$L__BB4_39:
	mov.f32 	%f900, 0f00000000;
	mov.b32 	%r326, 0;
	@%p83 bra 	$L__BB4_50;
	mov.f32 	%f900, 0f00000000;
	mov.b32 	%r325, 0;
$L__BB4_41:
	shl.b32 	%r292, %r325, 2;
	add.s32 	%r26, %r3, %r292;
	ld.shared.f32 	%f761, [%r26];
	div.rn.f32 	%f7, %f761, %f913;
	st.shared.f32 	[%r26], %f7;
	setp.leu.f32 	%p89, %f7, 0f322BCC77;
	@%p89 bra 	$L__BB4_43;
	mov.b32 	%r293, %f7;
	add.s32 	%r294, %r293, -1059760811;
	and.b32  	%r295, %r294, -8388608;
	sub.s32 	%r296, %r293, %r295;
	mov.b32 	%f762, %r296;
	cvt.rn.f32.s32 	%f763, %r295;
	fma.rn.f32 	%f764, %f763, 0f34000000, 0f00000000;
	add.f32 	%f765, %f762, 0fBF800000;
	fma.rn.f32 	%f766, %f765, 0fBE055027, 0f3E1039F6;
	fma.rn.f32 	%f767, %f766, %f765, 0fBDF8CDCC;
	fma.rn.f32 	%f768, %f767, %f765, 0f3E0F2955;
	fma.rn.f32 	%f769, %f768, %f765, 0fBE2AD8B9;
	fma.rn.f32 	%f770, %f769, %f765, 0f3E4CED0B;
	fma.rn.f32 	%f771, %f770, %f765, 0fBE7FFF22;
	fma.rn.f32 	%f772, %f771, %f765, 0f3EAAAA78;
	fma.rn.f32 	%f773, %f772, %f765, 0fBF000000;
	mul.f32 	%f774, %f765, %f773;
	fma.rn.f32 	%f775, %f774, %f765, %f765;
	fma.rn.f32 	%f776, %f764, 0f3F317218, %f775;
	setp.gt.u32 	%p90, %r293, 2139095039;
	fma.rn.f32 	%f777, %f7, 0f7F800000, 0f7F800000;
	selp.f32 	%f778, %f777, %f776, %p90;
	mul.f32 	%f779, %f7, %f778;
	sub.f32 	%f900, %f900, %f779;
$L__BB4_43:
	ld.shared.f32 	%f780, [%r26+4];
	div.rn.f32 	%f10, %f780, %f913;
	st.shared.f32 	[%r26+4], %f10;
	setp.leu.f32 	%p91, %f10, 0f322BCC77;
	@%p91 bra 	$L__BB4_45;
	mov.b32 	%r297, %f10;
	add.s32 	%r298, %r297, -1059760811;
	and.b32  	%r299, %r298, -8388608;
	sub.s32 	%r300, %r297, %r299;
	mov.b32 	%f781, %r300;
	cvt.rn.f32.s32 	%f782, %r299;
	fma.rn.f32 	%f783, %f782, 0f34000000, 0f00000000;
	add.f32 	%f784, %f781, 0fBF800000;
	fma.rn.f32 	%f785, %f784, 0fBE055027, 0f3E1039F6;
	fma.rn.f32 	%f786, %f785, %f784, 0fBDF8CDCC;
	fma.rn.f32 	%f787, %f786, %f784, 0f3E0F2955;
	fma.rn.f32 	%f788, %f787, %f784, 0fBE2AD8B9;
	fma.rn.f32 	%f789, %f788, %f784, 0f3E4CED0B;
	fma.rn.f32 	%f790, %f789, %f784, 0fBE7FFF22;
	fma.rn.f32 	%f791, %f790, %f784, 0f3EAAAA78;
	fma.rn.f32 	%f792, %f791, %f784, 0fBF000000;
	mul.f32 	%f793, %f784, %f792;
	fma.rn.f32 	%f794, %f793, %f784, %f784;
	fma.rn.f32 	%f795, %f783, 0f3F317218, %f794;
	setp.gt.u32 	%p92, %r297, 2139095039;
	fma.rn.f32 	%f796, %f10, 0f7F800000, 0f7F800000;
	selp.f32 	%f797, %f796, %f795, %p92;
	mul.f32 	%f798, %f10, %f797;
	sub.f32 	%f900, %f900, %f798;
$L__BB4_45:
	ld.shared.f32 	%f799, [%r26+8];
	div.rn.f32 	%f13, %f799, %f913;
	st.shared.f32 	[%r26+8], %f13;
	setp.leu.f32 	%p93, %f13, 0f322BCC77;
	@%p93 bra 	$L__BB4_47;
	mov.b32 	%r301, %f13;
	add.s32 	%r302, %r301, -1059760811;
	and.b32  	%r303, %r302, -8388608;
	sub.s32 	%r304, %r301, %r303;
	mov.b32 	%f800, %r304;
	cvt.rn.f32.s32 	%f801, %r303;
	fma.rn.f32 	%f802, %f801, 0f34000000, 0f00000000;
	add.f32 	%f803, %f800, 0fBF800000;
	fma.rn.f32 	%f804, %f803, 0fBE055027, 0f3E1039F6;
	fma.rn.f32 	%f805, %f804, %f803, 0fBDF8CDCC;
	fma.rn.f32 	%f806, %f805, %f803, 0f3E0F2955;
	fma.rn.f32 	%f807, %f806, %f803, 0fBE2AD8B9;
	fma.rn.f32 	%f808, %f807, %f803, 0f3E4CED0B;
	fma.rn.f32 	%f809, %f808, %f803, 0fBE7FFF22;
	fma.rn.f32 	%f810, %f809, %f803, 0f3EAAAA78;
	fma.rn.f32 	%f811, %f810, %f803, 0fBF000000;
	mul.f32 	%f812, %f803, %f811;
	fma.rn.f32 	%f813, %f812, %f803, %f803;
	fma.rn.f32 	%f814, %f802, 0f3F317218, %f813;
	setp.gt.u32 	%p94, %r301, 2139095039;
	fma.rn.f32 	%f815, %f13, 0f7F800000, 0f7F800000;
	selp.f32 	%f816, %f815, %f814, %p94;
	mul.f32 	%f817, %f13, %f816;
	sub.f32 	%f900, %f900, %f817;
$L__BB4_47:
	ld.shared.f32 	%f818, [%r26+12];
	div.rn.f32 	%f16, %f818, %f913;
	st.shared.f32 	[%r26+12], %f16;
	setp.leu.f32 	%p95, %f16, 0f322BCC77;
	@%p95 bra 	$L__BB4_49;
	mov.b32 	%r305, %f16;
	add.s32 	%r306, %r305, -1059760811;
	and.b32  	%r307, %r306, -8388608;
	sub.s32 	%r308, %r305, %r307;
	mov.b32 	%f819, %r308;
	cvt.rn.f32.s32 	%f820, %r307;
	fma.rn.f32 	%f821, %f820, 0f34000000, 0f00000000;
	add.f32 	%f822, %f819, 0fBF800000;
	fma.rn.f32 	%f823, %f822, 0fBE055027, 0f3E1039F6;
	fma.rn.f32 	%f824, %f823, %f822, 0fBDF8CDCC;
	fma.rn.f32 	%f825, %f824, %f822, 0f3E0F2955;
	fma.rn.f32 	%f826, %f825, %f822, 0fBE2AD8B9;
	fma.rn.f32 	%f827, %f826, %f822, 0f3E4CED0B;
	fma.rn.f32 	%f828, %f827, %f822, 0fBE7FFF22;
	fma.rn.f32 	%f829, %f828, %f822, 0f3EAAAA78;
	fma.rn.f32 	%f830, %f829, %f822, 0fBF000000;
	mul.f32 	%f831, %f822, %f830;
	fma.rn.f32 	%f832, %f831, %f822, %f822;
	fma.rn.f32 	%f833, %f821, 0f3F317218, %f832;
	setp.gt.u32 	%p96, %r305, 2139095039;
	fma.rn.f32 	%f834, %f16, 0f7F800000, 0f7F800000;
	selp.f32 	%f835, %f834, %f833, %p96;
	mul.f32 	%f836, %f16, %f835;
	sub.f32 	%f900, %f900, %f836;
$L__BB4_49:
	add.s32 	%r325, %r325, 4;
	setp.ne.s32 	%p97, %r325, %r17;
	mov.u32 	%r326, %r17;
	@%p97 bra 	$L__BB4_41;
$L__BB4_50:
	@%p85 bra 	$L__BB4_59;
	shl.b32 	%r309, %r326, 2;
	add.s32 	%r29, %r3, %r309;
	ld.shared.f32 	%f837, [%r29];
	div.rn.f32 	%f21, %f837, %f913;
	st.shared.f32 	[%r29], %f21;
	setp.leu.f32 	%p99, %f21, 0f322BCC77;
	@%p99 bra 	$L__BB4_53;
	mov.b32 	%r310, %f21;
	add.s32 	%r311, %r310, -1059760811;
	and.b32  	%r312, %r311, -8388608;
	sub.s32 	%r313, %r310, %r312;
	mov.b32 	%f838, %r313;
	cvt.rn.f32.s32 	%f839, %r312;
	fma.rn.f32 	%f840, %f839, 0f34000000, 0f00000000;
	add.f32 	%f841, %f838, 0fBF800000;
	fma.rn.f32 	%f842, %f841, 0fBE055027, 0f3E1039F6;
	fma.rn.f32 	%f843, %f842, %f841, 0fBDF8CDCC;
	fma.rn.f32 	%f844, %f843, %f841, 0f3E0F2955;
	fma.rn.f32 	%f845, %f844, %f841, 0fBE2AD8B9;
	fma.rn.f32 	%f846, %f845, %f841, 0f3E4CED0B;
	fma.rn.f32 	%f847, %f846, %f841, 0fBE7FFF22;
	fma.rn.f32 	%f848, %f847, %f841, 0f3EAAAA78;
	fma.rn.f32 	%f849, %f848, %f841, 0fBF000000;
	mul.f32 	%f850, %f841, %f849;
	fma.rn.f32 	%f851, %f850, %f841, %f841;
	fma.rn.f32 	%f852, %f840, 0f3F317218, %f851;
	setp.gt.u32 	%p100, %r310, 2139095039;
	fma.rn.f32 	%f853, %f21, 0f7F800000, 0f7F800000;
	selp.f32 	%f854, %f853, %f852, %p100;
	mul.f32 	%f855, %f21, %f854;
	sub.f32 	%f900, %f900, %f855;
$L__BB4_53:
	setp.eq.s32 	%p101, %r10, 1;
	@%p101 bra 	$L__BB4_59;
	ld.shared.f32 	%f856, [%r29+4];
	div.rn.f32 	%f24, %f856, %f913;
	st.shared.f32 	[%r29+4], %f24;
	setp.leu.f32 	%p102, %f24, 0f322BCC77;
	@%p102 bra 	$L__BB4_56;
	mov.b32 	%r314, %f24;
	add.s32 	%r315, %r314, -1059760811;
	and.b32  	%r316, %r315, -8388608;
	sub.s32 	%r317, %r314, %r316;
	mov.b32 	%f857, %r317;
	cvt.rn.f32.s32 	%f858, %r316;
	fma.rn.f32 	%f859, %f858, 0f34000000, 0f00000000;
	add.f32 	%f860, %f857, 0fBF800000;
	fma.rn.f32 	%f861, %f860, 0fBE055027, 0f3E1039F6;
	fma.rn.f32 	%f862, %f861, %f860, 0fBDF8CDCC;
	fma.rn.f32 	%f863, %f862, %f860, 0f3E0F2955;
	fma.rn.f32 	%f864, %f863, %f860, 0fBE2AD8B9;
	fma.rn.f32 	%f865, %f864, %f860, 0f3E4CED0B;
	fma.rn.f32 	%f866, %f865, %f860, 0fBE7FFF22;
	fma.rn.f32 	%f867, %f866, %f860, 0f3EAAAA78;
	fma.rn.f32 	%f868, %f867, %f860, 0fBF000000;
	mul.f32 	%f869, %f860, %f868;
	fma.rn.f32 	%f870, %f869, %f860, %f860;
	fma.rn.f32 	%f871, %f859, 0f3F317218, %f870;
	setp.gt.u32 	%p103, %r314, 2139095039;
	fma.rn.f32 	%f872, %f24, 0f7F800000, 0f7F800000;
	selp.f32 	%f873, %f872, %f871, %p103;
	mul.f32 	%f874, %f24, %f873;
	sub.f32 	%f900, %f900, %f874;
$L__BB4_56:
	setp.eq.s32 	%p104, %r10, 2;
	@%p104 bra 	$L__BB4_59;
	ld.shared.f32 	%f875, [%r29+8];
	div.rn.f32 	%f27, %f875, %f913;
	st.shared.f32 	[%r29+8], %f27;
	setp.leu.f32 	%p105, %f27, 0f322BCC77;
	@%p105 bra 	$L__BB4_59;
	mov.b32 	%r318, %f27;
	add.s32 	%r319, %r318, -1059760811;
	and.b32  	%r320, %r319, -8388608;
	sub.s32 	%r321, %r318, %r320;
	mov.b32 	%f876, %r321;
	cvt.rn.f32.s32 	%f877, %r320;
	fma.rn.f32 	%f878, %f877, 0f34000000, 0f00000000;
	add.f32 	%f879, %f876, 0fBF800000;
	fma.rn.f32 	%f880, %f879, 0fBE055027, 0f3E1039F6;
	fma.rn.f32 	%f881, %f880, %f879, 0fBDF8CDCC;
	fma.rn.f32 	%f882, %f881, %f879, 0f3E0F2955;
	fma.rn.f32 	%f883, %f882, %f879, 0fBE2AD8B9;
	fma.rn.f32 	%f884, %f883, %f879, 0f3E4CED0B;
	fma.rn.f32 	%f885, %f884, %f879, 0fBE7FFF22;
	fma.rn.f32 	%f886, %f885, %f879, 0f3EAAAA78;
	fma.rn.f32 	%f887, %f886, %f879, 0fBF000000;
	mul.f32 	%f888, %f879, %f887;
	fma.rn.f32 	%f889, %f888, %f879, %f879;
	fma.rn.f32 	%f890, %f878, 0f3F317218, %f889;
	setp.gt.u32 	%p106, %r318, 2139095039;
	fma.rn.f32 	%f891, %f27, 0f7F800000, 0f7F800000;
	selp.f32 	%f892, %f891, %f890, %p106;
	mul.f32 	%f893, %f27, %f892;
	sub.f32 	%f900, %f900, %f893;
$L__BB4_59:
	add.f32 	%f965, %f965, %f900;
	add.s32 	%r322, %r322, 1;
	setp.eq.s32 	%p107, %r322, %r111;
	@%p107 bra 	$L__BB4_78;
	bra.uni 	$L__BB4_5;
$L__BB4_60:
	and.b32  	%r49, %r110, 7;
	add.s32 	%r50, %r49, -1;
	and.b32  	%r51, %r110, 3;
	mul.lo.s32 	%r222, %r5, %r110;
	cvt.s64.s32 	%rd12, %r222;
	and.b32  	%r52, %r110, 2147483640;
	and.b32  	%r53, %r110, 1;
	mov.f32 	%f965, 0f00000000;
	mov.b32 	%r337, 0;
$L__BB4_61:
	setp.lt.u32 	%p56, %r110, 8;
	mul.lo.s32 	%r224, %r4, %r337;
	mul.wide.s32 	%rd16, %r224, 2;
	add.s64 	%rd13, %rd1, %rd16;
	mov.f32 	%f938, 0f00000000;
	mov.b32 	%r340, 0;
	@%p56 bra 	$L__BB4_64;
	mov.f32 	%f938, 0f00000000;
	mov.b32 	%r338, 0;
$L__BB4_63:
	.pragma "nounroll";
	cvt.u64.u32 	%rd17, %r338;
	add.s64 	%rd18, %rd17, %rd2;
	shl.b64 	%rd19, %rd18, 1;
	add.s64 	%rd20, %rd13, %rd19;
	ld.global.nc.u16 	%rs1, [%rd20];
	// begin inline asm
	{  cvt.f32.f16 %f475, %rs1;}

	// end inline asm
	add.s64 	%rd21, %rd17, %rd12;
	shl.b64 	%rd22, %rd21, 1;
	add.s64 	%rd23, %rd13, %rd22;
	ld.global.nc.u16 	%rs2, [%rd23];
	// begin inline asm
	{  cvt.f32.f16 %f476, %rs2;}

	// end inline asm
	fma.rn.f32 	%f491, %f475, %f476, %f938;
	ld.global.nc.u16 	%rs3, [%rd20+2];
	// begin inline asm
	{  cvt.f32.f16 %f477, %rs3;}

	// end inline asm
	ld.global.nc.u16 	%rs4, [%rd23+2];
	// begin inline asm
	{  cvt.f32.f16 %f478, %rs4;}

	// end inline asm
	fma.rn.f32 	%f492, %f477, %f478, %f491;
	ld.global.nc.u16 	%rs5, [%rd20+4];
	// begin inline asm
	{  cvt.f32.f16 %f479, %rs5;}

	// end inline asm
	ld.global.nc.u16 	%rs6, [%rd23+4];
	// begin inline asm
	{  cvt.f32.f16 %f480, %rs6;}

	// end inline asm
	fma.rn.f32 	%f493, %f479, %f480, %f492;
	ld.global.nc.u16 	%rs7, [%rd20+6];
	// begin inline asm
	{  cvt.f32.f16 %f481, %rs7;}

	// end inline asm
	ld.global.nc.u16 	%rs8, [%rd23+6];
	// begin inline asm
	{  cvt.f32.f16 %f482, %rs8;}

	// end inline asm
	fma.rn.f32 	%f494, %f481, %f482, %f493;
	ld.global.nc.u16 	%rs9, [%rd20+8];
	// begin inline asm
	{  cvt.f32.f16 %f483, %rs9;}

	// end inline asm
	ld.global.nc.u16 	%rs10, [%rd23+8];
	// begin inline asm
	{  cvt.f32.f16 %f484, %rs10;}

	// end inline asm
	fma.rn.f32 	%f495, %f483, %f484, %f494;
	ld.global.nc.u16 	%rs11, [%rd20+10];
	// begin inline asm
	{  cvt.f32.f16 %f485, %rs11;}

	// end inline asm
	ld.global.nc.u16 	%rs12, [%rd23+10];
	// begin inline asm
	{  cvt.f32.f16 %f486, %rs12;}

	// end inline asm
	fma.rn.f32 	%f496, %f485, %f486, %f495;
	ld.global.nc.u16 	%rs13, [%rd20+12];
	// begin inline asm
	{  cvt.f32.f16 %f487, %rs13;}

	// end inline asm
	ld.global.nc.u16 	%rs14, [%rd23+12];
	// begin inline asm
	{  cvt.f32.f16 %f488, %rs14;}

	// end inline asm
	fma.rn.f32 	%f497, %f487, %f488, %f496;
	ld.global.nc.u16 	%rs15, [%rd20+14];
	// begin inline asm
	{  cvt.f32.f16 %f489, %rs15;}

	// end inline asm
	ld.global.nc.u16 	%rs16, [%rd23+14];
	// begin inline asm
	{  cvt.f32.f16 %f490, %rs16;}

	// end inline asm
	fma.rn.f32 	%f938, %f489, %f490, %f497;
	add.s32 	%r338, %r338, 8;
	setp.ne.s32 	%p57, %r338, %r52;
	mov.u32 	%r340, %r52;
	@%p57 bra 	$L__BB4_63;
$L__BB4_64:
	setp.eq.s32 	%p58, %r49, 0;
	@%p58 bra 	$L__BB4_72;
	setp.lt.u32 	%p59, %r50, 3;
	@%p59 bra 	$L__BB4_67;
	cvt.u64.u32 	%rd24, %r340;
	add.s64 	%rd25, %rd24, %rd2;
	shl.b64 	%rd26, %rd25, 1;
	add.s64 	%rd27, %rd13, %rd26;
	ld.global.nc.u16 	%rs17, [%rd27];
	// begin inline asm
	{  cvt.f32.f16 %f499, %rs17;}

	// end inline asm
	add.s64 	%rd28, %rd24, %rd12;
	shl.b64 	%rd29, %rd28, 1;
	add.s64 	%rd30, %rd13, %rd29;
	ld.global.nc.u16 	%rs18, [%rd30];
	// begin inline asm
	{  cvt.f32.f16 %f500, %rs18;}

	// end inline asm
	fma.rn.f32 	%f507, %f499, %f500, %f938;
	ld.global.nc.u16 	%rs19, [%rd27+2];
	// begin inline asm
	{  cvt.f32.f16 %f501, %rs19;}

	// end inline asm
	ld.global.nc.u16 	%rs20, [%rd30+2];
	// begin inline asm
	{  cvt.f32.f16 %f502, %rs20;}

	// end inline asm
	fma.rn.f32 	%f508, %f501, %f502, %f507;
	ld.global.nc.u16 	%rs21, [%rd27+4];
	// begin inline asm
	{  cvt.f32.f16 %f503, %rs21;}

	// end inline asm
	ld.global.nc.u16 	%rs22, [%rd30+4];
	// begin inline asm
	{  cvt.f32.f16 %f504, %rs22;}

	// end inline asm
	fma.rn.f32 	%f509, %f503, %f504, %f508;
	ld.global.nc.u16 	%rs23, [%rd27+6];
	// begin inline asm
	{  cvt.f32.f16 %f505, %rs23;}

	// end inline asm
	ld.global.nc.u16 	%rs24, [%rd30+6];
	// begin inline asm
	{  cvt.f32.f16 %f506, %rs24;}

	// end inline asm
	fma.rn.f32 	%f938, %f505, %f506, %f509;
	add.s32 	%r340, %r340, 4;
$L__BB4_67:
	setp.eq.s32 	%p60, %r51, 0;
	@%p60 bra 	$L__BB4_72;
	setp.eq.s32 	%p61, %r51, 1;
	@%p61 bra 	$L__BB4_70;
	cvt.u64.u32 	%rd31, %r340;
	add.s64 	%rd32, %rd31, %rd2;
	shl.b64 	%rd33, %rd32, 1;
	add.s64 	%rd34, %rd13, %rd33;
	ld.global.nc.u16 	%rs25, [%rd34];
	// begin inline asm
	{  cvt.f32.f16 %f511, %rs25;}

	// end inline asm
	add.s64 	%rd35, %rd31, %rd12;
	shl.b64 	%rd36, %rd35, 1;
	add.s64 	%rd37, %rd13, %rd36;
	ld.global.nc.u16 	%rs26, [%rd37];
	// begin inline asm
	{  cvt.f32.f16 %f512, %rs26;}

	// end inline asm
	fma.rn.f32 	%f515, %f511, %f512, %f938;
	ld.global.nc.u16 	%rs27, [%rd34+2];
	// begin inline asm
	{  cvt.f32.f16 %f513, %rs27;}

	// end inline asm
	ld.global.nc.u16 	%rs28, [%rd37+2];
	// begin inline asm
	{  cvt.f32.f16 %f514, %rs28;}

	// end inline asm
	fma.rn.f32 	%f938, %f513, %f514, %f515;
	add.s32 	%r340, %r340, 2;
$L__BB4_70:
	setp.eq.s32 	%p62, %r53, 0;
	@%p62 bra 	$L__BB4_72;
	cvt.u64.u32 	%rd38, %r340;
	add.s64 	%rd39, %rd38, %rd2;
	shl.b64 	%rd40, %rd39, 1;
	add.s64 	%rd41, %rd13, %rd40;
	ld.global.nc.u16 	%rs29, [%rd41];
	// begin inline asm
	{  cvt.f32.f16 %f516, %rs29;}

	// end inline asm
	add.s64 	%rd42, %rd38, %rd12;
	shl.b64 	%rd43, %rd42, 1;
	add.s64 	%rd44, %rd13, %rd43;
	ld.global.nc.u16 	%rs30, [%rd44];
	// begin inline asm
	{  cvt.f32.f16 %f517, %rs30;}

	// end inline asm
	fma.rn.f32 	%f938, %f516, %f517, %f938;
$L__BB4_72:
	mul.f32 	%f519, %f137, %f938;
	st.shared.f32 	[shared], %f519;
	sub.f32 	%f520, %f519, %f519;
	fma.rn.f32 	%f521, %f520, 0f3BBB989D, 0f3F000000;
	cvt.sat.f32.f32 	%f522, %f521;
	mov.f32 	%f523, 0f4B400001;
	mov.f32 	%f524, 0f437C0000;
	fma.rm.f32 	%f525, %f522, %f524, %f523;
	add.f32 	%f526, %f525, 0fCB40007F;
	neg.f32 	%f527, %f526;
	fma.rn.f32 	%f528, %f520, 0f3FB8AA3B, %f527;
	fma.rn.f32 	%f529, %f520, 0f32A57060, %f528;
	mov.b32 	%r226, %f525;
	shl.b32 	%r227, %r226, 23;
	mov.b32 	%f530, %r227;
	ex2.approx.ftz.f32 	%f531, %f529;
	mul.f32 	%f532, %f531, %f530;
	add.f32 	%f533, %f532, 0f00000000;
	div.rn.f32 	%f79, %f532, %f533;
	st.shared.f32 	[%r3], %f79;
	setp.gt.f32 	%p63, %f79, 0f322BCC77;
	mov.f32 	%f930, 0f00000000;
	@%p63 bra 	$L__BB4_73;
	bra.uni 	$L__BB4_74;
$L__BB4_73:
	mov.b32 	%r228, %f79;
	add.s32 	%r229, %r228, -1059760811;
	and.b32  	%r230, %r229, -8388608;
	sub.s32 	%r231, %r228, %r230;
	mov.b32 	%f534, %r231;
	cvt.rn.f32.s32 	%f535, %r230;
	fma.rn.f32 	%f536, %f535, 0f34000000, 0f00000000;
	add.f32 	%f537, %f534, 0fBF800000;
	fma.rn.f32 	%f538, %f537, 0fBE055027, 0f3E1039F6;
	fma.rn.f32 	%f539, %f538, %f537, 0fBDF8CDCC;
	fma.rn.f32 	%f540, %f539, %f537, 0f3E0F2955;
	fma.rn.f32 	%f541, %f540, %f537, 0fBE2AD8B9;
	fma.rn.f32 	%f542, %f541, %f537, 0f3E4CED0B;
	fma.rn.f32 	%f543, %f542, %f537, 0fBE7FFF22;
	fma.rn.f32 	%f544, %f543, %f537, 0f3EAAAA78;
	fma.rn.f32 	%f545, %f544, %f537, 0fBF000000;
	mul.f32 	%f546, %f537, %f545;
	fma.rn.f32 	%f547, %f546, %f537, %f537;
	fma.rn.f32 	%f548, %f536, 0f3F317218, %f547;
	setp.gt.u32 	%p64, %r228, 2139095039;
	fma.rn.f32 	%f549, %f79, 0f7F800000, 0f7F800000;
	selp.f32 	%f550, %f549, %f548, %p64;
	mul.f32 	%f551, %f79, %f550;
	mov.f32 	%f552, 0f00000000;
	sub.f32 	%f930, %f552, %f551;
$L__BB4_74:
	add.f32 	%f965, %f965, %f930;
	add.s32 	%r337, %r337, 1;
	setp.eq.s32 	%p65, %r337, %r111;
	@%p65 bra 	$L__BB4_78;
	bra.uni 	$L__BB4_61;
$L__BB4_75:
	setp.gt.u32 	%p6, %r109, 1;
	@%p6 bra 	$L__BB4_80;
	mul.f32 	%f80, %f137, 0f00000000;
	sub.f32 	%f140, %f80, %f80;
	fma.rn.f32 	%f141, %f140, 0f3BBB989D, 0f3F000000;
	cvt.sat.f32.f32 	%f142, %f141;
	mov.f32 	%f143, 0f4B400001;
	mov.f32 	%f144, 0f437C0000;
	fma.rm.f32 	%f145, %f142, %f144, %f143;
	add.f32 	%f146, %f145, 0fCB40007F;
	neg.f32 	%f147, %f146;
	fma.rn.f32 	%f148, %f140, 0f3FB8AA3B, %f147;
	fma.rn.f32 	%f149, %f140, 0f32A57060, %f148;
	mov.b32 	%r122, %f145;
	shl.b32 	%r123, %r122, 23;
	mov.b32 	%f150, %r123;
	ex2.approx.ftz.f32 	%f151, %f149;
	mul.f32 	%f152, %f151, %f150;
	add.f32 	%f153, %f152, 0f00000000;
	div.rn.f32 	%f81, %f152, %f153;
	setp.lt.f32 	%p7, %f81, 0f00800000;
	mul.f32 	%f154, %f81, 0f4B000000;
	selp.f32 	%f155, %f154, %f81, %p7;
	selp.f32 	%f156, 0fC1B80000, 0f00000000, %p7;
	mov.b32 	%r124, %f155;
	add.s32 	%r125, %r124, -1059760811;
	and.b32  	%r126, %r125, -8388608;
	sub.s32 	%r127, %r124, %r126;
	mov.b32 	%f157, %r127;
	cvt.rn.f32.s32 	%f158, %r126;
	fma.rn.f32 	%f159, %f158, 0f34000000, %f156;
	add.f32 	%f160, %f157, 0fBF800000;
	fma.rn.f32 	%f161, %f160, 0fBE055027, 0f3E1039F6;
	fma.rn.f32 	%f162, %f161, %f160, 0fBDF8CDCC;
	fma.rn.f32 	%f163, %f162, %f160, 0f3E0F2955;
	fma.rn.f32 	%f164, %f163, %f160, 0fBE2AD8B9;
	fma.rn.f32 	%f165, %f164, %f160, 0f3E4CED0B;
	fma.rn.f32 	%f166, %f165, %f160, 0fBE7FFF22;
	fma.rn.f32 	%f167, %f166, %f160, 0f3EAAAA78;
	fma.rn.f32 	%f168, %f167, %f160, 0fBF000000;
	mul.f32 	%f169, %f160, %f168;
	fma.rn.f32 	%f170, %f169, %f160, %f160;
	fma.rn.f32 	%f171, %f159, 0f3F317218, %f170;
	setp.gt.u32 	%p8, %r124, 2139095039;
	fma.rn.f32 	%f172, %f155, 0f7F800000, 0f7F800000;
	selp.f32 	%f173, %f172, %f171, %p8;
	setp.eq.f32 	%p9, %f155, 0f00000000;
	selp.f32 	%f174, 0fFF800000, %f173, %p9;
	mul.f32 	%f175, %f81, %f174;
	mov.f32 	%f965, 0f00000000;
	sub.f32 	%f82, %f965, %f175;
	mov.b32 	%r356, 0;
$L__BB4_77:
	setp.gt.f32 	%p10, %f81, 0f322BCC77;
	st.shared.f32 	[shared], %f80;
	st.shared.f32 	[%r3], %f81;
	selp.f32 	%f176, %f82, 0f00000000, %p10;
	add.f32 	%f965, %f965, %f176;
	add.s32 	%r356, %r356, 1;
	setp.ne.s32 	%p11, %r356, %r111;
	@%p11 bra 	$L__BB4_77;
$L__BB4_78:
	ld.param.u64 	%rd72, [attention_entropy_kernel_half_param_1];
	cvt.rn.f32.s32 	%f895, %r111;
	div.rn.f32 	%f894, %f965, %f895;
	// begin inline asm
	{  cvt.rn.f16.f32 %rs61, %f894;}

	// end inline asm
	cvta.to.global.u64 	%rd69, %rd72;
	mul.wide.s32 	%rd70, %r1, 2;
	add.s64 	%rd71, %rd69, %rd70;
	st.global.u16 	[%rd71], %rs61;
$L__BB4_79:
	ret;
$L__BB4_80:
	add.s32 	%r129, %r109, -1;
	and.b32  	%r63, %r109, 15;
	add.s32 	%r64, %r63, -1;
	and.b32  	%r65, %r109, 7;
	add.s32 	%r66, %r65, -1;
	add.s32 	%r67, %r109, -2;
	add.s32 	%r130, %r109, 15;
	and.b32  	%r131, %r130, 15;
	add.s32 	%r68, %r131, -1;
	add.s32 	%r132, %r109, 7;
	and.b32  	%r133, %r132, 7;
	add.s32 	%r69, %r133, -1;
	and.b32  	%r70, %r109, 3;
	mul.f32 	%f83, %f137, 0f00000000;
	and.b32  	%r71, %r109, 2147483632;
	and.b32  	%r72, %r129, 15;
	and.b32  	%r73, %r129, -16;
	and.b32  	%r74, %r130, 7;
	and.b32  	%r75, %r132, 3;
	and.b32  	%r76, %r109, 2147483644;
	and.b32  	%r77, %r109, 1;
	mov.f32 	%f965, 0f00000000;
	mov.b32 	%r342, 0;
$L__BB4_81:
	setp.lt.u32 	%p12, %r109, 16;
	mov.b32 	%r345, 0;
	@%p12 bra 	$L__BB4_84;
	mov.b32 	%r343, 0;
$L__BB4_83:
	.pragma "nounroll";
	shl.b32 	%r136, %r343, 2;
	add.s32 	%r138, %r116, %r136;
	st.shared.v4.f32 	[%r138], {%f83, %f83, %f83, %f83};
	st.shared.v4.f32 	[%r138+16], {%f83, %f83, %f83, %f83};
	st.shared.v4.f32 	[%r138+32], {%f83, %f83, %f83, %f83};
	st.shared.v4.f32 	[%r138+48], {%f83, %f83, %f83, %f83};
	add.s32 	%r343, %r343, 16;
	setp.ne.s32 	%p13, %r343, %r71;
	mov.u32 	%r345, %r71;
	@%p13 bra 	$L__BB4_83;
$L__BB4_84:
	setp.eq.s32 	%p14, %r63, 0;
	@%p14 bra 	$L__BB4_94;
	setp.lt.u32 	%p15, %r64, 7;
	@%p15 bra 	$L__BB4_87;
	shl.b32 	%r139, %r345, 2;
	add.s32 	%r141, %r116, %r139;
	st.shared.f32 	[%r141], %f83;
	st.shared.f32 	[%r141+4], %f83;
	st.shared.f32 	[%r141+8], %f83;
	st.shared.f32 	[%r141+12], %f83;
	st.shared.f32 	[%r141+16], %f83;
	st.shared.f32 	[%r141+20], %f83;
	st.shared.f32 	[%r141+24], %f83;
	st.shared.f32 	[%r141+28], %f83;
	add.s32 	%r345, %r345, 8;
$L__BB4_87:
	setp.eq.s32 	%p16, %r65, 0;
	@%p16 bra 	$L__BB4_94;
	setp.lt.u32 	%p17, %r66, 3;
	@%p17 bra 	$L__BB4_90;
	shl.b32 	%r142, %r345, 2;
	add.s32 	%r144, %r116, %r142;
	st.shared.f32 	[%r144], %f83;
	st.shared.f32 	[%r144+4], %f83;
	st.shared.f32 	[%r144+8], %f83;
	st.shared.f32 	[%r144+12], %f83;
	add.s32 	%r345, %r345, 4;
$L__BB4_90:
	setp.eq.s32 	%p18, %r70, 0;
	@%p18 bra 	$L__BB4_94;
	setp.eq.s32 	%p19, %r70, 1;
	shl.b32 	%r145, %r345, 2;
	add.s32 	%r86, %r116, %r145;
	st.shared.f32 	[%r86], %f83;
	@%p19 bra 	$L__BB4_94;
	setp.eq.s32 	%p20, %r70, 2;
	st.shared.f32 	[%r86+4], %f83;
	@%p20 bra 	$L__BB4_94;
	st.shared.f32 	[%r86+8], %f83;
$L__BB4_94:
	setp.lt.u32 	%p21, %r67, 15;
	mov.b32 	%r354, 1;
	ld.shared.f32 	%f963, [shared];
	@%p21 bra 	$L__BB4_97;
	mov.b32 	%r347, 1;
$L__BB4_96:
	.pragma "nounroll";
	shl.b32 	%r149, %r347, 2;
	add.s32 	%r151, %r116, %r149;
	ld.shared.f32 	%f179, [%r151];
	max.f32 	%f180, %f963, %f179;
	ld.shared.v2.f32 	{%f181, %f182}, [%r151+4];
	max.f32 	%f183, %f180, %f181;
	max.f32 	%f184, %f183, %f182;
	ld.shared.v4.f32 	{%f185, %f186, %f187, %f188}, [%r151+12];
	max.f32 	%f189, %f184, %f185;
	max.f32 	%f190, %f189, %f186;
	max.f32 	%f191, %f190, %f187;
	max.f32 	%f192, %f191, %f188;
	ld.shared.v4.f32 	{%f193, %f194, %f195, %f196}, [%r151+28];
	max.f32 	%f197, %f192, %f193;
	max.f32 	%f198, %f197, %f194;
	max.f32 	%f199, %f198, %f195;
	max.f32 	%f200, %f199, %f196;
	ld.shared.v4.f32 	{%f201, %f202, %f203, %f204}, [%r151+44];
	max.f32 	%f205, %f200, %f201;
	max.f32 	%f206, %f205, %f202;
	max.f32 	%f207, %f206, %f203;
	max.f32 	%f208, %f207, %f204;
	ld.shared.f32 	%f209, [%r151+60];
	max.f32 	%f963, %f208, %f209;
	add.s32 	%r354, %r347, 16;
	add.s32 	%r152, %r347, 15;
	setp.eq.s32 	%p22, %r152, %r73;
	mov.u32 	%r347, %r354;
	@%p22 bra 	$L__BB4_97;
	bra.uni 	$L__BB4_96;
$L__BB4_97:
	setp.eq.s32 	%p23, %r72, 0;
	@%p23 bra 	$L__BB4_107;
	setp.lt.u32 	%p24, %r68, 7;
	@%p24 bra 	$L__BB4_100;
	shl.b32 	%r153, %r354, 2;
	add.s32 	%r155, %r116, %r153;
	ld.shared.f32 	%f211, [%r155];
	max.f32 	%f212, %f963, %f211;
	ld.shared.f32 	%f213, [%r155+4];
	max.f32 	%f214, %f212, %f213;
	ld.shared.f32 	%f215, [%r155+8];
	max.f32 	%f216, %f214, %f215;
	ld.shared.f32 	%f217, [%r155+12];
	max.f32 	%f218, %f216, %f217;
	ld.shared.f32 	%f219, [%r155+16];
	max.f32 	%f220, %f218, %f219;
	ld.shared.f32 	%f221, [%r155+20];
	max.f32 	%f222, %f220, %f221;
	ld.shared.f32 	%f223, [%r155+24];
	max.f32 	%f224, %f222, %f223;
	ld.shared.f32 	%f225, [%r155+28];
	max.f32 	%f963, %f224, %f225;
	add.s32 	%r354, %r354, 8;
$L__BB4_100:
	setp.eq.s32 	%p25, %r74, 0;
	@%p25 bra 	$L__BB4_107;
	setp.lt.u32 	%p26, %r69, 3;
	@%p26 bra 	$L__BB4_103;
	shl.b32 	%r156, %r354, 2;
	add.s32 	%r158, %r116, %r156;
	ld.shared.f32 	%f227, [%r158];
	max.f32 	%f228, %f963, %f227;
	ld.shared.f32 	%f229, [%r158+4];
	max.f32 	%f230, %f228, %f229;
	ld.shared.f32 	%f231, [%r158+8];
	max.f32 	%f232, %f230, %f231;
	ld.shared.f32 	%f233, [%r158+12];
	max.f32 	%f963, %f232, %f233;
	add.s32 	%r354, %r354, 4;
$L__BB4_103:
	setp.eq.s32 	%p27, %r75, 0;
	@%p27 bra 	$L__BB4_107;
	setp.eq.s32 	%p28, %r75, 1;
	shl.b32 	%r159, %r354, 2;
	add.s32 	%r105, %r116, %r159;
	ld.shared.f32 	%f234, [%r105];
	max.f32 	%f963, %f963, %f234;
	@%p28 bra 	$L__BB4_107;
	setp.eq.s32 	%p29, %r75, 2;
	ld.shared.f32 	%f235, [%r105+4];
	max.f32 	%f963, %f963, %f235;
	@%p29 bra 	$L__BB4_107;
	ld.shared.f32 	%f236, [%r105+8];
	max.f32 	%f963, %f963, %f236;
$L__BB4_107:
	setp.lt.u32 	%p30, %r109, 4;
	mov.f32 	%f956, 0f00000000;
	mov.b32 	%r352, 0;
	@%p30 bra 	$L__BB4_110;
	mov.f32 	%f956, 0f00000000;
	mov.b32 	%r348, 0;
$L__BB4_109:
	.pragma "nounroll";
	shl.b32 	%r163, %r348, 2;
	add.s32 	%r165, %r116, %r163;
	ld.shared.f32 	%f240, [%r165];
	sub.f32 	%f241, %f240, %f963;
	fma.rn.f32 	%f242, %f241, 0f3BBB989D, 0f3F000000;
	cvt.sat.f32.f32 	%f243, %f242;
	mov.f32 	%f244, 0f4B400001;
	mov.f32 	%f245, 0f437C0000;
	fma.rm.f32 	%f246, %f243, %f245, %f244;
	add.f32 	%f247, %f246, 0fCB40007F;
	neg.f32 	%f248, %f247;
	fma.rn.f32 	%f249, %f241, 0f3FB8AA3B, %f248;
	fma.rn.f32 	%f250, %f241, 0f32A57060, %f249;
	mov.b32 	%r166, %f246;
	shl.b32 	%r167, %r166, 23;
	mov.b32 	%f251, %r167;
	ex2.approx.ftz.f32 	%f252, %f250;
	mul.f32 	%f253, %f252, %f251;
	add.s32 	%r168, %r3, %r163;
	st.shared.f32 	[%r168], %f253;
	add.f32 	%f254, %f956, %f253;
	ld.shared.f32 	%f255, [%r165+4];
	sub.f32 	%f256, %f255, %f963;
	fma.rn.f32 	%f257, %f256, 0f3BBB989D, 0f3F000000;
	cvt.sat.f32.f32 	%f258, %f257;
	fma.rm.f32 	%f259, %f258, %f245, %f244;
	add.f32 	%f260, %f259, 0fCB40007F;
	neg.f32 	%f261, %f260;
	fma.rn.f32 	%f262, %f256, 0f3FB8AA3B, %f261;
	fma.rn.f32 	%f263, %f256, 0f32A57060, %f262;
	mov.b32 	%r169, %f259;
	shl.b32 	%r170, %r169, 23;
	mov.b32 	%f264, %r170;
	ex2.approx.ftz.f32 	%f265, %f263;
	mul.f32 	%f266, %f265, %f264;
	st.shared.f32 	[%r168+4], %f266;
	add.f32 	%f267, %f254, %f266;
	ld.shared.f32 	%f268, [%r165+8];
	sub.f32 	%f269, %f268, %f963;
	fma.rn.f32 	%f270, %f269, 0f3BBB989D, 0f3F000000;
	cvt.sat.f32.f32 	%f271, %f270;
	fma.rm.f32 	%f272, %f271, %f245, %f244;
	add.f32 	%f273, %f272, 0fCB40007F;
	neg.f32 	%f274, %f273;
	fma.rn.f32 	%f275, %f269, 0f3FB8AA3B, %f274;
	fma.rn.f32 	%f276, %f269, 0f32A57060, %f275;
	mov.b32 	%r171, %f272;
	shl.b32 	%r172, %r171, 23;
	mov.b32 	%f277, %r172;
	ex2.approx.ftz.f32 	%f278, %f276;
	mul.f32 	%f279, %f278, %f277;
	st.shared.f32 	[%r168+8], %f279;
	add.f32 	%f280, %f267, %f279;
	ld.shared.f32 	%f281, [%r165+12];
	sub.f32 	%f282, %f281, %f963;
	fma.rn.f32 	%f283, %f282, 0f3BBB989D, 0f3F000000;
	cvt.sat.f32.f32 	%f284, %f283;
	fma.rm.f32 	%f285, %f284, %f245, %f244;
	add.f32 	%f286, %f285, 0fCB40007F;
	neg.f32 	%f287, %f286;
	fma.rn.f32 	%f288, %f282, 0f3FB8AA3B, %f287;
	fma.rn.f32 	%f289, %f282, 0f32A57060, %f288;
	mov.b32 	%r173, %f285;
	shl.b32 	%r174, %r173, 23;
	mov.b32 	%f290, %r174;
	ex2.approx.ftz.f32 	%f291, %f289;
	mul.f32 	%f292, %f291, %f290;
	st.shared.f32 	[%r168+12], %f292;
	add.f32 	%f956, %f280, %f292;
	add.s32 	%r348, %r348, 4;
	setp.eq.s32 	%p31, %r348, %r76;
	mov.u32 	%r352, %r76;
	@%p31 bra 	$L__BB4_110;
	bra.uni 	$L__BB4_109;
$L__BB4_110:
	setp.eq.s32 	%p32, %r70, 0;
	@%p32 bra 	$L__BB4_115;
	setp.eq.s32 	%p33, %r70, 1;
	@%p33 bra 	$L__BB4_113;
	shl.b32 	%r175, %r352, 2;
	add.s32 	%r177, %r116, %r175;
	ld.shared.f32 	%f294, [%r177];
	sub.f32 	%f295, %f294, %f963;
	fma.rn.f32 	%f296, %f295, 0f3BBB989D, 0f3F000000;
	cvt.sat.f32.f32 	%f297, %f296;
	mov.f32 	%f298, 0f4B400001;
	mov.f32 	%f299, 0f437C0000;
	fma.rm.f32 	%f300, %f297, %f299, %f298;
	add.f32 	%f301, %f300, 0fCB40007F;
	neg.f32 	%f302, %f301;
	fma.rn.f32 	%f303, %f295, 0f3FB8AA3B, %f302;
	fma.rn.f32 	%f304, %f295, 0f32A57060, %f303;
	mov.b32 	%r178, %f300;
	shl.b32 	%r179, %r178, 23;
	mov.b32 	%f305, %r179;
	ex2.approx.ftz.f32 	%f306, %f304;
	mul.f32 	%f307, %f306, %f305;
	add.s32 	%r180, %r3, %r175;
	st.shared.f32 	[%r180], %f307;
	add.f32 	%f308, %f956, %f307;
	ld.shared.f32 	%f309, [%r177+4];
	sub.f32 	%f310, %f309, %f963;
	fma.rn.f32 	%f311, %f310, 0f3BBB989D, 0f3F000000;
	cvt.sat.f32.f32 	%f312, %f311;
	fma.rm.f32 	%f313, %f312, %f299, %f298;
	add.f32 	%f314, %f313, 0fCB40007F;
	neg.f32 	%f315, %f314;
	fma.rn.f32 	%f316, %f310, 0f3FB8AA3B, %f315;
	fma.rn.f32 	%f317, %f310, 0f32A57060, %f316;
	mov.b32 	%r181, %f313;
	shl.b32 	%r182, %r181, 23;
	mov.b32 	%f318, %r182;
	ex2.approx.ftz.f32 	%f319, %f317;
	mul.f32 	%f320, %f319, %f318;
	st.shared.f32 	[%r180+4], %f320;
	add.f32 	%f956, %f308, %f320;
	add.s32 	%r352, %r352, 2;
$L__BB4_113:
	setp.eq.s32 	%p34, %r77, 0;
	@%p34 bra 	$L__BB4_115;
	shl.b32 	%r183, %r352, 2;
	add.s32 	%r185, %r116, %r183;
	ld.shared.f32 	%f321, [%r185];
	sub.f32 	%f322, %f321, %f963;
	fma.rn.f32 	%f323, %f322, 0f3BBB989D, 0f3F000000;
	cvt.sat.f32.f32 	%f324, %f323;
	mov.f32 	%f325, 0f4B400001;
	mov.f32 	%f326, 0f437C0000;
	fma.rm.f32 	%f327, %f324, %f326, %f325;
	add.f32 	%f328, %f327, 0fCB40007F;
	neg.f32 	%f329, %f328;
	fma.rn.f32 	%f330, %f322, 0f3FB8AA3B, %f329;
	fma.rn.f32 	%f331, %f322, 0f32A57060, %f330;
	mov.b32 	%r186, %f327;
	shl.b32 	%r187, %r186, 23;
	mov.b32 	%f332, %r187;
	ex2.approx.ftz.f32 	%f333, %f331;
	mul.f32 	%f334, %f333, %f332;
	add.s32 	%r188, %r3, %r183;
	st.shared.f32 	[%r188], %f334;
	add.f32 	%f956, %f956, %f334;
$L__BB4_115:
	setp.lt.u32 	%p35, %r109, 4;
	mov.f32 	%f943, 0f00000000;
	mov.b32 	%r350, 0;
	@%p35 bra 	$L__BB4_126;
	mov.f32 	%f943, 0f00000000;
	mov.b32 	%r349, 0;
$L__BB4_117:
	shl.b32 	%r191, %r349, 2;
	add.s32 	%r92, %r3, %r191;
	ld.shared.f32 	%f338, [%r92];
	div.rn.f32 	%f90, %f338, %f956;
	st.shared.f32 	[%r92], %f90;
	setp.leu.f32 	%p36, %f90, 0f322BCC77;
	@%p36 bra 	$L__BB4_119;
	mov.b32 	%r192, %f90;
	add.s32 	%r193, %r192, -1059760811;
	and.b32  	%r194, %r193, -8388608;
	sub.s32 	%r195, %r192, %r194;
	mov.b32 	%f339, %r195;
	cvt.rn.f32.s32 	%f340, %r194;
	fma.rn.f32 	%f341, %f340, 0f34000000, 0f00000000;
	add.f32 	%f342, %f339, 0fBF800000;
	fma.rn.f32 	%f343, %f342, 0fBE055027, 0f3E1039F6;
	fma.rn.f32 	%f344, %f343, %f342, 0fBDF8CDCC;
	fma.rn.f32 	%f345, %f344, %f342, 0f3E0F2955;
	fma.rn.f32 	%f346, %f345, %f342, 0fBE2AD8B9;
	fma.rn.f32 	%f347, %f346, %f342, 0f3E4CED0B;
	fma.rn.f32 	%f348, %f347, %f342, 0fBE7FFF22;
	fma.rn.f32 	%f349, %f348, %f342, 0f3EAAAA78;
	fma.rn.f32 	%f350, %f349, %f342, 0fBF000000;
	mul.f32 	%f351, %f342, %f350;
	fma.rn.f32 	%f352, %f351, %f342, %f342;
	fma.rn.f32 	%f353, %f341, 0f3F317218, %f352;
	setp.gt.u32 	%p37, %r192, 2139095039;
	fma.rn.f32 	%f354, %f90, 0f7F800000, 0f7F800000;
	selp.f32 	%f355, %f354, %f353, %p37;
	mul.f32 	%f356, %f90, %f355;
	sub.f32 	%f943, %f943, %f356;
$L__BB4_119:
	ld.shared.f32 	%f357, [%r92+4];
	div.rn.f32 	%f93, %f357, %f956;
	st.shared.f32 	[%r92+4], %f93;
	setp.leu.f32 	%p38, %f93, 0f322BCC77;
	@%p38 bra 	$L__BB4_121;
	mov.b32 	%r196, %f93;
	add.s32 	%r197, %r196, -1059760811;
	and.b32  	%r198, %r197, -8388608;
	sub.s32 	%r199, %r196, %r198;
	mov.b32 	%f358, %r199;
	cvt.rn.f32.s32 	%f359, %r198;
	fma.rn.f32 	%f360, %f359, 0f34000000, 0f00000000;
	add.f32 	%f361, %f358, 0fBF800000;
	fma.rn.f32 	%f362, %f361, 0fBE055027, 0f3E1039F6;
	fma.rn.f32 	%f363, %f362, %f361, 0fBDF8CDCC;
	fma.rn.f32 	%f364, %f363, %f361, 0f3E0F2955;
	fma.rn.f32 	%f365, %f364, %f361, 0fBE2AD8B9;
	fma.rn.f32 	%f366, %f365, %f361, 0f3E4CED0B;
	fma.rn.f32 	%f367, %f366, %f361, 0fBE7FFF22;
	fma.rn.f32 	%f368, %f367, %f361, 0f3EAAAA78;
	fma.rn.f32 	%f369, %f368, %f361, 0fBF000000;
	mul.f32 	%f370, %f361, %f369;
	fma.rn.f32 	%f371, %f370, %f361, %f361;
	fma.rn.f32 	%f372, %f360, 0f3F317218, %f371;
	setp.gt.u32 	%p39, %r196, 2139095039;
	fma.rn.f32 	%f373, %f93, 0f7F800000, 0f7F800000;
	selp.f32 	%f374, %f373, %f372, %p39;
	mul.f32 	%f375, %f93, %f374;
	sub.f32 	%f943, %f943, %f375;
$L__BB4_121:
	ld.shared.f32 	%f376, [%r92+8];
	div.rn.f32 	%f96, %f376, %f956;
	st.shared.f32 	[%r92+8], %f96;
	setp.leu.f32 	%p40, %f96, 0f322BCC77;
	@%p40 bra 	$L__BB4_123;
	mov.b32 	%r200, %f96;
	add.s32 	%r201, %r200, -1059760811;
	and.b32  	%r202, %r201, -8388608;
	sub.s32 	%r203, %r200, %r202;
	mov.b32 	%f377, %r203;
	cvt.rn.f32.s32 	%f378, %r202;
	fma.rn.f32 	%f379, %f378, 0f34000000, 0f00000000;
	add.f32 	%f380, %f377, 0fBF800000;
	fma.rn.f32 	%f381, %f380, 0fBE055027, 0f3E1039F6;
	fma.rn.f32 	%f382, %f381, %f380, 0fBDF8CDCC;
	fma.rn.f32 	%f383, %f382, %f380, 0f3E0F2955;
	fma.rn.f32 	%f384, %f383, %f380, 0fBE2AD8B9;
	fma.rn.f32 	%f385, %f384, %f380, 0f3E4CED0B;
	fma.rn.f32 	%f386, %f385, %f380, 0fBE7FFF22;
	fma.rn.f32 	%f387, %f386, %f380, 0f3EAAAA78;
	fma.rn.f32 	%f388, %f387, %f380, 0fBF000000;
	mul.f32 	%f389, %f380, %f388;
	fma.rn.f32 	%f390, %f389, %f380, %f380;
	fma.rn.f32 	%f391, %f379, 0f3F317218, %f390;
	setp.gt.u32 	%p41, %r200, 2139095039;
	fma.rn.f32 	%f392, %f96, 0f7F800000, 0f7F800000;
	selp.f32 	%f393, %f392, %f391, %p41;
	mul.f32 	%f394, %f96, %f393;
	sub.f32 	%f943, %f943, %f394;
$L__BB4_123:
	ld.shared.f32 	%f395, [%r92+12];
	div.rn.f32 	%f99, %f395, %f956;
	st.shared.f32 	[%r92+12], %f99;
	setp.leu.f32 	%p42, %f99, 0f322BCC77;
	@%p42 bra 	$L__BB4_125;
	mov.b32 	%r204, %f99;
	add.s32 	%r205, %r204, -1059760811;
	and.b32  	%r206, %r205, -8388608;
	sub.s32 	%r207, %r204, %r206;
	mov.b32 	%f396, %r207;
	cvt.rn.f32.s32 	%f397, %r206;
	fma.rn.f32 	%f398, %f397, 0f34000000, 0f00000000;
	add.f32 	%f399, %f396, 0fBF800000;
	fma.rn.f32 	%f400, %f399, 0fBE055027, 0f3E1039F6;
	fma.rn.f32 	%f401, %f400, %f399, 0fBDF8CDCC;
	fma.rn.f32 	%f402, %f401, %f399, 0f3E0F2955;
	fma.rn.f32 	%f403, %f402, %f399, 0fBE2AD8B9;
	fma.rn.f32 	%f404, %f403, %f399, 0f3E4CED0B;
	fma.rn.f32 	%f405, %f404, %f399, 0fBE7FFF22;
	fma.rn.f32 	%f406, %f405, %f399, 0f3EAAAA78;
	fma.rn.f32 	%f407, %f406, %f399, 0fBF000000;
	mul.f32 	%f408, %f399, %f407;
	fma.rn.f32 	%f409, %f408, %f399, %f399;
	fma.rn.f32 	%f410, %f398, 0f3F317218, %f409;
	setp.gt.u32 	%p43, %r204, 2139095039;
	fma.rn.f32 	%f411, %f99, 0f7F800000, 0f7F800000;
	selp.f32 	%f412, %f411, %f410, %p43;
	mul.f32 	%f413, %f99, %f412;
	sub.f32 	%f943, %f943, %f413;
$L__BB4_125:
	add.s32 	%r349, %r349, 4;
	setp.ne.s32 	%p44, %r349, %r76;
	mov.u32 	%r350, %r76;
	@%p44 bra 	$L__BB4_117;
$L__BB4_126:
	setp.eq.s32 	%p45, %r70, 0;
	@%p45 bra 	$L__BB4_135;
	shl.b32 	%r208, %r350, 2;
	add.s32 	%r95, %r3, %r208;
	ld.shared.f32 	%f414, [%r95];
	div.rn.f32 	%f104, %f414, %f956;
	st.shared.f32 	[%r95], %f104;
	setp.leu.f32 	%p46, %f104, 0f322BCC77;
	@%p46 bra 	$L__BB4_129;
	mov.b32 	%r209, %f104;
	add.s32 	%r210, %r209, -1059760811;
	and.b32  	%r211, %r210, -8388608;
	sub.s32 	%r212, %r209, %r211;
	mov.b32 	%f415, %r212;
	cvt.rn.f32.s32 	%f416, %r211;
	fma.rn.f32 	%f417, %f416, 0f34000000, 0f00000000;
	add.f32 	%f418, %f415, 0fBF800000;
	fma.rn.f32 	%f419, %f418, 0fBE055027, 0f3E1039F6;
	fma.rn.f32 	%f420, %f419, %f418, 0fBDF8CDCC;
	fma.rn.f32 	%f421, %f420, %f418, 0f3E0F2955;
	fma.rn.f32 	%f422, %f421, %f418, 0fBE2AD8B9;
	fma.rn.f32 	%f423, %f422, %f418, 0f3E4CED0B;
	fma.rn.f32 	%f424, %f423, %f418, 0fBE7FFF22;
	fma.rn.f32 	%f425, %f424, %f418, 0f3EAAAA78;
	fma.rn.f32 	%f426, %f425, %f418, 0fBF000000;
	mul.f32 	%f427, %f418, %f426;
	fma.rn.f32 	%f428, %f427, %f418, %f418;
	fma.rn.f32 	%f429, %f417, 0f3F317218, %f428;
	setp.gt.u32 	%p47, %r209, 2139095039;
	fma.rn.f32 	%f430, %f104, 0f7F800000, 0f7F800000;
	selp.f32 	%f431, %f430, %f429, %p47;
	mul.f32 	%f432, %f104, %f431;
	sub.f32 	%f943, %f943, %f432;
$L__BB4_129:
	setp.eq.s32 	%p48, %r70, 1;
	@%p48 bra 	$L__BB4_135;
	ld.shared.f32 	%f433, [%r95+4];
	div.rn.f32 	%f107, %f433, %f956;
	st.shared.f32 	[%r95+4], %f107;
	setp.leu.f32 	%p49, %f107, 0f322BCC77;
	@%p49 bra 	$L__BB4_132;
	mov.b32 	%r213, %f107;
	add.s32 	%r214, %r213, -1059760811;
	and.b32  	%r215, %r214, -8388608;
	sub.s32 	%r216, %r213, %r215;
	mov.b32 	%f434, %r216;
	cvt.rn.f32.s32 	%f435, %r215;
	fma.rn.f32 	%f436, %f435, 0f34000000, 0f00000000;
	add.f32 	%f437, %f434, 0fBF800000;
	fma.rn.f32 	%f438, %f437, 0fBE055027, 0f3E1039F6;
	fma.rn.f32 	%f439, %f438, %f437, 0fBDF8CDCC;
	fma.rn.f32 	%f440, %f439, %f437, 0f3E0F2955;
	fma.rn.f32 	%f441, %f440, %f437, 0fBE2AD8B9;
	fma.rn.f32 	%f442, %f441, %f437, 0f3E4CED0B;
	fma.rn.f32 	%f443, %f442, %f437, 0fBE7FFF22;
	fma.rn.f32 	%f444, %f443, %f437, 0f3EAAAA78;
	fma.rn.f32 	%f445, %f444, %f437, 0fBF000000;
	mul.f32 	%f446, %f437, %f445;
	fma.rn.f32 	%f447, %f446, %f437, %f437;
	fma.rn.f32 	%f448, %f436, 0f3F317218, %f447;
	setp.gt.u32 	%p50, %r213, 2139095039;
	fma.rn.f32 	%f449, %f107, 0f7F800000, 0f7F800000;
	selp.f32 	%f450, %f449, %f448, %p50;
	mul.f32 	%f451, %f107, %f450;
	sub.f32 	%f943, %f943, %f451;
$L__BB4_132:
	setp.eq.s32 	%p51, %r70, 2;
	@%p51 bra 	$L__BB4_135;
	ld.shared.f32 	%f452, [%r95+8];
	div.rn.f32 	%f110, %f452, %f956;
	st.shared.f32 	[%r95+8], %f110;
	setp.leu.f32 	%p52, %f110, 0f322BCC77;
	@%p52 bra 	$L__BB4_135;
	mov.b32 	%r217, %f110;
	add.s32 	%r218, %r217, -1059760811;
	and.b32  	%r219, %r218, -8388608;
	sub.s32 	%r220, %r217, %r219;
	mov.b32 	%f453, %r220;
	cvt.rn.f32.s32 	%f454, %r219;
	fma.rn.f32 	%f455, %f454, 0f34000000, 0f00000000;
	add.f32 	%f456, %f453, 0fBF800000;
	fma.rn.f32 	%f457, %f456, 0fBE055027, 0f3E1039F6;
	fma.rn.f32 	%f458, %f457, %f456, 0fBDF8CDCC;
	fma.rn.f32 	%f459, %f458, %f456, 0f3E0F2955;
	fma.rn.f32 	%f460, %f459, %f456, 0fBE2AD8B9;
	fma.rn.f32 	%f461, %f460, %f456, 0f3E4CED0B;
	fma.rn.f32 	%f462, %f461, %f456, 0fBE7FFF22;
	fma.rn.f32 	%f463, %f462, %f456, 0f3EAAAA78;
	fma.rn.f32 	%f464, %f463, %f456, 0fBF000000;
	mul.f32 	%f465, %f456, %f464;
	fma.rn.f32 	%f466, %f465, %f456, %f456;
	fma.rn.f32 	%f467, %f455, 0f3F317218, %f466;
	setp.gt.u32 	%p53, %r217, 2139095039;
	fma.rn.f32 	%f468, %f110, 0f7F800000, 0f7F800000;
	selp.f32 	%f469, %f468, %f467, %p53;
	mul.f32 	%f470, %f110, %f469;
	sub.f32 	%f943, %f943, %f470;
$L__BB4_135:
	add.f32 	%f965, %f965, %f943;
	add.s32 	%r342, %r342, 1;
	setp.eq.s32 	%p54, %r342, %r111;
	@%p54 bra 	$L__BB4_78;
	bra.uni 	$L__BB4_81;

}


// ===== COMPILED SASS (sm_100) =====

	.target	sm_100

	.elftype	@"ET_EXEC"


//--------------------- .note.nv.tkinfo           --------------------------
	.section	.note.nv.tkinfo,"",@"SHT_NOTE"
	.sectionflags	@"SHF_NOTE_NV_TKINFO"
	.tkinfo
        /*0018*/ 	.word	0x00000002
        /*0030*/ 	.string	""
        /*0030*/ 	.string	"ptxas"
        /*0030*/ 	.string	"Cuda compilation tools, release 13.0, V13.0.88"
        /*0030*/ 	.string	"Build cuda_13.0.r13.0/compiler.36424714_0"
        /*0030*/ 	.string	"-arch sm_100 -m 64 "



//--------------------- .note.nv.cuinfo           --------------------------
	.section	.note.nv.cuinfo,"",@"SHT_NOTE"
	.sectionflags	@"SHF_NOTE_NV_CUINFO"
        /*0018*/ 	.short	0x0002
        /*001a*/ 	.short	0x0064
        /*001c*/ 	.short	0x0082
	.zero		2


//--------------------- .nv.info                  --------------------------
	.section	.nv.info,"",@"SHT_CUDA_INFO"
	.align	4


	//----- nvinfo : EIATTR_REGCOUNT
	.align		4
        /*0000*/ 	.byte	0x04, 0x2f
        /*0002*/ 	.short	(.L_10 - .L_9)
	.align		4
.L_9:
        /*0004*/ 	.word	index@(attention_entropy_kernel)
        /*0008*/ 	.word	0x00000020


	//----- nvinfo : EIATTR_FRAME_SIZE
	.align		4
.L_10:
        /*000c*/ 	.byte	0x04, 0x11
        /*000e*/ 	.short	(.L_12 - .L_11)
	.align		4
.L_11:
        /*0010*/ 	.word	index@($__internal_5_$__cuda_sm3x_div_rn_noftz_f32_slowpath)
        /*0014*/ 	.word	0x00000000


	//----- nvinfo : EIATTR_FRAME_SIZE
	.align		4
.L_12:
        /*0018*/ 	.byte	0x04, 0x11
        /*001a*/ 	.short	(.L_14 - .L_13)
	.align		4
.L_13:
        /*001c*/ 	.word	index@(attention_entropy_kernel)
        /*0020*/ 	.word	0x00000000


	//----- nvinfo : EIATTR_REGCOUNT
	.align		4
.L_14:
        /*0024*/ 	.byte	0x04, 0x2f
        /*0026*/ 	.short	(.L_16 - .L_15)
	.align		4
.L_15:
        /*0028*/ 	.word	index@(saliency_merging_kernel)
        /*002c*/ 	.word	0x00000020


	//----- nvinfo : EIATTR_FRAME_SIZE
	.align		4
.L_16:
        /*0030*/ 	.byte	0x04, 0x11
        /*0032*/ 	.short	(.L_18 - .L_17)
	.align		4
.L_17:
        /*0034*/ 	.word	index@($__internal_4_$__cuda_sm3x_div_rn_noftz_f32_slowpath)
        /*0038*/ 	.word	0x00000000


	//----- nvinfo : EIATTR_FRAME_SIZE
	.align		4
.L_18:
        /*003c*/ 	.byte	0x04, 0x11
        /*003e*/ 	.short	(.L_20 - .L_19)
	.align		4
.L_19:
        /*0040*/ 	.word	index@(saliency_merging_kernel)
        /*0044*/ 	.word	0x00000000


	//----- nvinfo : EIATTR_REGCOUNT
	.align		4
.L_20:
        /*0048*/ 	.byte	0x04, 0x2f
        /*004a*/ 	.short	(.L_22 - .L_21)
	.align		4
.L_21:
        /*004c*/ 	.word	index@(cosine_similarity_kernel)
        /*0050*/ 	.word	0x00000020


	//----- nvinfo : EIATTR_FRAME_SIZE
	.align		4
.L_22:
        /*0054*/ 	.byte	0x04, 0x11
        /*0056*/ 	.short	(.L_24 - .L_23)
	.align		4
.L_23:
        /*0058*/ 	.word	index@($__internal_3_$__cuda_sm3x_div_rn_noftz_f32_slowpath)
        /*005c*/ 	.word	0x00000000


	//----- nvinfo : EIATTR_FRAME_SIZE
	.align		4
.L_24:
        /*0060*/ 	.byte	0x04, 0x11
        /*0062*/ 	.short	(.L_26 - .L_25)
	.align		4
.L_25:
        /*0064*/ 	.word	index@($__internal_2_$__cuda_sm20_sqrt_rn_f32_slowpath)
        /*0068*/ 	.word	0x00000000


	//----- nvinfo : EIATTR_FRAME_SIZE
	.align		4
.L_26:
        /*006c*/ 	.byte	0x04, 0x11
        /*006e*/ 	.short	(.L_28 - .L_27)
	.align		4
.L_27:
        /*0070*/ 	.word	index@(cosine_similarity_kernel)
        /*0074*/ 	.word	0x00000000


	//----- nvinfo : EIATTR_REGCOUNT
	.align		4
.L_28:
        /*0078*/ 	.byte	0x04, 0x2f
        /*007a*/ 	.short	(.L_30 - .L_29)
	.align		4
.L_29:
        /*007c*/ 	.word	index@(gumbel_softmax_kernel)
        /*0080*/ 	.word	0x0000001f


	//----- nvinfo : EIATTR_FRAME_SIZE
	.align		4
.L_30:
        /*0084*/ 	.byte	0x04, 0x11
        /*0086*/ 	.short	(.L_32 - .L_31)
	.align		4
.L_31:
        /*0088*/ 	.word	index@($__internal_1_$__cuda_sm3x_div_rn_noftz_f32_slowpath)
        /*008c*/ 	.word	0x00000030


	//----- nvinfo : EIATTR_FRAME_SIZE
	.align		4
.L_32:
        /*0090*/ 	.byte	0x04, 0x11
        /*0092*/ 	.short	(.L_34 - .L_33)
	.align		4
.L_33:
        /*0094*/ 	.word	index@(gumbel_softmax_kernel)
        /*0098*/ 	.word	0x00000030


	//----- nvinfo : EIATTR_REGCOUNT
	.align		4
.L_34:
        /*009c*/ 	.byte	0x04, 0x2f
        /*009e*/ 	.short	(.L_36 - .L_35)
	.align		4
.L_35:
        /*00a0*/ 	.word	index@(attention_entropy_kernel_half)
        /*00a4*/ 	.word	0x0000001f


	//----- nvinfo : EIATTR_FRAME_SIZE
	.align		4
.L_36:
        /*00a8*/ 	.byte	0x04, 0x11
        /*00aa*/ 	.short	(.L_38 - .L_37)
	.align		4
.L_37:
        /*00ac*/ 	.word	index@($__internal_0_$__cuda_sm3x_div_rn_noftz_f32_slowpath)
        /*00b0*/ 	.word	0x00000000


	//----- nvinfo : EIATTR_FRAME_SIZE
	.align		4
.L_38:
        /*00b4*/ 	.byte	0x04, 0x11
        /*00b6*/ 	.short	(.L_40 - .L_39)
	.align		4
.L_39:
        /*00b8*/ 	.word	index@(attention_entropy_kernel_half)
        /*00bc*/ 	.word	0x00000000


	//----- nvinfo : EIATTR_MIN_STACK_SIZE
	.align		4
.L_40:
        /*00c0*/ 	.byte	0x04, 0x12
        /*00c2*/ 	.short	(.L_42 - .L_41)
	.align		4
.L_41:
        /*00c4*/ 	.word	index@(attention_entropy_kernel_half)
        /*00c8*/ 	.word	0x00000000


	//----- nvinfo : EIATTR_MIN_STACK_SIZE
	.align		4
.L_42:
        /*00cc*/ 	.byte	0x04, 0x12
        /*00ce*/ 	.short	(.L_44 - .L_43)
	.align		4
.L_43:
        /*00d0*/ 	.word	index@(gumbel_softmax_kernel)
        /*00d4*/ 	.word	0x00000030


	//----- nvinfo : EIATTR_MIN_STACK_SIZE
	.align		4
.L_44:
        /*00d8*/ 	.byte	0x04, 0x12
        /*00da*/ 	.short	(.L_46 - .L_45)
	.align		4
.L_45:
        /*00dc*/ 	.word	index@(cosine_similarity_kernel)
        /*00e0*/ 	.word	0x00000000


	//----- nvinfo : EIATTR_MIN_STACK_SIZE
	.align		4
.L_46:
        /*00e4*/ 	.byte	0x04, 0x12
        /*00e6*/ 	.short	(.L_48 - .L_47)
	.align		4
.L_47:
        /*00e8*/ 	.word	index@(saliency_merging_kernel)
        /*00ec*/ 	.word	0x00000000


	//----- nvinfo : EIATTR_MIN_STACK_SIZE
	.align		4
.L_48:
        /*00f0*/ 	.byte	0x04, 0x12
        /*00f2*/ 	.short	(.L_50 - .L_49)
	.align		4
.L_49:
        /*00f4*/ 	.word	index@(attention_entropy_kernel)
        /*00f8*/ 	.word	0x00000000
.L_50:


//--------------------- .nv.compat                --------------------------
	.section	.nv.compat,"",@"SHT_CUDA_COMPAT_INFO"
	.align	4
        /*0000*/ 	.byte	0x02, 0x09, 0x00, 0x00, 0x02, 0x02, 0x01, 0x00, 0x02, 0x05, 0x05, 0x00, 0x03, 0x07, 0x01, 0x01
        /*0010*/ 	.byte	0x02, 0x03, 0x00, 0x00, 0x02, 0x06, 0x01, 0x00, 0x04, 0x0b, 0x08, 0x00, 0x01, 0x00, 0x00, 0x00
        /*0020*/ 	.byte	0x00, 0x00, 0x00, 0x00


//--------------------- .nv.info.attention_entropy_kernel_half --------------------------
	.section	.nv.info.attention_entropy_kernel_half,"",@"SHT_CUDA_INFO"
	.sectionflags	@""
	.align	4


	//----- nvinfo : EIATTR_CUDA_API_VERSION
	.align		4
        /*0000*/ 	.byte	0x04, 0x37
        /*0002*/ 	.short	(.L_52 - .L_51)
.L_51:
        /*0004*/ 	.word	0x00000082


	//----- nvinfo : EIATTR_KPARAM_INFO
	.align		4
.L_52:
        /*0008*/ 	.byte	0x04, 0x17
        /*000a*/ 	.short	(.L_54 - .L_53)
.L_53:
        /*000c*/ 	.word	0x00000000
        /*0010*/ 	.short	0x0006
        /*0012*/ 	.short	0x0020
        /*0014*/ 	.byte	0x00, 0xf0, 0x11, 0x00


	//----- nvinfo : EIATTR_KPARAM_INFO
	.align		4
.L_54:
        /*0018*/ 	.byte	0x04, 0x17
        /*001a*/ 	.short	(.L_56 - .L_55)
.L_55:
        /*001c*/ 	.word	0x00000000
        /*0020*/ 	.short	0x0005
        /*0022*/ 	.short	0x001c
        /*0024*/ 	.byte	0x00, 0xf0, 0x11, 0x00


	//----- nvinfo : EIATTR_KPARAM_INFO
	.align		4
.L_56:
        /*0028*/ 	.byte	0x04, 0x17
        /*002a*/ 	.short	(.L_58 - .L_57)
.L_57:
        /*002c*/ 	.word	0x00000000
        /*0030*/ 	.short	0x0004
        /*0032*/ 	.short	0x0018
        /*0034*/ 	.byte	0x00, 0xf0, 0x11, 0x00


	//----- nvinfo : EIATTR_KPARAM_INFO
	.align		4
.L_58:
        /*0038*/ 	.byte	0x04, 0x17
        /*003a*/ 	.short	(.L_60 - .L_59)
.L_59:
        /*003c*/ 	.word	0x00000000
        /*0040*/ 	.short	0x0003
        /*0042*/ 	.short	0x0014
        /*0044*/ 	.byte	0x00, 0xf0, 0x11, 0x00


	//----- nvinfo : EIATTR_KPARAM_INFO
	.align		4
.L_60:
        /*0048*/ 	.byte	0x04, 0x17
        /*004a*/ 	.short	(.L_62 - .L_61)
.L_61:
        /*004c*/ 	.word	0x00000000
        /*0050*/ 	.short	0x0002
        /*0052*/ 	.short	0x0010
        /*0054*/ 	.byte	0x00, 0xf0, 0x11, 0x00


	//----- nvinfo : EIATTR_KPARAM_INFO
	.align		4
.L_62:
        /*0058*/ 	.byte	0x04, 0x17
        /*005a*/ 	.short	(.L_64 - .L_63)
.L_63:
        /*005c*/ 	.word	0x00000000
        /*0060*/ 	.short	0x0001
        /*0062*/ 	.short	0x0008
        /*0064*/ 	.byte	0x00, 0xf5, 0x21, 0x00


	//----- nvinfo : EIATTR_KPARAM_INFO
	.align		4
.L_64:
        /*0068*/ 	.byte	0x04, 0x17
        /*006a*/ 	.short	(.L_66 - .L_65)
.L_65:
        /*006c*/ 	.word	0x00000000
        /*0070*/ 	.short	0x0000
        /*0072*/ 	.short	0x0000
        /*0074*/ 	.byte	0x00, 0xf5, 0x21, 0x00


	//----- nvinfo : EIATTR_SPARSE_MMA_MASK
	.align		4
.L_66:
        /*0078*/ 	.byte	0x03, 0x50
        /*007a*/ 	.short	0x0000


	//----- nvinfo : EIATTR_MAXREG_COUNT
	.align		4
        /*007c*/ 	.byte	0x03, 0x1b
        /*007e*/ 	.short	0x00ff


	//----- nvinfo : EIATTR_MERCURY_ISA_VERSION
	.align		4
        /*0080*/ 	.byte	0x03, 0x5f
        /*0082*/ 	.short	0x0101


	//----- nvinfo : EIATTR_VRC_CTA_INIT_COUNT
	.align		4
        /*0084*/ 	.byte	0x02, 0x4a
	.zero		1
	.zero		1


	//----- nvinfo : EIATTR_EXIT_INSTR_OFFSETS
	.align		4
        /*0088*/ 	.byte	0x04, 0x1c
        /*008a*/ 	.short	(.L_68 - .L_67)


	//   ....[0]....
.L_67:
        /*008c*/ 	.word	0x00000220


	//   ....[1]....
        /*0090*/ 	.word	0x00006640


	//----- nvinfo : EIATTR_CRS_STACK_SIZE
	.align		4
.L_68:
        /*0094*/ 	.byte	0x04, 0x1e
        /*0096*/ 	.short	(.L_70 - .L_69)
.L_69:
        /*0098*/ 	.word	0x00000000


	//----- nvinfo : EIATTR_CBANK_PARAM_SIZE
	.align		4
.L_70:
        /*009c*/ 	.byte	0x03, 0x19
        /*009e*/ 	.short	0x0024


	//----- nvinfo : EIATTR_PARAM_CBANK
	.align		4
        /*00a0*/ 	.byte	0x04, 0x0a
        /*00a2*/ 	.short	(.L_72 - .L_71)
	.align		4
.L_71:
        /*00a4*/ 	.word	index@(.nv.constant0.attention_entropy_kernel_half)
        /*00a8*/ 	.short	0x0380
        /*00aa*/ 	.short	0x0024


	//----- nvinfo : EIATTR_SW_WAR
	.align		4
.L_72:
        /*00ac*/ 	.byte	0x04, 0x36
        /*00ae*/ 	.short	(.L_74 - .L_73)
.L_73:
        /*00b0*/ 	.word	0x00000008
.L_74:


//--------------------- .nv.info.gumbel_softmax_kernel --------------------------
	.section	.nv.info.gumbel_softmax_kernel,"",@"SHT_CUDA_INFO"
	.sectionflags	@""
	.align	4


	//----- nvinfo : EIATTR_CUDA_API_VERSION
	.align		4
        /*0000*/ 	.byte	0x04, 0x37
        /*0002*/ 	.short	(.L_76 - .L_75)
.L_75:
        /*0004*/ 	.word	0x00000082


	//----- nvinfo : EIATTR_KPARAM_INFO
	.align		4
.L_76:
        /*0008*/ 	.byte	0x04, 0x17
        /*000a*/ 	.short	(.L_78 - .L_77)
.L_77:
        /*000c*/ 	.word	0x00000000
        /*0010*/ 	.short	0x0004
        /*0012*/ 	.short	0x0018
        /*0014*/ 	.byte	0x00, 0xf0, 0x11, 0x00


	//----- nvinfo : EIATTR_KPARAM_INFO
	.align		4
.L_78:
        /*0018*/ 	.byte	0x04, 0x17
        /*001a*/ 	.short	(.L_80 - .L_79)
.L_79:
        /*001c*/ 	.word	0x00000000
        /*0020*/ 	.short	0x0003
        /*0022*/ 	.short	0x0014
        /*0024*/ 	.byte	0x00, 0xf0, 0x11, 0x00


	//----- nvinfo : EIATTR_KPARAM_INFO
	.align		4
.L_80:
        /*0028*/ 	.byte	0x04, 0x17
        /*002a*/ 	.short	(.L_82 - .L_81)
.L_81:
        /*002c*/ 	.word	0x00000000
        /*0030*/ 	.short	0x0002
        /*0032*/ 	.short	0x0010
        /*0034*/ 	.byte	0x00, 0xf0, 0x11, 0x00


	//----- nvinfo : EIATTR_KPARAM_INFO
	.align		4
.L_82:
        /*0038*/ 	.byte	0x04, 0x17
        /*003a*/ 	.short	(.L_84 - .L_83)
.L_83:
        /*003c*/ 	.word	0x00000000
        /*0040*/ 	.short	0x0001
        /*0042*/ 	.short	0x0008
        /*0044*/ 	.byte	0x00, 0xf5, 0x21, 0x00


	//----- nvinfo : EIATTR_KPARAM_INFO
	.align		4
.L_84:
        /*0048*/ 	.byte	0x04, 0x17
        /*004a*/ 	.short	(.L_86 - .L_85)
.L_85:
        /*004c*/ 	.word	0x00000000
        /*0050*/ 	.short	0x0000
        /*0052*/ 	.short	0x0000
        /*0054*/ 	.byte	0x00, 0xf5, 0x21, 0x00


	//----- nvinfo : EIATTR_SPARSE_MMA_MASK
	.align		4
.L_86:
        /*0058*/ 	.byte	0x03, 0x50
        /*005a*/ 	.short	0x0000


	//----- nvinfo : EIATTR_MAXREG_COUNT
	.align		4
        /*005c*/ 	.byte	0x03, 0x1b
        /*005e*/ 	.short	0x00ff


	//----- nvinfo : EIATTR_MERCURY_ISA_VERSION
	.align		4
        /*0060*/ 	.byte	0x03, 0x5f
        /*0062*/ 	.short	0x0101


	//----- nvinfo : EIATTR_VRC_CTA_INIT_COUNT
	.align		4
        /*0064*/ 	.byte	0x02, 0x4a
	.zero		1
	.zero		1


	//----- nvinfo : EIATTR_EXIT_INSTR_OFFSETS
	.align		4
        /*0068*/ 	.byte	0x04, 0x1c
        /*006a*/ 	.short	(.L_88 - .L_87)


	//   ....[0]....
.L_87:
        /*006c*/ 	.word	0x00000210


	//   ....[1]....
        /*0070*/ 	.word	0x00002dc0


	//----- nvinfo : EIATTR_CRS_STACK_SIZE
	.align		4
.L_88:
        /*0074*/ 	.byte	0x04, 0x1e
        /*0076*/ 	.short	(.L_90 - .L_89)
.L_89:
        /*0078*/ 	.word	0x00000000


	//----- nvinfo : EIATTR_CBANK_PARAM_SIZE
	.align		4
.L_90:
        /*007c*/ 	.byte	0x03, 0x19
        /*007e*/ 	.short	0x001c


	//----- nvinfo : EIATTR_PARAM_CBANK
	.align		4
        /*0080*/ 	.byte	0x04, 0x0a
        /*0082*/ 	.short	(.L_92 - .L_91)
	.align		4
.L_91:
        /*0084*/ 	.word	index@(.nv.constant0.gumbel_softmax_kernel)
        /*0088*/ 	.short	0x0380
        /*008a*/ 	.short	0x001c


	//----- nvinfo : EIATTR_SW_WAR
	.align		4
.L_92:
        /*008c*/ 	.byte	0x04, 0x36
        /*008e*/ 	.short	(.L_94 - .L_93)
.L_93:
        /*0090*/ 	.word	0x00000008
.L_94:


//--------------------- .nv.info.cosine_similarity_kernel --------------------------
	.section	.nv.info.cosine_similarity_kernel,"",@"SHT_CUDA_INFO"
	.sectionflags	@""
	.align	4


	//----- nvinfo : EIATTR_CUDA_API_VERSION
	.align		4
        /*0000*/ 	.byte	0x04, 0x37
        /*0002*/ 	.short	(.L_96 - .L_95)
.L_95:
        /*0004*/ 	.word	0x00000082


	//----- nvinfo : EIATTR_KPARAM_INFO
	.align		4
.L_96:
        /*0008*/ 	.byte	0x04, 0x17
        /*000a*/ 	.short	(.L_98 - .L_97)
.L_97:
        /*000c*/ 	.word	0x00000000
        /*0010*/ 	.short	0x0004
        /*0012*/ 	.short	0x0018
        /*0014*/ 	.byte	0x00, 0xf0, 0x11, 0x00


	//----- nvinfo : EIATTR_KPARAM_INFO
	.align		4
.L_98:
        /*0018*/ 	.byte	0x04, 0x17
        /*001a*/ 	.short	(.L_100 - .L_99)
.L_99:
        /*001c*/ 	.word	0x00000000
        /*0020*/ 	.short	0x0003
        /*0022*/ 	.short	0x0014
        /*0024*/ 	.byte	0x00, 0xf0, 0x11, 0x00


	//----- nvinfo : EIATTR_KPARAM_INFO
	.align		4
.L_100:
        /*0028*/ 	.byte	0x04, 0x17
        /*002a*/ 	.short	(.L_102 - .L_101)
.L_101:
        /*002c*/ 	.word	0x00000000
        /*0030*/ 	.short	0x0002
        /*0032*/ 	.short	0x0010
        /*0034*/ 	.byte	0x00, 0xf0, 0x11, 0x00


	//----- nvinfo : EIATTR_KPARAM_INFO
	.align		4
.L_102:
        /*0038*/ 	.byte	0x04, 0x17
        /*003a*/ 	.short	(.L_104 - .L_103)
.L_103:
        /*003c*/ 	.word	0x00000000
        /*0040*/ 	.short	0x0001
        /*0042*/ 	.short	0x0008
        /*0044*/ 	.byte	0x00, 0xf5, 0x21, 0x00


	//----- nvinfo : EIATTR_KPARAM_INFO
	.align		4
.L_104:
        /*0048*/ 	.byte	0x04, 0x17
        /*004a*/ 	.short	(.L_106 - .L_105)
.L_105:
        /*004c*/ 	.word	0x00000000
        /*0050*/ 	.short	0x0000
        /*0052*/ 	.short	0x0000
        /*0054*/ 	.byte	0x00, 0xf5, 0x21, 0x00


	//----- nvinfo : EIATTR_SPARSE_MMA_MASK
	.align		4
.L_106:
        /*0058*/ 	.byte	0x03, 0x50
        /*005a*/ 	.short	0x0000


	//----- nvinfo : EIATTR_MAXREG_COUNT
	.align		4
        /*005c*/ 	.byte	0x03, 0x1b
        /*005e*/ 	.short	0x00ff


	//----- nvinfo : EIATTR_MERCURY_ISA_VERSION
	.align		4
        /*0060*/ 	.byte	0x03, 0x5f
        /*0062*/ 	.short	0x0101


	//----- nvinfo : EIATTR_VRC_CTA_INIT_COUNT
	.align		4
        /*0064*/ 	.byte	0x02, 0x4a
	.zero		1
	.zero		1


	//----- nvinfo : EIATTR_EXIT_INSTR_OFFSETS
	.align		4
        /*0068*/ 	.byte	0x04, 0x1c
        /*006a*/ 	.short	(.L_108 - .L_107)


	//   ....[0]....
.L_107:
        /*006c*/ 	.word	0x000004a0


	//   ....[1]....
        /*0070*/ 	.word	0x00000550


	//   ....[2]....
        /*0074*/ 	.word	0x00001d70


	//   ....[3]....
        /*0078*/ 	.word	0x00001dc0


	//----- nvinfo : EIATTR_CRS_STACK_SIZE
	.align		4
.L_108:
        /*007c*/ 	.byte	0x04, 0x1e
        /*007e*/ 	.short	(.L_110 - .L_109)
.L_109:
        /*0080*/ 	.word	0x00000000


	//----- nvinfo : EIATTR_CBANK_PARAM_SIZE
	.align		4
.L_110:
        /*0084*/ 	.byte	0x03, 0x19
        /*0086*/ 	.short	0x001c


	//----- nvinfo : EIATTR_PARAM_CBANK
	.align		4
        /*0088*/ 	.byte	0x04, 0x0a
        /*008a*/ 	.short	(.L_112 - .L_111)
	.align		4
.L_111:
        /*008c*/ 	.word	index@(.nv.constant0.cosine_similarity_kernel)
        /*0090*/ 	.short	0x0380
        /*0092*/ 	.short	0x001c


	//----- nvinfo : EIATTR_SW_WAR
	.align		4
.L_112:
        /*0094*/ 	.byte	0x04, 0x36
        /*0096*/ 	.short	(.L_114 - .L_113)
.L_113:
        /*0098*/ 	.word	0x00000008
.L_114:


//--------------------- .nv.info.saliency_merging_kernel --------------------------
	.section	.nv.info.saliency_merging_kernel,"",@"SHT_CUDA_INFO"
	.sectionflags	@""
	.align	4


	//----- nvinfo : EIATTR_CUDA_API_VERSION
	.align		4
        /*0000*/ 	.byte	0x04, 0x37
        /*0002*/ 	.short	(.L_116 - .L_115)
.L_115:
        /*0004*/ 	.word	0x00000082


	//----- nvinfo : EIATTR_KPARAM_INFO
	.align		4
.L_116:
        /*0008*/ 	.byte	0x04, 0x17
        /*000a*/ 	.short	(.L_118 - .L_117)
.L_117:
        /*000c*/ 	.word	0x00000000
        /*0010*/ 	.short	0x0007
        /*0012*/ 	.short	0x002c
        /*0014*/ 	.byte	0x00, 0xf0, 0x11, 0x00


	//----- nvinfo : EIATTR_KPARAM_INFO
	.align		4
.L_118:
        /*0018*/ 	.byte	0x04, 0x17
        /*001a*/ 	.short	(.L_120 - .L_119)
.L_119:
        /*001c*/ 	.word	0x00000000
        /*0020*/ 	.short	0x0006
        /*0022*/ 	.short	0x0028
        /*0024*/ 	.byte	0x00, 0xf0, 0x11, 0x00


	//----- nvinfo : EIATTR_KPARAM_INFO
	.align		4
.L_120:
        /*0028*/ 	.byte	0x04, 0x17
        /*002a*/ 	.short	(.L_122 - .L_121)
.L_121:
        /*002c*/ 	.word	0x00000000
        /*0030*/ 	.short	0x0005
        /*0032*/ 	.short	0x0024
        /*0034*/ 	.byte	0x00, 0xf0, 0x11, 0x00


	//----- nvinfo : EIATTR_KPARAM_INFO
	.align		4
.L_122:
        /*0038*/ 	.byte	0x04, 0x17
        /*003a*/ 	.short	(.L_124 - .L_123)
.L_123:
        /*003c*/ 	.word	0x00000000
        /*0040*/ 	.short	0x0004
        /*0042*/ 	.short	0x0020
        /*0044*/ 	.byte	0x00, 0xf0, 0x11, 0x00


	//----- nvinfo : EIATTR_KPARAM_INFO
	.align		4
.L_124:
        /*0048*/ 	.byte	0x04, 0x17
        /*004a*/ 	.short	(.L_126 - .L_125)
.L_125:
        /*004c*/ 	.word	0x00000000
        /*0050*/ 	.short	0x0003
        /*0052*/ 	.short	0x0018
        /*0054*/ 	.byte	0x00, 0xf5, 0x21, 0x00


	//----- nvinfo : EIATTR_KPARAM_INFO
	.align		4
.L_126:
        /*0058*/ 	.byte	0x04, 0x17
        /*005a*/ 	.short	(.L_128 - .L_127)
.L_127:
        /*005c*/ 	.word	0x00000000
        /*0060*/ 	.short	0x0002
        /*0062*/ 	.short	0x0010
        /*0064*/ 	.byte	0x00, 0xf5, 0x21, 0x00


	//----- nvinfo : EIATTR_KPARAM_INFO
	.align		4
.L_128:
        /*0068*/ 	.byte	0x04, 0x17
        /*006a*/ 	.short	(.L_130 - .L_129)
.L_129:
        /*006c*/ 	.word	0x00000000
        /*0070*/ 	.short	0x0001
        /*0072*/ 	.short	0x0008
        /*0074*/ 	.byte	0x00, 0xf5, 0x21, 0x00


	//----- nvinfo : EIATTR_KPARAM_INFO
	.align		4
.L_130:
        /*0078*/ 	.byte	0x04, 0x17
        /*007a*/ 	.short	(.L_132 - .L_131)
.L_131:
        /*007c*/ 	.word	0x00000000
        /*0080*/ 	.short	0x0000
        /*0082*/ 	.short	0x0000
        /*0084*/ 	.byte	0x00, 0xf5, 0x21, 0x00


	//----- nvinfo : EIATTR_SPARSE_MMA_MASK
	.align		4
.L_132:
        /*0088*/ 	.byte	0x03, 0x50
        /*008a*/ 	.short	0x0000


	//----- nvinfo : EIATTR_MAXREG_COUNT
	.align		4
        /*008c*/ 	.byte	0x03, 0x1b
        /*008e*/ 	.short	0x00ff


	//----- nvinfo : EIATTR_MERCURY_ISA_VERSION
	.align		4
        /*0090*/ 	.byte	0x03, 0x5f
        /*0092*/ 	.short	0x0101


	//----- nvinfo : EIATTR_VRC_CTA_INIT_COUNT
	.align		4
        /*0094*/ 	.byte	0x02, 0x4a
	.zero		1
	.zero		1


	//----- nvinfo : EIATTR_EXIT_INSTR_OFFSETS
	.align		4
        /*0098*/ 	.byte	0x04, 0x1c
        /*009a*/ 	.short	(.L_134 - .L_133)


	//   ....[0]....
.L_133:
        /*009c*/ 	.word	0x00000440


	//   ....[1]....
        /*00a0*/ 	.word	0x00001580


	//----- nvinfo : EIATTR_CRS_STACK_SIZE
	.align		4
.L_134:
        /*00a4*/ 	.byte	0x04, 0x1e
        /*00a6*/ 	.short	(.L_136 - .L_135)
.L_135:
        /*00a8*/ 	.word	0x00000000


	//----- nvinfo : EIATTR_CBANK_PARAM_SIZE
	.align		4
.L_136:
        /*00ac*/ 	.byte	0x03, 0x19
        /*00ae*/ 	.short	0x0030


	//----- nvinfo : EIATTR_PARAM_CBANK
	.align		4
        /*00b0*/ 	.byte	0x04, 0x0a
        /*00b2*/ 	.short	(.L_138 - .L_137)
	.align		4
.L_137:
        /*00b4*/ 	.word	index@(.nv.constant0.saliency_merging_kernel)
        /*00b8*/ 	.short	0x0380
        /*00ba*/ 	.short	0x0030


	//----- nvinfo : EIATTR_SW_WAR
	.align		4
.L_138:
        /*00bc*/ 	.byte	0x04, 0x36
        /*00be*/ 	.short	(.L_140 - .L_139)
.L_139:
        /*00c0*/ 	.word	0x00000008
.L_140:


//--------------------- .nv.info.attention_entropy_kernel --------------------------
	.section	.nv.info.attention_entropy_kernel,"",@"SHT_CUDA_INFO"
	.sectionflags	@""
	.align	4


	//----- nvinfo : EIATTR_CUDA_API_VERSION
	.align		4
        /*0000*/ 	.byte	0x04, 0x37
        /*0002*/ 	.short	(.L_142 - .L_141)
.L_141:
        /*0004*/ 	.word	0x00000082


	//----- nvinfo : EIATTR_KPARAM_INFO
	.align		4
.L_142:
        /*0008*/ 	.byte	0x04, 0x17
        /*000a*/ 	.short	(.L_144 - .L_143)
.L_143:
        /*000c*/ 	.word	0x00000000
        /*0010*/ 	.short	0x0006
        /*0012*/ 	.short	0x0020
        /*0014*/ 	.byte	0x00, 0xf0, 0x11, 0x00


	//----- nvinfo : EIATTR_KPARAM_INFO
	.align		4
.L_144:
        /*0018*/ 	.byte	0x04, 0x17
        /*001a*/ 	.short	(.L_146 - .L_145)
.L_145:
        /*001c*/ 	.word	0x00000000
        /*0020*/ 	.short	0x0005
        /*0022*/ 	.short	0x001c
        /*0024*/ 	.byte	0x00, 0xf0, 0x11, 0x00


	//----- nvinfo : EIATTR_KPARAM_INFO
	.align		4
.L_146:
        /*0028*/ 	.byte	0x04, 0x17
        /*002a*/ 	.short	(.L_148 - .L_147)
.L_147:
        /*002c*/ 	.word	0x00000000
        /*0030*/ 	.short	0x0004
        /*0032*/ 	.short	0x0018
        /*0034*/ 	.byte	0x00, 0xf0, 0x11, 0x00


	//----- nvinfo : EIATTR_KPARAM_INFO
	.align		4
.L_148:
        /*0038*/ 	.byte	0x04, 0x17
        /*003a*/ 	.short	(.L_150 - .L_149)
.L_149:
        /*003c*/ 	.word	0x00000000
        /*0040*/ 	.short	0x0003
        /*0042*/ 	.short	0x0014
        /*0044*/ 	.byte	0x00, 0xf0, 0x11, 0x00


	//----- nvinfo : EIATTR_KPARAM_INFO
	.align		4
.L_150:
        /*0048*/ 	.byte	0x04, 0x17
        /*004a*/ 	.short	(.L_152 - .L_151)
.L_151:
        /*004c*/ 	.word	0x00000000
        /*0050*/ 	.short	0x0002
        /*0052*/ 	.short	0x0010
        /*0054*/ 	.byte	0x00, 0xf0, 0x11, 0x00


	//----- nvinfo : EIATTR_KPARAM_INFO
	.align		4
.L_152:
        /*0058*/ 	.byte	0x04, 0x17
        /*005a*/ 	.short	(.L_154 - .L_153)
.L_153:
        /*005c*/ 	.word	0x00000000
        /*0060*/ 	.short	0x0001
        /*0062*/ 	.short	0x0008
        /*0064*/ 	.byte	0x00, 0xf5, 0x21, 0x00


	//----- nvinfo : EIATTR_KPARAM_INFO
	.align		4
.L_154:
        /*0068*/ 	.byte	0x04, 0x17
        /*006a*/ 	.short	(.L_156 - .L_155)
.L_155:
        /*006c*/ 	.word	0x00000000
        /*0070*/ 	.short	0x0000
        /*0072*/ 	.short	0x0000
        /*0074*/ 	.byte	0x00, 0xf5, 0x21, 0x00


	//----- nvinfo : EIATTR_SPARSE_MMA_MASK
	.align		4
.L_156:
        /*0078*/ 	.byte	0x03, 0x50
        /*007a*/ 	.short	0x0000


	//----- nvinfo : EIATTR_MAXREG_COUNT
	.align		4
        /*007c*/ 	.byte	0x03, 0x1b
        /*007e*/ 	.short	0x00ff


	//----- nvinfo : EIATTR_MERCURY_ISA_VERSION
	.align		4
        /*0080*/ 	.byte	0x03, 0x5f
        /*0082*/ 	.short	0x0101


	//----- nvinfo : EIATTR_VRC_CTA_INIT_COUNT
	.align		4
        /*0084*/ 	.byte	0x02, 0x4a
	.zero		1
	.zero		1


	//----- nvinfo : EIATTR_EXIT_INSTR_OFFSETS
	.align		4
        /*0088*/ 	.byte	0x04, 0x1c
        /*008a*/ 	.short	(.L_158 - .L_157)


	//   ....[0]....
.L_157:
        /*008c*/ 	.word	0x00000220


	//   ....[1]....
        /*0090*/ 	.word	0x00007ff0


	//----- nvinfo : EIATTR_CRS_STACK_SIZE
	.align		4
.L_158:
        /*0094*/ 	.byte	0x04, 0x1e
        /*0096*/ 	.short	(.L_160 - .L_159)
.L_159:
        /*0098*/ 	.word	0x00000000


	//----- nvinfo : EIATTR_CBANK_PARAM_SIZE
	.align		4
.L_160:
        /*009c*/ 	.byte	0x03, 0x19
        /*009e*/ 	.short	0x0024


	//----- nvinfo : EIATTR_PARAM_CBANK
	.align		4
        /*00a0*/ 	.byte	0x04, 0x0a
        /*00a2*/ 	.short	(.L_162 - .L_161)
	.align		4
.L_161:
        /*00a4*/ 	.word	index@(.nv.constant0.attention_entropy_kernel)
        /*00a8*/ 	.short	0x0380
        /*00aa*/ 	.short	0x0024


	//----- nvinfo : EIATTR_SW_WAR
	.align		4
.L_162:
        /*00ac*/ 	.byte	0x04, 0x36
        /*00ae*/ 	.short	(.L_164 - .L_163)
.L_163:
        /*00b0*/ 	.word	0x00000008
.L_164:


//--------------------- .nv.callgraph             --------------------------
	.section	.nv.callgraph,"",@"SHT_CUDA_CALLGRAPH"
	.align	4
	.sectionentsize	8
	.align		4
        /*0000*/ 	.word	0x00000000
	.align		4
        /*0004*/ 	.word	0xffffffff
	.align		4
        /*0008*/ 	.word	0x00000000
	.align		4
        /*000c*/ 	.word	0xfffffffe
	.align		4
        /*0010*/ 	.word	0x00000000
	.align		4
        /*0014*/ 	.word	0xfffffffd
	.align		4
        /*0018*/ 	.word	0x00000000
	.align		4
        /*001c*/ 	.word	0xfffffffc


//--------------------- .nv.constant4             --------------------------
	.section	.nv.constant4,"a",@progbits
	.align	8
	.align		8
.nv.constant4:
        /*0000*/ 	.dword	precalc_xorwow_matrix
	.align		8
        /*0008*/ 	.dword	precalc_xorwow_offset_matrix
	.align		8
        /*0010*/ 	.dword	mrg32k3aM1
	.align		8
        /*0018*/ 	.dword	mrg32k3aM2
	.align		8
        /*0020*/ 	.dword	mrg32k3aM1SubSeq
	.align		8
        /*0028*/ 	.dword	mrg32k3aM2SubSeq
	.align		8
        /*0030*/ 	.dword	mrg32k3aM1Seq
	.align		8
        /*0038*/ 	.dword	mrg32k3aM2Seq


//--------------------- .nv.constant3             --------------------------
	.section	.nv.constant3,"a",@progbits
	.align	8
.nv.constant3:
	.type		__cr_lgamma_table,@object
	.size		__cr_lgamma_table,(.L_8 - __cr_lgamma_table)
__cr_lgamma_table:
        /*0000*/ 	.byte	0x00, 0x00, 0x00, 0x00, 0x00, 0x00, 0x00, 0x00, 0x00, 0x00, 0x00, 0x00, 0x00, 0x00, 0x00, 0x00
        /*0010*/ 	.byte	0xef, 0x39, 0xfa, 0xfe, 0x42, 0x2e, 0xe6, 0x3f, 0x02, 0x20, 0x2a, 0xfa, 0x0b, 0xab, 0xfc, 0x3f
        /*0020*/ 	.byte	0xf9, 0x2c, 0x92, 0x7c, 0xa7, 0x6c, 0x09, 0x40, 0xc9, 0x79, 0x44, 0x3c, 0x64, 0x26, 0x13, 0x40
        /*0030*/ 	.byte	0xca, 0x01, 0xcf, 0x3a, 0x27, 0x51, 0x1a, 0x40, 0x30, 0xcc, 0x2d, 0xf3, 0xe1, 0x0c, 0x21, 0x40
        /*0040*/ 	.byte	0x0d, 0xb7, 0xfc, 0x82, 0x8e, 0x35, 0x25, 0x40
.L_8:


//--------------------- .text.attention_entropy_kernel_half --------------------------
	.section	.text.attention_entropy_kernel_half,"ax",@progbits
	.align	128
        .global         attention_entropy_kernel_half
        .type           attention_entropy_kernel_half,@function
        .size           attention_entropy_kernel_half,(.L_x_306 - attention_entropy_kernel_half)
        .other          attention_entropy_kernel_half,@"STO_CUDA_ENTRY STV_DEFAULT"
attention_entropy_kernel_half:
.text.attention_entropy_kernel_half:
[----:B------:R-:W-:Y:S01]  /*0000*/  LDC R1, c[0x0][0x37c] ;  /* 0x0000df00ff017b82 */ /* 0x000fe20000000800 */
[----:B------:R-:W0:Y:S01]  /*0010*/  LDCU UR14, c[0x0][0x394] ;  /* 0x00007280ff0e77ac */ /* 0x000e220008000800 */
[----:B------:R-:W1:Y:S06]  /*0020*/  S2R R2, SR_TID.X ;  /* 0x0000000000027919 */ /* 0x000e6c0000002100 */
[----:B------:R-:W1:Y:S01]  /*0030*/  S2UR UR4, SR_CTAID.X ;  /* 0x00000000000479c3 */ /* 0x000e620000002500 */
[----:B------:R-:W2:Y:S07]  /*0040*/  LDCU UR7, c[0x0][0x390] ;  /* 0x00007200ff0777ac */ /* 0x000eae0008000800 */
[----:B------:R-:W1:Y:S01]  /*0050*/  LDC R3, c[0x0][0x360] ;  /* 0x0000d800ff037b82 */ /* 0x000e620000000800 */
[----:B0-----:R-:W-:-:S04]  /*0060*/  MOV R0, UR14 ;  /* 0x0000000e00007c02 */ /* 0x001fc80008000f00 */
[----:B------:R-:W-:-:S04]  /*0070*/  IABS R7, R0 ;  /* 0x0000000000077213 */ /* 0x000fc80000000000 */
[----:B------:R-:W0:Y:S01]  /*0080*/  I2F.RP R0, R7 ;  /* 0x0000000700007306 */ /* 0x000e220000209400 */
[----:B-1----:R-:W-:-:S07]  /*0090*/  IMAD R3, R3, UR4, R2 ;  /* 0x0000000403037c24 */ /* 0x002fce000f8e0202 */
[----:B0-----:R-:W0:Y:S02]  /*00a0*/  MUFU.RCP R0, R0 ;  /* 0x0000000000007308 */ /* 0x001e240000001000 */
[----:B0-----:R-:W-:Y:S02]  /*00b0*/  IADD3 R4, PT, PT, R0, 0xffffffe, RZ ;  /* 0x0ffffffe00047810 */ /* 0x001fe40007ffe0ff */
[----:B------:R-:W-:-:S04]  /*00c0*/  IABS R0, R3 ;  /* 0x0000000300007213 */ /* 0x000fc80000000000 */
[----:B------:R0:W1:Y:S02]  /*00d0*/  F2I.FTZ.U32.TRUNC.NTZ R5, R4 ;  /* 0x0000000400057305 */ /* 0x000064000021f000 */
[----:B0-----:R-:W-:Y:S01]  /*00e0*/  HFMA2 R4, -RZ, RZ, 0, 0 ;  /* 0x00000000ff047431 */ /* 0x001fe200000001ff */
[----:B-1----:R-:W-:-:S05]  /*00f0*/  IADD3 R6, PT, PT, RZ, -R5, RZ ;  /* 0x80000005ff067210 */ /* 0x002fca0007ffe0ff */
[----:B------:R-:W-:-:S04]  /*0100*/  IMAD R9, R6, R7, RZ ;  /* 0x0000000706097224 */ /* 0x000fc800078e02ff */
[----:B------:R-:W-:-:S06]  /*0110*/  IMAD.HI.U32 R5, R5, R9, R4 ;  /* 0x0000000905057227 */ /* 0x000fcc00078e0004 */
[----:B------:R-:W-:-:S05]  /*0120*/  IMAD.HI.U32 R5, R5, R0, RZ ;  /* 0x0000000005057227 */ /* 0x000fca00078e00ff */
[----:B------:R-:W-:-:S05]  /*0130*/  IADD3 R2, PT, PT, -R5, RZ, RZ ;  /* 0x000000ff05027210 */ /* 0x000fca0007ffe1ff */
[----:B------:R-:W-:Y:S01]  /*0140*/  IMAD R0, R7, R2, R0 ;  /* 0x0000000207007224 */ /* 0x000fe200078e0200 */
[----:B------:R-:W-:-:S04]  /*0150*/  LOP3.LUT R2, R3, UR14, RZ, 0x3c, !PT ;  /* 0x0000000e03027c12 */ /* 0x000fc8000f8e3cff */
[----:B------:R-:W-:Y:S02]  /*0160*/  ISETP.GT.U32.AND P2, PT, R7, R0, PT ;  /* 0x000000000700720c */ /* 0x000fe40003f44070 */
[----:B------:R-:W-:Y:S02]  /*0170*/  ISETP.GE.AND P0, PT, R2, RZ, PT ;  /* 0x000000ff0200720c */ /* 0x000fe40003f06270 */
[----:B------:R-:W-:-:S09]  /*0180*/  LOP3.LUT R2, RZ, UR14, RZ, 0x33, !PT ;  /* 0x0000000eff027c12 */ /* 0x000fd2000f8e33ff */
[-C--:B------:R-:W-:Y:S02]  /*0190*/  @!P2 IADD3 R0, PT, PT, R0, -R7.reuse, RZ ;  /* 0x800000070000a210 */ /* 0x080fe40007ffe0ff */
[----:B------:R-:W-:Y:S02]  /*01a0*/  @!P2 IADD3 R5, PT, PT, R5, 0x1, RZ ;  /* 0x000000010505a810 */ /* 0x000fe40007ffe0ff */
[----:B------:R-:W-:-:S13]  /*01b0*/  ISETP.GE.U32.AND P1, PT, R0, R7, PT ;  /* 0x000000070000720c */ /* 0x000fda0003f26070 */
[----:B------:R-:W-:Y:S02]  /*01c0*/  @P1 IADD3 R5, PT, PT, R5, 0x1, RZ ;  /* 0x0000000105051810 */ /* 0x000fe40007ffe0ff */
[----:B------:R-:W-:Y:S02]  /*01d0*/  ISETP.NE.AND P1, PT, RZ, UR14, PT ;  /* 0x0000000eff007c0c */ /* 0x000fe4000bf25270 */
[----:B------:R-:W-:-:S04]  /*01e0*/  @!P0 IADD3 R5, PT, PT, -R5, RZ, RZ ;  /* 0x000000ff05058210 */ /* 0x000fc80007ffe1ff */
[----:B------:R-:W-:-:S04]  /*01f0*/  SEL R17, R2, R5, !P1 ;  /* 0x0000000502117207 */ /* 0x000fc80004800000 */
[----:B--2---:R-:W-:-:S04]  /*0200*/  ISETP.GE.AND P0, PT, R17, UR7, PT ;  /* 0x0000000711007c0c */ /* 0x004fc8000bf06270 */
[----:B------:R-:W-:-:S13]  /*0210*/  ISETP.GT.OR P0, PT, RZ, UR14, P0 ;  /* 0x0000000eff007c0c */ /* 0x000fda0008704670 */
[----:B------:R-:W-:Y:S05]  /*0220*/  @P0 EXIT ;  /* 0x000000000000094d */ /* 0x000fea0003800000 */
[----:B------:R-:W0:Y:S01]  /*0230*/  LDCU UR4, c[0x0][0x39c] ;  /* 0x00007380ff0477ac */ /* 0x000e220008000800 */
[----:B------:R-:W-:Y:S01]  /*0240*/  MOV R16, RZ ;  /* 0x000000ff00107202 */ /* 0x000fe20000000f00 */
[----:B------:R-:W1:Y:S01]  /*0250*/  LDCU.64 UR16, c[0x0][0x358] ;  /* 0x00006b00ff1077ac */ /* 0x000e620008000a00 */
[----:B0-----:R-:W-:-:S09]  /*0260*/  UISETP.GE.AND UP0, UPT, UR4, 0x1, UPT ;  /* 0x000000010400788c */ /* 0x001fd2000bf06270 */
[----:B-1----:R-:W-:Y:S05]  /*0270*/  BRA.U !UP0, `(.L_x_0) ;  /* 0x00000061089c7547 */ /* 0x002fea000b800000 */
[----:B------:R-:W0:Y:S01]  /*0280*/  LDCU UR12, c[0x0][0x398] ;  /* 0x00007300ff0c77ac */ /* 0x000e220008000800 */
[----:B------:R-:W1:Y:S01]  /*0290*/  S2UR UR6, SR_CgaCtaId ;  /* 0x00000000000679c3 */ /* 0x000e620000008800 */
[----:B------:R-:W-:Y:S02]  /*02a0*/  ISETP.GE.AND P2, PT, R3, RZ, PT ;  /* 0x000000ff0300720c */ /* 0x000fe40003f46270 */
[----:B------:R-:W-:Y:S01]  /*02b0*/  ISETP.GT.U32.AND P0, PT, R7, R0, PT ;  /* 0x000000000700720c */ /* 0x000fe20003f04070 */
[----:B------:R-:W-:Y:S01]  /*02c0*/  UMOV UR4, 0x400 ;  /* 0x0000040000047882 */ /* 0x000fe20000000000 */
[----:B------:R-:W-:-:S04]  /*02d0*/  IADD3 R5, PT, PT, R0, -R7, RZ ;  /* 0x8000000700057210 */ /* 0x000fc80007ffe0ff */
[----:B------:R-:W-:-:S05]  /*02e0*/  SEL R5, R5, R0, !P0 ;  /* 0x0000000005057207 */ /* 0x000fca0004000000 */
[----:B------:R-:W-:Y:S01]  /*02f0*/  @!P2 IADD3 R5, PT, PT, -R5, RZ, RZ ;  /* 0x000000ff0505a210 */ /* 0x000fe20007ffe1ff */
[----:B0-----:R-:W-:-:S03]  /*0300*/  UISETP.GE.AND UP0, UPT, UR12, 0x1, UPT ;  /* 0x000000010c00788c */ /* 0x001fc6000bf06270 */
[----:B------:R-:W-:Y:S01]  /*0310*/  SEL R2, R2, R5, !P1 ;  /* 0x0000000502027207 */ /* 0x000fe20004800000 */
[----:B-1----:R-:W-:-:S04]  /*0320*/  ULEA UR6, UR6, UR4, 0x18 ;  /* 0x0000000406067291 */ /* 0x002fc8000f8ec0ff */
[----:B------:R-:W-:Y:S01]  /*0330*/  ULEA UR19, UR14, UR6, 0x2 ;  /* 0x000000060e137291 */ /* 0x000fe2000f8e10ff */
[----:B------:R-:W-:Y:S11]  /*0340*/  BRA.U !UP0, `(.L_x_1) ;  /* 0x0000003508b87547 */ /* 0x000ff6000b800000 */
[----:B------:R-:W-:Y:S01]  /*0350*/  IMAD R17, R17, UR14, RZ ;  /* 0x0000000e11117c24 */ /* 0x000fe2000f8e02ff */
[----:B------:R-:W-:Y:S02]  /*0360*/  UISETP.GE.U32.AND UP0, UPT, UR14, 0x2, UPT ;  /* 0x000000020e00788c */ /* 0x000fe4000bf06070 */
[----:B------:R-:W-:Y:S02]  /*0370*/  UIMAD UR7, UR14, UR7, URZ ;  /* 0x000000070e0772a4 */ /* 0x000fe4000f8e02ff */
[----:B------:R-:W-:Y:S02]  /*0380*/  IADD3 R2, PT, PT, R17, R2, RZ ;  /* 0x0000000211027210 */ /* 0x000fe40007ffe0ff */
[----:B------:R-:W-:-:S03]  /*0390*/  UIMAD UR7, UR7, UR12, URZ ;  /* 0x0000000c070772a4 */ /* 0x000fc6000f8e02ff */
[----:B------:R-:W-:-:S05]  /*03a0*/  IMAD R18, R2, UR12, RZ ;  /* 0x0000000c02127c24 */ /* 0x000fca000f8e02ff */
[----:B------:R-:W-:Y:S01]  /*03b0*/  SHF.R.S32.HI R19, RZ, 0x1f, R18 ;  /* 0x0000001fff137819 */ /* 0x000fe20000011412 */
[----:B------:R-:W-:Y:S06]  /*03c0*/  BRA.U !UP0, `(.L_x_2) ;  /* 0x00000029085c7547 */ /* 0x000fec000b800000 */
[----:B------:R-:W-:Y:S01]  /*03d0*/  UIADD3 UR22, UPT, UPT, UR14, 0xf, URZ ;  /* 0x0000000f0e167890 */ /* 0x000fe2000fffe0ff */
[C---:B------:R-:W-:Y:S01]  /*03e0*/  SHF.L.U64.HI R20, R18.reuse, 0x1, R19 ;  /* 0x0000000112147819 */ /* 0x040fe20000010213 */
[----:B------:R-:W-:Y:S01]  /*03f0*/  UIADD3 UR5, UPT, UPT, UR14, 0x7, URZ ;  /* 0x000000070e057890 */ /* 0x000fe2000fffe0ff */
[----:B------:R-:W-:Y:S01]  /*0400*/  SHF.L.U32 R21, R18, 0x1, RZ ;  /* 0x0000000112157819 */ /* 0x000fe200000006ff */
[----:B------:R-:W-:Y:S01]  /*0410*/  ULOP3.LUT UR4, UR22, 0xf, URZ, 0xc0, !UPT ;  /* 0x0000000f16047892 */ /* 0x000fe2000f8ec0ff */
[----:B------:R-:W-:Y:S01]  /*0420*/  MOV R16, RZ ;  /* 0x000000ff00107202 */ /* 0x000fe20000000f00 */
[----:B------:R-:W-:Y:S02]  /*0430*/  ULOP3.LUT UR24, UR12, 0x7, URZ, 0xc0, !UPT ;  /* 0x000000070c187892 */ /* 0x000fe4000f8ec0ff */
[----:B------:R-:W-:Y:S02]  /*0440*/  ULOP3.LUT UR25, UR12, 0x3, URZ, 0xc0, !UPT ;  /* 0x000000030c197892 */ /* 0x000fe4000f8ec0ff */
[----:B------:R-:W-:-:S02]  /*0450*/  ULOP3.LUT UR12, UR12, 0x7ffffff8, URZ, 0xc0, !UPT ;  /* 0x7ffffff80c0c7892 */ /* 0x000fc4000f8ec0ff */
[----:B------:R-:W-:Y:S02]  /*0460*/  ULOP3.LUT UR6, UR5, 0x7, URZ, 0xc0, !UPT ;  /* 0x0000000705067892 */ /* 0x000fe4000f8ec0ff */
[----:B------:R-:W-:Y:S02]  /*0470*/  UIADD3 UR20, UPT, UPT, UR14, -0x1, URZ ;  /* 0xffffffff0e147890 */ /* 0x000fe4000fffe0ff */
[----:B------:R-:W-:Y:S02]  /*0480*/  UIADD3 UR21, UPT, UPT, UR14, -0x2, URZ ;  /* 0xfffffffe0e157890 */ /* 0x000fe4000fffe0ff */
[----:B------:R-:W-:Y:S02]  /*0490*/  ULOP3.LUT UR23, UR14, 0x3, URZ, 0xc0, !UPT ;  /* 0x000000030e177892 */ /* 0x000fe4000f8ec0ff */
[----:B------:R-:W-:Y:S02]  /*04a0*/  UIADD3 UR10, UPT, UPT, UR4, -0x1, URZ ;  /* 0xffffffff040a7890 */ /* 0x000fe4000fffe0ff */
[----:B------:R-:W-:-:S02]  /*04b0*/  ULOP3.LUT UR14, UR14, 0x7ffffffc, URZ, 0xc0, !UPT ;  /* 0x7ffffffc0e0e7892 */ /* 0x000fc4000f8ec0ff */
[----:B------:R-:W-:Y:S02]  /*04c0*/  ULOP3.LUT UR13, UR5, 0x3, URZ, 0xc0, !UPT ;  /* 0x00000003050d7892 */ /* 0x000fe4000f8ec0ff */
[----:B------:R-:W-:Y:S02]  /*04d0*/  UIADD3 UR15, UPT, UPT, -UR12, URZ, URZ ;  /* 0x000000ff0c0f7290 */ /* 0x000fe4000fffe1ff */
[----:B------:R-:W-:Y:S01]  /*04e0*/  UIADD3 UR11, UPT, UPT, UR6, -0x1, URZ ;  /* 0xffffffff060b7890 */ /* 0x000fe2000fffe0ff */
[----:B------:R-:W-:-:S11]  /*04f0*/  UMOV UR4, URZ ;  /* 0x000000ff00047c82 */ /* 0x000fd60008000000 */
.L_x_41:
[----:B0-----:R-:W0:Y:S01]  /*0500*/  LDCU.64 UR8, c[0x0][0x380] ;  /* 0x00007000ff0877ac */ /* 0x001e220008000a00 */
[----:B------:R-:W-:-:S04]  /*0510*/  UIMAD UR5, UR4, UR7, URZ ;  /* 0x00000007040572a4 */ /* 0x000fc8000f8e02ff */
[----:B0-----:R-:W-:-:S03]  /*0520*/  UIMAD.WIDE UR8, UR5, 0x2, UR8 ;  /* 0x00000002050878a5 */ /* 0x001fc6000f8e0208 */
[----:B------:R-:W-:-:S03]  /*0530*/  UMOV UR5, URZ ;  /* 0x000000ff00057c82 */ /* 0x000fc60008000000 */
[----:B------:R-:W-:-:S04]  /*0540*/  MOV R0, UR8 ;  /* 0x0000000800007c02 */ /* 0x000fc80008000f00 */
[----:B------:R-:W-:-:S04]  /*0550*/  IADD3 R0, P0, PT, R0, 0x8, RZ ;  /* 0x0000000800007810 */ /* 0x000fc80007f1e0ff */
[----:B-1-3--:R-:W-:Y:S02]  /*0560*/  IADD3 R2, P1, PT, R0, R21, RZ ;  /* 0x0000001500027210 */ /* 0x00afe40007f3e0ff */
[----:B------:R-:W-:-:S04]  /*0570*/  IADD3.X R9, PT, PT, RZ, UR9, RZ, P0, !PT ;  /* 0x00000009ff097c10 */ /* 0x000fc800087fe4ff */
[----:B------:R-:W-:-:S07]  /*0580*/  IADD3.X R8, PT, PT, R9, R20, RZ, P1, !PT ;  /* 0x0000001409087210 */ /* 0x000fce0000ffe4ff */
.L_x_8:
[----:B0-----:R-:W0:Y:S01]  /*0590*/  LDCU UR26, c[0x0][0x398] ;  /* 0x00007300ff1a77ac */ /* 0x001e220008000800 */
[----:B------:R-:W-:Y:S01]  /*05a0*/  IADD3 R10, PT, PT, R17, UR5, RZ ;  /* 0x00000005110a7c10 */ /* 0x000fe2000fffe0ff */
[----:B------:R-:W-:Y:S01]  /*05b0*/  HFMA2 R12, -RZ, RZ, 0, 0 ;  /* 0x00000000ff0c7431 */ /* 0x000fe200000001ff */
[----:B------:R-:W-:Y:S01]  /*05c0*/  UMOV UR6, URZ ;  /* 0x000000ff00067c82 */ /* 0x000fe20008000000 */
[----:B0-----:R-:W-:Y:S02]  /*05d0*/  UISETP.GE.U32.AND UP0, UPT, UR26, 0x8, UPT ;  /* 0x000000081a00788c */ /* 0x001fe4000bf06070 */
[----:B------:R-:W-:-:S05]  /*05e0*/  IMAD R10, R10, UR26, RZ ;  /* 0x0000001a0a0a7c24 */ /* 0x000fca000f8e02ff */
[----:B------:R-:W-:Y:S02]  /*05f0*/  SHF.R.S32.HI R11, RZ, 0x1f, R10 ;  /* 0x0000001fff0b7819 */ /* 0x000fe4000001140a */
[----:B------:R-:W-:Y:S05]  /*0600*/  BRA.U !UP0, `(.L_x_3) ;  /* 0x0000000108d87547 */ /* 0x000fea000b800000 */
[C---:B------:R-:W-:Y:S01]  /*0610*/  LEA R4, P0, R10.reuse, R0, 0x1 ;  /* 0x000000000a047211 */ /* 0x040fe200078008ff */
[----:B------:R-:W-:Y:S01]  /*0620*/  UMOV UR6, UR15 ;  /* 0x0000000f00067c82 */ /* 0x000fe20008000000 */
[----:B------:R-:W-:Y:S02]  /*0630*/  MOV R12, RZ ;  /* 0x000000ff000c7202 */ /* 0x000fe40000000f00 */
[----:B------:R-:W-:Y:S02]  /*0640*/  MOV R6, R2 ;  /* 0x0000000200067202 */ /* 0x000fe40000000f00 */
[----:B------:R-:W-:Y:S02]  /*0650*/  MOV R7, R8 ;  /* 0x0000000800077202 */ /* 0x000fe40000000f00 */
[----:B------:R-:W-:-:S07]  /*0660*/  LEA.HI.X R5, R10, R9, R11, 0x1, P0 ;  /* 0x000000090a057211 */ /* 0x000fce00000f0c0b */
.L_x_4:
[----:B------:R-:W2:Y:S04]  /*0670*/  LDG.E.U16.CONSTANT R24, desc[UR16][R6.64+-0x8] ;  /* 0xfffff81006187981 */ /* 0x000ea8000c1e9500 */
[----:B------:R-:W3:Y:S04]  /*0680*/  LDG.E.U16.CONSTANT R26, desc[UR16][R4.64+-0x8] ;  /* 0xfffff810041a7981 */ /* 0x000ee8000c1e9500 */
[----:B------:R-:W4:Y:S04]  /*0690*/  LDG.E.U16.CONSTANT R27, desc[UR16][R6.64+-0x6] ;  /* 0xfffffa10061b7981 */ /* 0x000f28000c1e9500 */
[----:B------:R-:W5:Y:S04]  /*06a0*/  LDG.E.U16.CONSTANT R23, desc[UR16][R4.64+-0x6] ;  /* 0xfffffa1004177981 */ /* 0x000f68000c1e9500 */
[----:B------:R-:W5:Y:S04]  /*06b0*/  LDG.E.U16.CONSTANT R22, desc[UR16][R6.64+-0x4] ;  /* 0xfffffc1006167981 */ /* 0x000f68000c1e9500 */
[----:B------:R-:W5:Y:S04]  /*06c0*/  LDG.E.U16.CONSTANT R15, desc[UR16][R4.64+-0x4] ;  /* 0xfffffc10040f7981 */ /* 0x000f68000c1e9500 */
[----:B------:R-:W5:Y:S04]  /*06d0*/  LDG.E.U16.CONSTANT R13, desc[UR16][R6.64+-0x2] ;  /* 0xfffffe10060d7981 */ /* 0x000f68000c1e9500 */
[----:B------:R-:W5:Y:S01]  /*06e0*/  LDG.E.U16.CONSTANT R14, desc[UR16][R4.64+-0x2] ;  /* 0xfffffe10040e7981 */ /* 0x000f62000c1e9500 */
[----:B--2---:R-:W-:-:S03]  /*06f0*/  HADD2.F32 R25, -RZ, R24.H0_H0 ;  /* 0x20000018ff197230 */ /* 0x004fc60000004100 */
[----:B------:R-:W2:Y:S01]  /*0700*/  LDG.E.U16.CONSTANT R24, desc[UR16][R4.64+0x2] ;  /* 0x0000021004187981 */ /* 0x000ea2000c1e9500 */
[----:B---3--:R-:W-:-:S05]  /*0710*/  HADD2.F32 R26, -RZ, R26.H0_H0 ;  /* 0x2000001aff1a7230 */ /* 0x008fca0000004100 */
[----:B------:R-:W-:Y:S01]  /*0720*/  FFMA R25, R25, R26, R12 ;  /* 0x0000001a19197223 */ /* 0x000fe2000000000c */
[----:B----4-:R-:W-:Y:S02]  /*0730*/  HADD2.F32 R12, -RZ, R27.H0_H0 ;  /* 0x2000001bff0c7230 */ /* 0x010fe40000004100 */
[----:B-----5:R-:W-:Y:S02]  /*0740*/  HADD2.F32 R23, -RZ, R23.H0_H0 ;  /* 0x20000017ff177230 */ /* 0x020fe40000004100 */
[----:B------:R-:W-:-:S03]  /*0750*/  HADD2.F32 R22, -RZ, R22.H0_H0 ;  /* 0x20000016ff167230 */ /* 0x000fc60000004100 */
[----:B------:R-:W-:Y:S02]  /*0760*/  FFMA R25, R12, R23, R25 ;  /* 0x000000170c197223 */ /* 0x000fe40000000019 */
[----:B------:R-:W3:Y:S01]  /*0770*/  LDG.E.U16.CONSTANT R12, desc[UR16][R6.64] ;  /* 0x00000010060c7981 */ /* 0x000ee2000c1e9500 */
[----:B------:R-:W-:-:S03]  /*0780*/  HADD2.F32 R15, -RZ, R15.H0_H0 ;  /* 0x2000000fff0f7230 */ /* 0x000fc60000004100 */
[----:B------:R-:W4:Y:S02]  /*0790*/  LDG.E.U16.CONSTANT R23, desc[UR16][R4.64] ;  /* 0x0000001004177981 */ /* 0x000f24000c1e9500 */
[----:B------:R-:W-:Y:S02]  /*07a0*/  FFMA R26, R22, R15, R25 ;  /* 0x0000000f161a7223 */ /* 0x000fe40000000019 */
[----:B------:R-:W5:Y:S01]  /*07b0*/  LDG.E.U16.CONSTANT R22, desc[UR16][R6.64+0x2] ;  /* 0x0000021006167981 */ /* 0x000f62000c1e9500 */
[----:B------:R-:W-:Y:S02]  /*07c0*/  HADD2.F32 R13, -RZ, R13.H0_H0 ;  /* 0x2000000dff0d7230 */ /* 0x000fe40000004100 */
[----:B------:R-:W-:Y:S01]  /*07d0*/  HADD2.F32 R14, -RZ, R14.H0_H0 ;  /* 0x2000000eff0e7230 */ /* 0x000fe20000004100 */
[----:B------:R-:W5:Y:S04]  /*07e0*/  LDG.E.U16.CONSTANT R25, desc[UR16][R6.64+0x4] ;  /* 0x0000041006197981 */ /* 0x000f68000c1e9500 */
[----:B------:R-:W5:Y:S01]  /*07f0*/  LDG.E.U16.CONSTANT R15, desc[UR16][R4.64+0x4] ;  /* 0x00000410040f7981 */ /* 0x000f62000c1e9500 */
[----:B------:R-:W-:-:S03]  /*0800*/  FFMA R26, R13, R14, R26 ;  /* 0x0000000e0d1a7223 */ /* 0x000fc6000000001a */
[----:B------:R0:W5:Y:S04]  /*0810*/  LDG.E.U16.CONSTANT R14, desc[UR16][R6.64+0x6] ;  /* 0x00000610060e7981 */ /* 0x000168000c1e9500 */
[----:B------:R1:W5:Y:S01]  /*0820*/  LDG.E.U16.CONSTANT R13, desc[UR16][R4.64+0x6] ;  /* 0x00000610040d7981 */ /* 0x000362000c1e9500 */
[----:B------:R-:W-:-:S04]  /*0830*/  UIADD3 UR6, UPT, UPT, UR6, 0x8, URZ ;  /* 0x0000000806067890 */ /* 0x000fc8000fffe0ff */
[----:B------:R-:W-:Y:S01]  /*0840*/  UISETP.NE.AND UP0, UPT, UR6, URZ, UPT ;  /* 0x000000ff0600728c */ /* 0x000fe2000bf05270 */
[----:B0-----:R-:W-:Y:S02]  /*0850*/  IADD3 R6, P0, PT, R6, 0x10, RZ ;  /* 0x0000001006067810 */ /* 0x001fe40007f1e0ff */
[----:B-1----:R-:W-:Y:S02]  /*0860*/  IADD3 R4, P1, PT, R4, 0x10, RZ ;  /* 0x0000001004047810 */ /* 0x002fe40007f3e0ff */
[----:B------:R-:W-:Y:S02]  /*0870*/  IADD3.X R7, PT, PT, RZ, R7, RZ, P0, !PT ;  /* 0x00000007ff077210 */ /* 0x000fe400007fe4ff */
[----:B------:R-:W-:Y:S01]  /*0880*/  IADD3.X R5, PT, PT, RZ, R5, RZ, P1, !PT ;  /* 0x00000005ff057210 */ /* 0x000fe20000ffe4ff */
[----:B--2---:R-:W-:Y:S02]  /*0890*/  HADD2.F32 R24, -RZ, R24.H0_H0 ;  /* 0x20000018ff187230 */ /* 0x004fe40000004100 */
[----:B---3--:R-:W-:-:S02]  /*08a0*/  HADD2.F32 R27, -RZ, R12.H0_H0 ;  /* 0x2000000cff1b7230 */ /* 0x008fc40000004100 */
[----:B----4-:R-:W-:Y:S02]  /*08b0*/  HADD2.F32 R23, -RZ, R23.H0_H0 ;  /* 0x20000017ff177230 */ /* 0x010fe40000004100 */
[----:B-----5:R-:W-:-:S03]  /*08c0*/  HADD2.F32 R22, -RZ, R22.H0_H0 ;  /* 0x20000016ff167230 */ /* 0x020fc60000004100 */
[----:B------:R-:W-:Y:S01]  /*08d0*/  FFMA R23, R27, R23, R26 ;  /* 0x000000171b177223 */ /* 0x000fe2000000001a */
[----:B------:R-:W-:-:S03]  /*08e0*/  HADD2.F32 R25, -RZ, R25.H0_H0 ;  /* 0x20000019ff197230 */ /* 0x000fc60000004100 */
[----:B------:R-:W-:Y:S01]  /*08f0*/  FFMA R22, R22, R24, R23 ;  /* 0x0000001816167223 */ /* 0x000fe20000000017 */
[----:B------:R-:W-:Y:S02]  /*0900*/  HADD2.F32 R15, -RZ, R15.H0_H0 ;  /* 0x2000000fff0f7230 */ /* 0x000fe40000004100 */
[----:B------:R-:W-:-:S03]  /*0910*/  HADD2.F32 R14, -RZ, R14.H0_H0 ;  /* 0x2000000eff0e7230 */ /* 0x000fc60000004100 */
[----:B------:R-:W-:Y:S01]  /*0920*/  FFMA R15, R25, R15, R22 ;  /* 0x0000000f190f7223 */ /* 0x000fe20000000016 */
[----:B------:R-:W-:-:S05]  /*0930*/  HADD2.F32 R13, -RZ, R13.H0_H0 ;  /* 0x2000000dff0d7230 */ /* 0x000fca0000004100 */
[----:B------:R-:W-:Y:S01]  /*0940*/  FFMA R12, R14, R13, R15 ;  /* 0x0000000d0e0c7223 */ /* 0x000fe2000000000f */
[----:B------:R-:W-:Y:S06]  /*0950*/  BRA.U UP0, `(.L_x_4) ;  /* 0xfffffffd00447547 */ /* 0x000fec000b83ffff */
[----:B------:R-:W-:-:S05]  /*0960*/  UMOV UR6, UR12 ;  /* 0x0000000c00067c82 */ /* 0x000fca0008000000 */
.L_x_3:
[----:B------:R-:W-:-:S09]  /*0970*/  UISETP.NE.AND UP0, UPT, UR24, URZ, UPT ;  /* 0x000000ff1800728c */ /* 0x000fd2000bf05270 */
[----:B------:R-:W-:Y:S05]  /*0980*/  BRA.U !UP0, `(.L_x_5) ;  /* 0x0000000508187547 */ /* 0x000fea000b800000 */
[----:B------:R-:W-:Y:S02]  /*0990*/  UIADD3 UR18, UPT, UPT, UR24, -0x1, URZ ;  /* 0xffffffff18127890 */ /* 0x000fe4000fffe0ff */
[----:B------:R-:W-:Y:S02]  /*09a0*/  UISETP.NE.AND UP1, UPT, UR25, URZ, UPT ;  /* 0x000000ff1900728c */ /* 0x000fe4000bf25270 */
[----:B------:R-:W-:-:S09]  /*09b0*/  UISETP.GE.U32.AND UP0, UPT, UR18, 0x3, UPT ;  /* 0x000000031200788c */ /* 0x000fd2000bf06070 */
[----:B------:R-:W-:Y:S05]  /*09c0*/  BRA.U !UP0, `(.L_x_6) ;  /* 0x0000000108747547 */ /* 0x000fea000b800000 */
[----:B------:R-:W-:Y:S02]  /*09d0*/  IADD3 R5, P0, PT, R18, UR6, RZ ;  /* 0x0000000612057c10 */ /* 0x000fe4000ff1e0ff */
[----:B------:R-:W-:Y:S02]  /*09e0*/  IADD3 R7, P1, PT, R10, UR6, RZ ;  /* 0x000000060a077c10 */ /* 0x000fe4000ff3e0ff */
[----:B------:R-:W-:Y:S02]  /*09f0*/  IADD3.X R22, PT, PT, RZ, R19, RZ, P0, !PT ;  /* 0x00000013ff167210 */ /* 0x000fe400007fe4ff */
[----:B------:R-:W-:Y:S02]  /*0a00*/  IADD3.X R14, PT, PT, RZ, R11, RZ, P1, !PT ;  /* 0x0000000bff0e7210 */ /* 0x000fe40000ffe4ff */
[----:B------:R-:W-:Y:S02]  /*0a10*/  LEA R4, P0, R5, UR8, 0x1 ;  /* 0x0000000805047c11 */ /* 0x000fe4000f8008ff */
[----:B------:R-:W-:-:S02]  /*0a20*/  LEA R6, P1, R7, UR8, 0x1 ;  /* 0x0000000807067c11 */ /* 0x000fc4000f8208ff */
[----:B------:R-:W-:Y:S02]  /*0a30*/  LEA.HI.X R5, R5, UR9, R22, 0x1, P0 ;  /* 0x0000000905057c11 */ /* 0x000fe400080f0c16 */
[----:B------:R-:W-:-:S03]  /*0a40*/  LEA.HI.X R7, R7, UR9, R14, 0x1, P1 ;  /* 0x0000000907077c11 */ /* 0x000fc600088f0c0e */
        /* <DEDUP_REMOVED lines=8> */
[----:B------:R-:W-:Y:S01]  /*0ad0*/  UIADD3 UR6, UPT, UPT, UR6, 0x4, URZ ;  /* 0x0000000406067890 */ /* 0x000fe2000fffe0ff */
[----:B--2---:R-:W-:-:S02]  /*0ae0*/  HADD2.F32 R23, -RZ, R23.H0_H0 ;  /* 0x20000017ff177230 */ /* 0x004fc40000004100 */
[----:B---3--:R-:W-:Y:S02]  /*0af0*/  HADD2.F32 R24, -RZ, R24.H0_H0 ;  /* 0x20000018ff187230 */ /* 0x008fe40000004100 */
[----:B----4-:R-:W-:-:S03]  /*0b00*/  HADD2.F32 R26, -RZ, R25.H0_H0 ;  /* 0x20000019ff1a7230 */ /* 0x010fc60000004100 */
[----:B------:R-:W-:Y:S01]  /*0b10*/  FFMA R23, R23, R24, R12 ;  /* 0x0000001817177223 */ /* 0x000fe2000000000c */
[----:B-----5:R-:W-:Y:S02]  /*0b20*/  HADD2.F32 R27, -RZ, R27.H0_H0 ;  /* 0x2000001bff1b7230 */ /* 0x020fe40000004100 */
[----:B------:R-:W-:-:S03]  /*0b30*/  HADD2.F32 R12, -RZ, R13.H0_H0 ;  /* 0x2000000dff0c7230 */ /* 0x000fc60000004100 */
[----:B------:R-:W-:Y:S01]  /*0b40*/  FFMA R23, R26, R27, R23 ;  /* 0x0000001b1a177223 */ /* 0x000fe20000000017 */
[----:B------:R-:W-:Y:S02]  /*0b50*/  HADD2.F32 R14, -RZ, R14.H0_H0 ;  /* 0x2000000eff0e7230 */ /* 0x000fe40000004100 */
[----:B------:R-:W-:-:S03]  /*0b60*/  HADD2.F32 R15, -RZ, R15.H0_H0 ;  /* 0x2000000fff0f7230 */ /* 0x000fc60000004100 */
[----:B------:R-:W-:Y:S01]  /*0b70*/  FFMA R12, R12, R14, R23 ;  /* 0x0000000e0c0c7223 */ /* 0x000fe20000000017 */
[----:B------:R-:W-:-:S05]  /*0b80*/  HADD2.F32 R22, -RZ, R22.H0_H0 ;  /* 0x20000016ff167230 */ /* 0x000fca0000004100 */
[----:B------:R-:W-:-:S07]  /*0b90*/  FFMA R12, R15, R22, R12 ;  /* 0x000000160f0c7223 */ /* 0x000fce000000000c */
.L_x_6:
[----:B------:R-:W-:Y:S05]  /*0ba0*/  BRA.U !UP1, `(.L_x_5) ;  /* 0x0000000109907547 */ /* 0x000fea000b800000 */
[----:B------:R-:W-:Y:S02]  /*0bb0*/  UISETP.NE.AND UP0, UPT, UR25, 0x1, UPT ;  /* 0x000000011900788c */ /* 0x000fe4000bf05270 */
[----:B------:R-:W-:-:S07]  /*0bc0*/  ULOP3.LUT UP1, URZ, UR26, 0x1, URZ, 0xc0, !UPT ;  /* 0x000000011aff7892 */ /* 0x000fce000f82c0ff */
        /* <DEDUP_REMOVED lines=12> */
[----:B------:R-:W5:Y:S01]  /*0c90*/  LDG.E.U16.CONSTANT R22, desc[UR16][R6.64+0x2] ;  /* 0x0000021006167981 */ /* 0x000f62000c1e9500 */
[----:B------:R-:W-:Y:S01]  /*0ca0*/  UIADD3 UR6, UPT, UPT, UR6, 0x2, URZ ;  /* 0x0000000206067890 */ /* 0x000fe2000fffe0ff */
[----:B--2---:R-:W-:-:S02]  /*0cb0*/  HADD2.F32 R13, -RZ, R13.H0_H0 ;  /* 0x2000000dff0d7230 */ /* 0x004fc40000004100 */
[----:B---3--:R-:W-:Y:S02]  /*0cc0*/  HADD2.F32 R14, -RZ, R14.H0_H0 ;  /* 0x2000000eff0e7230 */ /* 0x008fe40000004100 */
[----:B----4-:R-:W-:-:S03]  /*0cd0*/  HADD2.F32 R15, -RZ, R15.H0_H0 ;  /* 0x2000000fff0f7230 */ /* 0x010fc60000004100 */
[----:B------:R-:W-:Y:S01]  /*0ce0*/  FFMA R12, R13, R14, R12 ;  /* 0x0000000e0d0c7223 */ /* 0x000fe2000000000c */
[----:B-----5:R-:W-:-:S05]  /*0cf0*/  HADD2.F32 R22, -RZ, R22.H0_H0 ;  /* 0x20000016ff167230 */ /* 0x020fca0000004100 */
[----:B------:R-:W-:-:S07]  /*0d00*/  FFMA R12, R15, R22, R12 ;  /* 0x000000160f0c7223 */ /* 0x000fce000000000c */
.L_x_7:
        /* <DEDUP_REMOVED lines=10> */
[----:B------:R-:W3:Y:S01]  /*0db0*/  LDG.E.U16.CONSTANT R4, desc[UR16][R4.64] ;  /* 0x0000001004047981 */ /* 0x000ee2000c1e9500 */
[----:B--2---:R-:W-:Y:S02]  /*0dc0*/  HADD2.F32 R11, -RZ, R6.H0_H0 ;  /* 0x20000006ff0b7230 */ /* 0x004fe40000004100 */
[----:B---3--:R-:W-:-:S05]  /*0dd0*/  HADD2.F32 R10, -RZ, R4.H0_H0 ;  /* 0x20000004ff0a7230 */ /* 0x008fca0000004100 */
[----:B------:R-:W-:-:S07]  /*0de0*/  FFMA R12, R11, R10, R12 ;  /* 0x0000000a0b0c7223 */ /* 0x000fce000000000c */
.L_x_5:
[----:B------:R-:W0:Y:S01]  /*0df0*/  S2UR UR18, SR_CgaCtaId ;  /* 0x00000000001279c3 */ /* 0x000e220000008800 */
[----:B------:R-:W1:Y:S01]  /*0e00*/  LDCU UR26, c[0x0][0x3a0] ;  /* 0x00007400ff1a77ac */ /* 0x000e620008000800 */
[----:B------:R-:W-:Y:S01]  /*0e10*/  UMOV UR6, 0x400 ;  /* 0x0000040000067882 */ /* 0x000fe20000000000 */
[----:B------:R-:W2:Y:S01]  /*0e20*/  LDCU UR27, c[0x0][0x394] ;  /* 0x00007280ff1b77ac */ /* 0x000ea20008000800 */
[----:B-1----:R-:W-:Y:S01]  /*0e30*/  FMUL R12, R12, UR26 ;  /* 0x0000001a0c0c7c20 */ /* 0x002fe20008400000 */
[----:B0-----:R-:W-:-:S04]  /*0e40*/  ULEA UR6, UR18, UR6, 0x18 ;  /* 0x0000000612067291 */ /* 0x001fc8000f8ec0ff */
[----:B------:R-:W-:Y:S02]  /*0e50*/  ULEA UR18, UR5, UR6, 0x2 ;  /* 0x0000000605127291 */ /* 0x000fe4000f8e10ff */
[----:B------:R-:W-:-:S04]  /*0e60*/  UIADD3 UR5, UPT, UPT, UR5, 0x1, URZ ;  /* 0x0000000105057890 */ /* 0x000fc8000fffe0ff */
[----:B--2---:R-:W-:-:S03]  /*0e70*/  UISETP.NE.AND UP0, UPT, UR5, UR27, UPT ;  /* 0x0000001b0500728c */ /* 0x004fc6000bf05270 */
[----:B------:R0:W-:Y:S06]  /*0e80*/  STS [UR18], R12 ;  /* 0x0000000cff007988 */ /* 0x0001ec0008000812 */
[----:B------:R-:W-:Y:S05]  /*0e90*/  BRA.U UP0, `(.L_x_8) ;  /* 0xfffffff500bc7547 */ /* 0x000fea000b83ffff */
[----:B------:R-:W1:Y:S01]  /*0ea0*/  LDS R0, [UR6] ;  /* 0x00000006ff007984 */ /* 0x000e620008000800 */
[----:B------:R-:W-:Y:S01]  /*0eb0*/  UISETP.GE.U32.AND UP0, UPT, UR21, 0xf, UPT ;  /* 0x0000000f1500788c */ /* 0x000fe2000bf06070 */
[----:B------:R-:W-:Y:S01]  /*0ec0*/  UMOV UR5, 0x1 ;  /* 0x0000000100057882 */ /* 0x000fe20000000000 */
[----:B-1----:R-:W-:-:S07]  /*0ed0*/  R2UR UR8, R0 ;  /* 0x00000000000872ca */ /* 0x002fce00000e0000 */
[----:B------:R-:W-:Y:S08]  /*0ee0*/  BRA.U !UP0, `(.L_x_9) ;  /* 0x0000000108587547 */ /* 0x000ff0000b800000 */
[----:B------:R-:W-:Y:S01]  /*0ef0*/  ULOP3.LUT UR18, UR20, 0xfffffff0, URZ, 0xc0, !UPT ;  /* 0xfffffff014127892 */ /* 0x000fe2000f8ec0ff */
[----:B------:R-:W-:-:S11]  /*0f00*/  UMOV UR5, 0x1 ;  /* 0x0000000100057882 */ /* 0x000fd60000000000 */
.L_x_10:
[----:B------:R-:W-:-:S09]  /*0f10*/  ULEA UR9, UR5, UR6, 0x2 ;  /* 0x0000000605097291 */ /* 0x000fd2000f8e10ff */
[----:B------:R-:W-:Y:S04]  /*0f20*/  LDS R25, [UR9] ;  /* 0x00000009ff197984 */ /* 0x000fe80008000800 */
[----:B------:R-:W1:Y:S04]  /*0f30*/  LDS.64 R22, [UR9+0x4] ;  /* 0x00000409ff167984 */ /* 0x000e680008000a00 */
[----:B------:R-:W2:Y:S04]  /*0f40*/  LDS.128 R4, [UR9+0xc] ;  /* 0x00000c09ff047984 */ /* 0x000ea80008000c00 */
[----:B------:R-:W3:Y:S04]  /*0f50*/  LDS.128 R8, [UR9+0x1c] ;  /* 0x00001c09ff087984 */ /* 0x000ee80008000c00 */
[----:B0-----:R-:W0:Y:S04]  /*0f60*/  LDS.128 R12, [UR9+0x2c] ;  /* 0x00002c09ff0c7984 */ /* 0x001e280008000c00 */
[----:B------:R-:W4:Y:S01]  /*0f70*/  LDS R0, [UR9+0x3c] ;  /* 0x00003c09ff007984 */ /* 0x000f220008000800 */
[----:B------:R-:W-:-:S02]  /*0f80*/  UIADD3 UR9, UPT, UPT, UR5, 0xf, URZ ;  /* 0x0000000f05097890 */ /* 0x000fc4000fffe0ff */
[----:B------:R-:W-:Y:S02]  /*0f90*/  UIADD3 UR5, UPT, UPT, UR5, 0x10, URZ ;  /* 0x0000001005057890 */ /* 0x000fe4000fffe0ff */
[----:B------:R-:W-:Y:S01]  /*0fa0*/  UISETP.NE.AND UP0, UPT, UR9, UR18, UPT ;  /* 0x000000120900728c */ /* 0x000fe2000bf05270 */
[----:B-1----:R-:W-:-:S04]  /*0fb0*/  FMNMX3 R22, R25, UR8, R22, !PT ;  /* 0x0000000819167c76 */ /* 0x002fc8000f800016 */
[----:B--2---:R-:W-:-:S04]  /*0fc0*/  FMNMX3 R4, R22, R23, R4, !PT ;  /* 0x0000001716047276 */ /* 0x004fc80007800004 */
[----:B------:R-:W-:-:S04]  /*0fd0*/  FMNMX3 R4, R4, R5, R6, !PT ;  /* 0x0000000504047276 */ /* 0x000fc80007800006 */
[----:B---3--:R-:W-:-:S04]  /*0fe0*/  FMNMX3 R4, R4, R7, R8, !PT ;  /* 0x0000000704047276 */ /* 0x008fc80007800008 */
[----:B------:R-:W-:-:S04]  /*0ff0*/  FMNMX3 R4, R4, R9, R10, !PT ;  /* 0x0000000904047276 */ /* 0x000fc8000780000a */
[----:B0-----:R-:W-:-:S04]  /*1000*/  FMNMX3 R4, R4, R11, R12, !PT ;  /* 0x0000000b04047276 */ /* 0x001fc8000780000c */
[----:B------:R-:W-:-:S04]  /*1010*/  FMNMX3 R4, R4, R13, R14, !PT ;  /* 0x0000000d04047276 */ /* 0x000fc8000780000e */
[----:B----4-:R-:W-:-:S04]  /*1020*/  FMNMX3 R0, R4, R15, R0, !PT ;  /* 0x0000000f04007276 */ /* 0x010fc80007800000 */
[----:B------:R-:W-:Y:S01]  /*1030*/  R2UR UR8, R0 ;  /* 0x00000000000872ca */ /* 0x000fe200000e0000 */
[----:B------:R-:W-:-:S14]  /*1040*/  BRA.U UP0, `(.L_x_10) ;  /* 0xfffffffd00b07547 */ /* 0x000fdc000b83ffff */
.L_x_9:
[----:B------:R-:W-:-:S09]  /*1050*/  ULOP3.LUT UP0, URZ, UR20, 0xf, URZ, 0xc0, !UPT ;  /* 0x0000000f14ff7892 */ /* 0x000fd2000f80c0ff */
[----:B------:R-:W-:Y:S05]  /*1060*/  BRA.U !UP0, `(.L_x_11) ;  /* 0x0000000108bc7547 */ /* 0x000fea000b800000 */
[----:B------:R-:W-:Y:S02]  /*1070*/  UISETP.GE.U32.AND UP0, UPT, UR10, 0x7, UPT ;  /* 0x000000070a00788c */ /* 0x000fe4000bf06070 */
[----:B------:R-:W-:-:S07]  /*1080*/  ULOP3.LUT UP1, URZ, UR22, 0x7, URZ, 0xc0, !UPT ;  /* 0x0000000716ff7892 */ /* 0x000fce000f82c0ff */
[----:B------:R-:W-:Y:S05]  /*1090*/  BRA.U !UP0, `(.L_x_12) ;  /* 0x00000001083c7547 */ /* 0x000fea000b800000 */
[----:B------:R-:W-:Y:S02]  /*10a0*/  ULEA UR9, UR5, UR6, 0x2 ;  /* 0x0000000605097291 */ /* 0x000fe4000f8e10ff */
[----:B------:R-:W-:-:S07]  /*10b0*/  UIADD3 UR5, UPT, UPT, UR5, 0x8, URZ ;  /* 0x0000000805057890 */ /* 0x000fce000fffe0ff */
[----:B------:R-:W-:Y:S04]  /*10c0*/  LDS R0, [UR9] ;  /* 0x00000009ff007984 */ /* 0x000fe80008000800 */
[----:B------:R-:W1:Y:S04]  /*10d0*/  LDS R5, [UR9+0x4] ;  /* 0x00000409ff057984 */ /* 0x000e680008000800 */
[----:B------:R-:W-:Y:S04]  /*10e0*/  LDS R7, [UR9+0x8] ;  /* 0x00000809ff077984 */ /* 0x000fe80008000800 */
[----:B------:R-:W2:Y:S04]  /*10f0*/  LDS R2, [UR9+0xc] ;  /* 0x00000c09ff027984 */ /* 0x000ea80008000800 */
[----:B------:R-:W-:Y:S04]  /*1100*/  LDS R9, [UR9+0x10] ;  /* 0x00001009ff097984 */ /* 0x000fe80008000800 */
[----:B------:R-:W3:Y:S04]  /*1110*/  LDS R4, [UR9+0x14] ;  /* 0x00001409ff047984 */ /* 0x000ee80008000800 */
[----:B------:R-:W-:Y:S04]  /*1120*/  LDS R11, [UR9+0x18] ;  /* 0x00001809ff0b7984 */ /* 0x000fe80008000800 */
[----:B------:R-:W4:Y:S01]  /*1130*/  LDS R6, [UR9+0x1c] ;  /* 0x00001c09ff067984 */ /* 0x000f220008000800 */
[----:B-1----:R-:W-:-:S04]  /*1140*/  FMNMX3 R0, R0, UR8, R5, !PT ;  /* 0x0000000800007c76 */ /* 0x002fc8000f800005 */
[----:B--2---:R-:W-:-:S04]  /*1150*/  FMNMX3 R0, R0, R7, R2, !PT ;  /* 0x0000000700007276 */ /* 0x004fc80007800002 */
[----:B---3--:R-:W-:-:S04]  /*1160*/  FMNMX3 R0, R0, R9, R4, !PT ;  /* 0x0000000900007276 */ /* 0x008fc80007800004 */
[----:B----4-:R-:W-:-:S04]  /*1170*/  FMNMX3 R0, R0, R11, R6, !PT ;  /* 0x0000000b00007276 */ /* 0x010fc80007800006 */
[----:B------:R-:W-:-:S15]  /*1180*/  R2UR UR8, R0 ;  /* 0x00000000000872ca */ /* 0x000fde00000e0000 */
.L_x_12:
[----:B------:R-:W-:Y:S05]  /*1190*/  BRA.U !UP1, `(.L_x_11) ;  /* 0x0000000109707547 */ /* 0x000fea000b800000 */
[----:B------:R-:W-:Y:S02]  /*11a0*/  UISETP.GE.U32.AND UP0, UPT, UR11, 0x3, UPT ;  /* 0x000000030b00788c */ /* 0x000fe4000bf06070 */
[----:B------:R-:W-:-:S07]  /*11b0*/  UISETP.NE.AND UP1, UPT, UR13, URZ, UPT ;  /* 0x000000ff0d00728c */ /* 0x000fce000bf25270 */
[----:B------:R-:W-:Y:S05]  /*11c0*/  BRA.U !UP0, `(.L_x_13) ;  /* 0x0000000108247547 */ /* 0x000fea000b800000 */
[----:B------:R-:W-:Y:S02]  /*11d0*/  ULEA UR9, UR5, UR6, 0x2 ;  /* 0x0000000605097291 */ /* 0x000fe4000f8e10ff */
[----:B------:R-:W-:-:S07]  /*11e0*/  UIADD3 UR5, UPT, UPT, UR5, 0x4, URZ ;  /* 0x0000000405057890 */ /* 0x000fce000fffe0ff */
[----:B------:R-:W-:Y:S04]  /*11f0*/  LDS R0, [UR9] ;  /* 0x00000009ff007984 */ /* 0x000fe80008000800 */
[----:B------:R-:W1:Y:S04]  /*1200*/  LDS R5, [UR9+0x4] ;  /* 0x00000409ff057984 */ /* 0x000e680008000800 */
[----:B------:R-:W-:Y:S04]  /*1210*/  LDS R7, [UR9+0x8] ;  /* 0x00000809ff077984 */ /* 0x000fe80008000800 */
[----:B------:R-:W2:Y:S01]  /*1220*/  LDS R2, [UR9+0xc] ;  /* 0x00000c09ff027984 */ /* 0x000ea20008000800 */
[----:B-1----:R-:W-:-:S04]  /*1230*/  FMNMX3 R0, R0, UR8, R5, !PT ;  /* 0x0000000800007c76 */ /* 0x002fc8000f800005 */
[----:B--2---:R-:W-:-:S04]  /*1240*/  FMNMX3 R0, R0, R7, R2, !PT ;  /* 0x0000000700007276 */ /* 0x004fc80007800002 */
[----:B------:R-:W-:-:S15]  /*1250*/  R2UR UR8, R0 ;  /* 0x00000000000872ca */ /* 0x000fde00000e0000 */
.L_x_13:
[----:B------:R-:W-:Y:S05]  /*1260*/  BRA.U !UP1, `(.L_x_11) ;  /* 0x00000001093c7547 */ /* 0x000fea000b800000 */
[----:B------:R-:W-:Y:S02]  /*1270*/  ULEA UR5, UR5, UR6, 0x2 ;  /* 0x0000000605057291 */ /* 0x000fe4000f8e10ff */
[----:B------:R-:W-:-:S07]  /*1280*/  UISETP.NE.AND UP0, UPT, UR13, 0x1, UPT ;  /* 0x000000010d00788c */ /* 0x000fce000bf05270 */
[----:B------:R-:W1:Y:S02]  /*1290*/  LDS R0, [UR5] ;  /* 0x00000005ff007984 */ /* 0x000e640008000800 */
[----:B-1----:R-:W-:-:S04]  /*12a0*/  FMNMX R0, R0, UR8, !PT ;  /* 0x0000000800007c09 */ /* 0x002fc8000f800000 */
[----:B------:R-:W-:Y:S01]  /*12b0*/  R2UR UR8, R0 ;  /* 0x00000000000872ca */ /* 0x000fe200000e0000 */
[----:B------:R-:W-:-:S14]  /*12c0*/  BRA.U !UP0, `(.L_x_11) ;  /* 0x0000000108247547 */ /* 0x000fdc000b800000 */
[----:B------:R-:W-:Y:S01]  /*12d0*/  UISETP.NE.AND UP0, UPT, UR13, 0x2, UPT ;  /* 0x000000020d00788c */ /* 0x000fe2000bf05270 */
[----:B------:R-:W1:Y:S05]  /*12e0*/  LDS R0, [UR5+0x4] ;  /* 0x00000405ff007984 */ /* 0x000e6a0008000800 */
[----:B------:R-:W-:-:S13]  /*12f0*/  PLOP3.LUT P0, PT, PT, PT, UP0, 0x80, 0x8 ;  /* 0x000000000008781c */ /* 0x000fda0003f0f008 */
[----:B------:R-:W2:Y:S01]  /*1300*/  @P0 LDS R2, [UR5+0x8] ;  /* 0x00000805ff020984 */ /* 0x000ea20008000800 */
[----:B-1----:R-:W-:-:S04]  /*1310*/  FMNMX R0, R0, UR8, !PT ;  /* 0x0000000800007c09 */ /* 0x002fc8000f800000 */
[----:B------:R-:W-:-:S13]  /*1320*/  R2UR UR8, R0 ;  /* 0x00000000000872ca */ /* 0x000fda00000e0000 */
[----:B--2---:R-:W-:-:S04]  /*1330*/  @P0 FMNMX R2, R2, UR8, !PT ;  /* 0x0000000802020c09 */ /* 0x004fc8000f800000 */
[----:B------:R-:W-:-:S13]  /*1340*/  @P0 R2UR UR5, R2 ;  /* 0x00000000020502ca */ /* 0x000fda00000e0000 */
[----:B------:R-:W-:-:S05]  /*1350*/  @UP0 UMOV UR8, UR5 ;  /* 0x0000000500080c82 */ /* 0x000fca0008000000 */
.L_x_11:
[----:B------:R-:W-:Y:S01]  /*1360*/  UISETP.GE.U32.AND UP0, UPT, UR20, 0x3, UPT ;  /* 0x000000031400788c */ /* 0x000fe2000bf06070 */
[----:B------:R-:W-:Y:S01]  /*1370*/  HFMA2 R5, -RZ, RZ, 0, 0 ;  /* 0x00000000ff057431 */ /* 0x000fe200000001ff */
[----:B------:R-:W-:-:S07]  /*1380*/  UMOV UR5, URZ ;  /* 0x000000ff00057c82 */ /* 0x000fce0008000000 */
[----:B------:R-:W-:Y:S05]  /*1390*/  BRA.U !UP0, `(.L_x_14) ;  /* 0x0000000108e87547 */ /* 0x000fea000b800000 */
[----:B------:R-:W-:Y:S01]  /*13a0*/  MOV R5, RZ ;  /* 0x000000ff00057202 */ /* 0x000fe20000000f00 */
[----:B------:R-:W-:-:S06]  /*13b0*/  UMOV UR5, URZ ;  /* 0x000000ff00057c82 */ /* 0x000fcc0008000000 */
.L_x_15:
[----:B------:R-:W-:Y:S01]  /*13c0*/  ULEA UR9, UR5, UR6, 0x2 ;  /* 0x0000000605097291 */ /* 0x000fe2000f8e10ff */
[----:B------:R-:W-:Y:S01]  /*13d0*/  HFMA2 R0, -RZ, RZ, 0.96630859375, -0.0022525787353515625 ;  /* 0x3bbb989dff007431 */ /* 0x000fe200000001ff */
[----:B------:R-:W-:Y:S02]  /*13e0*/  ULEA UR18, UR5, UR19, 0x2 ;  /* 0x0000001305127291 */ /* 0x000fe4000f8e10ff */
[----:B------:R-:W-:-:S04]  /*13f0*/  UIADD3 UR5, UPT, UPT, UR5, 0x4, URZ ;  /* 0x0000000405057890 */ /* 0x000fc8000fffe0ff */
[----:B------:R-:W-:Y:S01]  /*1400*/  UISETP.NE.AND UP1, UPT, UR5, UR14, UPT ;  /* 0x0000000e0500728c */ /* 0x000fe2000bf25270 */
[----:B-1----:R-:W1:Y:S02]  /*1410*/  LDS R2, [UR9] ;  /* 0x00000009ff027984 */ /* 0x002e640008000800 */
[----:B-1----:R-:W-:Y:S01]  /*1420*/  FADD R7, R2, -UR8 ;  /* 0x8000000802077e21 */ /* 0x002fe20008000000 */
[----:B------:R-:W-:-:S03]  /*1430*/  MOV R2, 0x437c0000 ;  /* 0x437c000000027802 */ /* 0x000fc60000000f00 */
[----:B------:R-:W-:-:S04]  /*1440*/  FFMA.SAT R9, R7, R0, 0.5 ;  /* 0x3f00000007097423 */ /* 0x000fc80000002000 */
[----:B------:R-:W-:-:S04]  /*1450*/  FFMA.RM R9, R9, R2, 12582913 ;  /* 0x4b40000109097423 */ /* 0x000fc80000004002 */
[----:B------:R-:W-:-:S04]  /*1460*/  FADD R4, R9, -12583039 ;  /* 0xcb40007f09047421 */ /* 0x000fc80000000000 */
[----:B------:R-:W-:-:S04]  /*1470*/  FFMA R4, R7, 1.4426950216293334961, -R4 ;  /* 0x3fb8aa3b07047823 */ /* 0x000fc80000000804 */
[----:B------:R-:W-:Y:S01]  /*1480*/  FFMA R7, R7, 1.925963033500011079e-08, R4 ;  /* 0x32a5706007077823 */ /* 0x000fe20000000004 */
[----:B------:R-:W-:-:S05]  /*1490*/  SHF.L.U32 R4, R9, 0x17, RZ ;  /* 0x0000001709047819 */ /* 0x000fca00000006ff */
[----:B------:R-:W1:Y:S02]  /*14a0*/  MUFU.EX2 R7, R7 ;  /* 0x0000000700077308 */ /* 0x000e640000000800 */
[----:B-1----:R-:W-:-:S04]  /*14b0*/  FMUL R4, R4, R7 ;  /* 0x0000000704047220 */ /* 0x002fc80000400000 */
[----:B------:R-:W-:Y:S01]  /*14c0*/  FADD R5, R4, R5 ;  /* 0x0000000504057221 */ /* 0x000fe20000000000 */
[----:B------:R-:W-:Y:S04]  /*14d0*/  STS [UR18], R4 ;  /* 0x00000004ff007988 */ /* 0x000fe80008000812 */
[----:B------:R-:W1:Y:S02]  /*14e0*/  LDS R6, [UR9+0x4] ;  /* 0x00000409ff067984 */ /* 0x000e640008000800 */
[----:B-1----:R-:W-:-:S04]  /*14f0*/  FADD R9, R6, -UR8 ;  /* 0x8000000806097e21 */ /* 0x002fc80008000000 */
        /* <DEDUP_REMOVED lines=9> */
[----:B------:R-:W-:Y:S04]  /*1590*/  STS [UR18+0x4], R6 ;  /* 0x00000406ff007988 */ /* 0x000fe80008000812 */
[----:B------:R-:W1:Y:S02]  /*15a0*/  LDS R7, [UR9+0x8] ;  /* 0x00000809ff077984 */ /* 0x000e640008000800 */
[----:B-1----:R-:W-:-:S04]  /*15b0*/  FADD R7, R7, -UR8 ;  /* 0x8000000807077e21 */ /* 0x002fc80008000000 */
[----:B------:R-:W-:-:S04]  /*15c0*/  FFMA.SAT R11, R7, R0, 0.5 ;  /* 0x3f000000070b7423 */ /* 0x000fc80000002000 */
[----:B------:R-:W-:-:S04]  /*15d0*/  FFMA.RM R11, R11, R2, 12582913 ;  /* 0x4b4000010b0b7423 */ /* 0x000fc80000004002 */
[C---:B------:R-:W-:Y:S01]  /*15e0*/  FADD R8, R11.reuse, -12583039 ;  /* 0xcb40007f0b087421 */ /* 0x040fe20000000000 */
[----:B------:R-:W-:-:S03]  /*15f0*/  SHF.L.U32 R11, R11, 0x17, RZ ;  /* 0x000000170b0b7819 */ /* 0x000fc600000006ff */
[----:B------:R-:W-:-:S04]  /*1600*/  FFMA R8, R7, 1.4426950216293334961, -R8 ;  /* 0x3fb8aa3b07087823 */ /* 0x000fc80000000808 */
[----:B------:R-:W-:-:S06]  /*1610*/  FFMA R8, R7, 1.925963033500011079e-08, R8 ;  /* 0x32a5706007087823 */ /* 0x000fcc0000000008 */
        /* <DEDUP_REMOVED lines=15> */
[----:B------:R1:W-:Y:S01]  /*1710*/  STS [UR18+0xc], R2 ;  /* 0x00000c02ff007988 */ /* 0x0003e20008000812 */
[----:B------:R-:W-:Y:S05]  /*1720*/  BRA.U UP1, `(.L_x_15) ;  /* 0xfffffffd01247547 */ /* 0x000fea000b83ffff */
[----:B------:R-:W-:-:S05]  /*1730*/  UMOV UR5, UR14 ;  /* 0x0000000e00057c82 */ /* 0x000fca0008000000 */
.L_x_14:
[----:B------:R-:W-:-:S09]  /*1740*/  UISETP.NE.AND UP1, UPT, UR23, URZ, UPT ;  /* 0x000000ff1700728c */ /* 0x000fd2000bf25270 */
[----:B------:R-:W-:Y:S05]  /*1750*/  BRA.U !UP1, `(.L_x_16) ;  /* 0x0000000109c47547 */ /* 0x000fea000b800000 */
[----:B------:R-:W-:Y:S02]  /*1760*/  UISETP.NE.AND UP2, UPT, UR23, 0x1, UPT ;  /* 0x000000011700788c */ /* 0x000fe4000bf45270 */
[----:B------:R-:W-:-:S07]  /*1770*/  ULOP3.LUT UP3, URZ, UR27, 0x1, URZ, 0xc0, !UPT ;  /* 0x000000011bff7892 */ /* 0x000fce000f86c0ff */
[----:B------:R-:W-:Y:S05]  /*1780*/  BRA.U !UP2, `(.L_x_17) ;  /* 0x000000010a747547 */ /* 0x000fea000b800000 */
[----:B------:R-:W-:Y:S01]  /*1790*/  ULEA UR9, UR5, UR6, 0x2 ;  /* 0x0000000605097291 */ /* 0x000fe2000f8e10ff */
[----:B------:R-:W-:Y:S01]  /*17a0*/  HFMA2 R9, -RZ, RZ, 0.96630859375, -0.0022525787353515625 ;  /* 0x3bbb989dff097431 */ /* 0x000fe200000001ff */
[----:B------:R-:W-:Y:S01]  /*17b0*/  MOV R11, 0x437c0000 ;  /* 0x437c0000000b7802 */ /* 0x000fe20000000f00 */
[----:B------:R-:W-:Y:S02]  /*17c0*/  ULEA UR18, UR5, UR19, 0x2 ;  /* 0x0000001305127291 */ /* 0x000fe4000f8e10ff */
[----:B------:R-:W-:-:S04]  /*17d0*/  UIADD3 UR5, UPT, UPT, UR5, 0x2, URZ ;  /* 0x0000000205057890 */ /* 0x000fc8000fffe0ff */
[----:B------:R-:W2:Y:S02]  /*17e0*/  LDS R0, [UR9] ;  /* 0x00000009ff007984 */ /* 0x000ea40008000800 */
[----:B--2---:R-:W-:-:S04]  /*17f0*/  FADD R0, R0, -UR8 ;  /* 0x8000000800007e21 */ /* 0x004fc80008000000 */
[----:B-1----:R-:W-:-:S04]  /*1800*/  FFMA.SAT R2, R0, R9, 0.5 ;  /* 0x3f00000000027423 */ /* 0x002fc80000002009 */
        /* <DEDUP_REMOVED lines=20> */
[----:B------:R2:W-:Y:S06]  /*1950*/  STS [UR18+0x4], R4 ;  /* 0x00000404ff007988 */ /* 0x0005ec0008000812 */
.L_x_17:
[----:B------:R-:W-:Y:S05]  /*1960*/  BRA.U !UP3, `(.L_x_16) ;  /* 0x000000010b407547 */ /* 0x000fea000b800000 */
[----:B------:R-:W-:Y:S01]  /*1970*/  ULEA UR6, UR5, UR6, 0x2 ;  /* 0x0000000605067291 */ /* 0x000fe2000f8e10ff */
[----:B------:R-:W-:Y:S01]  /*1980*/  HFMA2 R7, -RZ, RZ, 0.96630859375, -0.0022525787353515625 ;  /* 0x3bbb989dff077431 */ /* 0x000fe200000001ff */
[----:B------:R-:W-:Y:S01]  /*1990*/  MOV R9, 0x437c0000 ;  /* 0x437c000000097802 */ /* 0x000fe20000000f00 */
[----:B------:R-:W-:-:S06]  /*19a0*/  ULEA UR5, UR5, UR19, 0x2 ;  /* 0x0000001305057291 */ /* 0x000fcc000f8e10ff */
[----:B------:R-:W3:Y:S02]  /*19b0*/  LDS R0, [UR6] ;  /* 0x00000006ff007984 */ /* 0x000ee40008000800 */
[----:B---3--:R-:W-:-:S04]  /*19c0*/  FADD R0, R0, -UR8 ;  /* 0x8000000800007e21 */ /* 0x008fc80008000000 */
        /* <DEDUP_REMOVED lines=9> */
[----:B------:R3:W-:Y:S06]  /*1a60*/  STS [UR5], R2 ;  /* 0x00000002ff007988 */ /* 0x0007ec0008000805 */
.L_x_16:
[----:B--2---:R-:W-:Y:S01]  /*1a70*/  MOV R4, RZ ;  /* 0x000000ff00047202 */ /* 0x004fe20000000f00 */
[----:B------:R-:W-:Y:S01]  /*1a80*/  UMOV UR5, URZ ;  /* 0x000000ff00057c82 */ /* 0x000fe20008000000 */
[----:B------:R-:W-:Y:S05]  /*1a90*/  BRA.U !UP0, `(.L_x_18) ;  /* 0x0000000908987547 */ /* 0x000fea000b800000 */
[----:B------:R-:W-:Y:S01]  /*1aa0*/  HFMA2 R4, -RZ, RZ, 0, 0 ;  /* 0x00000000ff047431 */ /* 0x000fe200000001ff */
[----:B------:R-:W-:-:S06]  /*1ab0*/  UMOV UR5, URZ ;  /* 0x000000ff00057c82 */ /* 0x000fcc0008000000 */
.L_x_31:
[----:B------:R-:W-:Y:S01]  /*1ac0*/  ULEA UR6, UR5, UR19, 0x2 ;  /* 0x0000001305067291 */ /* 0x000fe2000f8e10ff */
[----:B-1-3--:R-:W1:Y:S01]  /*1ad0*/  MUFU.RCP R2, R5 ;  /* 0x0000000500027308 */ /* 0x00ae620000001000 */
[----:B------:R-:W-:-:S04]  /*1ae0*/  UIADD3 UR5, UPT, UPT, UR5, 0x4, URZ ;  /* 0x0000000405057890 */ /* 0x000fc8000fffe0ff */
[----:B------:R-:W-:-:S03]  /*1af0*/  UISETP.NE.AND UP0, UPT, UR5, UR14, UPT ;  /* 0x0000000e0500728c */ /* 0x000fc6000bf05270 */
[----:B------:R-:W2:Y:S01]  /*1b00*/  LDS R0, [UR6] ;  /* 0x00000006ff007984 */ /* 0x000ea20008000800 */
[----:B-1----:R-:W-:-:S04]  /*1b10*/  FFMA R7, R2, -R5, 1 ;  /* 0x3f80000002077423 */ /* 0x002fc80000000805 */
[----:B------:R-:W-:Y:S01]  /*1b20*/  FFMA R7, R2, R7, R2 ;  /* 0x0000000702077223 */ /* 0x000fe20000000002 */
[----:B--2---:R-:W1:Y:S03]  /*1b30*/  FCHK P0, R0, R5 ;  /* 0x0000000500007302 */ /* 0x004e660000000000 */
[----:B------:R-:W-:-:S04]  /*1b40*/  FFMA R2, R0, R7, RZ ;  /* 0x0000000700027223 */ /* 0x000fc800000000ff */
[----:B------:R-:W-:-:S04]  /*1b50*/  FFMA R6, R2, -R5, R0 ;  /* 0x8000000502067223 */ /* 0x000fc80000000000 */
[----:B------:R-:W-:Y:S01]  /*1b60*/  FFMA R7, R7, R6, R2 ;  /* 0x0000000607077223 */ /* 0x000fe20000000002 */
[----:B-1----:R-:W-:Y:S06]  /*1b70*/  @!P0 BRA `(.L_x_19) ;  /* 0x00000000000c8947 */ /* 0x002fec0003800000 */
[----:B------:R-:W-:-:S07]  /*1b80*/  MOV R8, 0x1ba0 ;  /* 0x00001ba000087802 */ /* 0x000fce0000000f00 */
[----:B0-----:R-:W-:Y:S05]  /*1b90*/  CALL.REL.NOINC `($__internal_0_$__cuda_sm3x_div_rn_noftz_f32_slowpath) ;  /* 0x0000004800ac7944 */ /* 0x001fea0003c00000 */
[----:B------:R-:W-:-:S07]  /*1ba0*/  MOV R7, R2 ;  /* 0x0000000200077202 */ /* 0x000fce0000000f00 */
.L_x_19:
[----:B------:R-:W1:Y:S01]  /*1bb0*/  LDS R6, [UR6+0x4] ;  /* 0x00000406ff067984 */ /* 0x000e620008000800 */
[----:B------:R-:W2:Y:S01]  /*1bc0*/  MUFU.RCP R0, R5 ;  /* 0x0000000500007308 */ /* 0x000ea20000001000 */
[----:B------:R-:W-:Y:S01]  /*1bd0*/  FSETP.GT.AND P0, PT, R7, 9.9999999392252902908e-09, PT ;  /* 0x322bcc770700780b */ /* 0x000fe20003f04000 */
[----:B------:R-:W-:Y:S01]  /*1be0*/  BSSY.RECONVERGENT B0, `(.L_x_20) ;  /* 0x000001e000007945 */ /* 0x000fe20003800200 */
[----:B------:R3:W-:Y:S01]  /*1bf0*/  STS [UR6], R7 ;  /* 0x00000007ff007988 */ /* 0x0007e20008000806 */
[----:B--2---:R-:W-:-:S04]  /*1c00*/  FFMA R9, R0, -R5, 1 ;  /* 0x3f80000000097423 */ /* 0x004fc80000000805 */
[----:B------:R-:W-:Y:S01]  /*1c10*/  FFMA R0, R0, R9, R0 ;  /* 0x0000000900007223 */ /* 0x000fe20000000000 */
[----:B-1----:R3:W1:Y:S03]  /*1c20*/  FCHK P1, R6, R5 ;  /* 0x0000000506007302 */ /* 0x0026660000020000 */
[----:B------:R-:W-:-:S04]  /*1c30*/  FFMA R11, R0, R6, RZ ;  /* 0x00000006000b7223 */ /* 0x000fc800000000ff */
[----:B------:R-:W-:Y:S01]  /*1c40*/  FFMA R9, R11, -R5, R6 ;  /* 0x800000050b097223 */ /* 0x000fe20000000006 */
[----:B------:R-:W-:Y:S06]  /*1c50*/  @!P0 BRA `(.L_x_21) ;  /* 0x0000000000588947 */ /* 0x000fec0003800000 */
[C---:B------:R-:W-:Y:S01]  /*1c60*/  IADD3 R2, PT, PT, R7.reuse, -0x3f2aaaab, RZ ;  /* 0xc0d5555507027810 */ /* 0x040fe20007ffe0ff */
[----:B------:R-:W-:Y:S01]  /*1c70*/  HFMA2 R13, -RZ, RZ, 1.5048828125, 33.21875 ;  /* 0x3e055027ff0d7431 */ /* 0x000fe200000001ff */
[----:B------:R-:W-:Y:S02]  /*1c80*/  ISETP.GT.U32.AND P0, PT, R7, 0x7f7fffff, PT ;  /* 0x7f7fffff0700780c */ /* 0x000fe40003f04070 */
[----:B------:R-:W-:-:S04]  /*1c90*/  LOP3.LUT R2, R2, 0xff800000, RZ, 0xc0, !PT ;  /* 0xff80000002027812 */ /* 0x000fc800078ec0ff */
[----:B------:R-:W-:Y:S02]  /*1ca0*/  IADD3 R8, PT, PT, -R2, R7, RZ ;  /* 0x0000000702087210 */ /* 0x000fe40007ffe1ff */
[----:B------:R-:W-:-:S03]  /*1cb0*/  I2FP.F32.S32 R2, R2 ;  /* 0x0000000200027245 */ /* 0x000fc60000201400 */
[----:B------:R-:W-:Y:S02]  /*1cc0*/  FADD R8, R8, -1 ;  /* 0xbf80000008087421 */ /* 0x000fe40000000000 */
[----:B------:R-:W-:Y:S02]  /*1cd0*/  FFMA R2, R2, 1.1920928955078125e-07, RZ ;  /* 0x3400000002027823 */ /* 0x000fe400000000ff */
[----:B------:R-:W-:-:S04]  /*1ce0*/  FFMA R13, R8, -R13, 0.14084610342979431152 ;  /* 0x3e1039f6080d7423 */ /* 0x000fc8000000080d */
[----:B------:R-:W-:-:S04]  /*1cf0*/  FFMA R13, R8, R13, -0.12148627638816833496 ;  /* 0xbdf8cdcc080d7423 */ /* 0x000fc8000000000d */
[----:B------:R-:W-:-:S04]  /*1d00*/  FFMA R13, R8, R13, 0.13980610668659210205 ;  /* 0x3e0f2955080d7423 */ /* 0x000fc8000000000d */
[----:B------:R-:W-:-:S04]  /*1d10*/  FFMA R13, R8, R13, -0.16684235632419586182 ;  /* 0xbe2ad8b9080d7423 */ /* 0x000fc8000000000d */
[----:B------:R-:W-:-:S04]  /*1d20*/  FFMA R13, R8, R13, 0.20012299716472625732 ;  /* 0x3e4ced0b080d7423 */ /* 0x000fc8000000000d */
[----:B------:R-:W-:-:S04]  /*1d30*/  FFMA R13, R8, R13, -0.24999669194221496582 ;  /* 0xbe7fff22080d7423 */ /* 0x000fc8000000000d */
[----:B------:R-:W-:-:S04]  /*1d40*/  FFMA R13, R8, R13, 0.33333182334899902344 ;  /* 0x3eaaaa78080d7423 */ /* 0x000fc8000000000d */
[----:B------:R-:W-:-:S04]  /*1d50*/  FFMA R13, R8, R13, -0.5 ;  /* 0xbf000000080d7423 */ /* 0x000fc8000000000d */
[----:B------:R-:W-:-:S04]  /*1d60*/  FMUL R13, R8, R13 ;  /* 0x0000000d080d7220 */ /* 0x000fc80000400000 */
[----:B------:R-:W-:Y:S01]  /*1d70*/  FFMA R13, R8, R13, R8 ;  /* 0x0000000d080d7223 */ /* 0x000fe20000000008 */
[----:B------:R-:W-:-:S03]  /*1d80*/  MOV R8, 0x7f800000 ;  /* 0x7f80000000087802 */ /* 0x000fc60000000f00 */
[----:B------:R-:W-:Y:S02]  /*1d90*/  FFMA R13, R2, 0.69314718246459960938, R13 ;  /* 0x3f317218020d7823 */ /* 0x000fe4000000000d */
[----:B------:R-:W-:-:S04]  /*1da0*/  @P0 FFMA R13, R7, R8, +INF ;  /* 0x7f800000070d0423 */ /* 0x000fc80000000008 */
[----:B------:R-:W-:-:S07]  /*1db0*/  FFMA R4, R13, -R7, R4 ;  /* 0x800000070d047223 */ /* 0x000fce0000000004 */
.L_x_21:
[----:B------:R-:W-:Y:S05]  /*1dc0*/  BSYNC.RECONVERGENT B0 ;  /* 0x0000000000007941 */ /* 0x000fea0003800200 */
.L_x_20:
[----:B------:R-:W-:Y:S01]  /*1dd0*/  FFMA R9, R0, R9, R11 ;  /* 0x0000000900097223 */ /* 0x000fe2000000000b */
[----:B-1----:R-:W-:Y:S06]  /*1de0*/  @!P1 BRA `(.L_x_22) ;  /* 0x0000000000109947 */ /* 0x002fec0003800000 */
[----:B------:R-:W-:Y:S02]  /*1df0*/  MOV R0, R6 ;  /* 0x0000000600007202 */ /* 0x000fe40000000f00 */
[----:B------:R-:W-:-:S07]  /*1e00*/  MOV R8, 0x1e20 ;  /* 0x00001e2000087802 */ /* 0x000fce0000000f00 */
[----:B0--3--:R-:W-:Y:S05]  /*1e10*/  CALL.REL.NOINC `($__internal_0_$__cuda_sm3x_div_rn_noftz_f32_slowpath) ;  /* 0x00000048000c7944 */ /* 0x009fea0003c00000 */
[----:B------:R-:W-:-:S07]  /*1e20*/  MOV R9, R2 ;  /* 0x0000000200097202 */ /* 0x000fce0000000f00 */
.L_x_22:
[----:B---3--:R-:W1:Y:S01]  /*1e30*/  LDS R6, [UR6+0x8] ;  /* 0x00000806ff067984 */ /* 0x008e620008000800 */
[----:B------:R-:W2:Y:S01]  /*1e40*/  MUFU.RCP R0, R5 ;  /* 0x0000000500007308 */ /* 0x000ea20000001000 */
[----:B------:R-:W-:Y:S01]  /*1e50*/  FSETP.GT.AND P0, PT, R9, 9.9999999392252902908e-09, PT ;  /* 0x322bcc770900780b */ /* 0x000fe20003f04000 */
[----:B------:R-:W-:Y:S01]  /*1e60*/  BSSY.RECONVERGENT B0, `(.L_x_23) ;  /* 0x000001e000007945 */ /* 0x000fe20003800200 */
[----:B------:R3:W-:Y:S01]  /*1e70*/  STS [UR6+0x4], R9 ;  /* 0x00000409ff007988 */ /* 0x0007e20008000806 */
        /* <DEDUP_REMOVED lines=28> */
.L_x_24:
[----:B------:R-:W-:Y:S05]  /*2040*/  BSYNC.RECONVERGENT B0 ;  /* 0x0000000000007941 */ /* 0x000fea0003800200 */
.L_x_23:
[----:B------:R-:W-:Y:S01]  /*2050*/  FFMA R7, R0, R7, R11 ;  /* 0x0000000700077223 */ /* 0x000fe2000000000b */
[----:B-1----:R-:W-:Y:S06]  /*2060*/  @!P1 BRA `(.L_x_25) ;  /* 0x0000000000109947 */ /* 0x002fec0003800000 */
[----:B------:R-:W-:Y:S02]  /*2070*/  MOV R0, R6 ;  /* 0x0000000600007202 */ /* 0x000fe40000000f00 */
[----:B------:R-:W-:-:S07]  /*2080*/  MOV R8, 0x20a0 ;  /* 0x000020a000087802 */ /* 0x000fce0000000f00 */
[----:B0--3--:R-:W-:Y:S05]  /*2090*/  CALL.REL.NOINC `($__internal_0_$__cuda_sm3x_div_rn_noftz_f32_slowpath) ;  /* 0x00000044006c7944 */ /* 0x009fea0003c00000 */
[----:B------:R-:W-:-:S07]  /*20a0*/  MOV R7, R2 ;  /* 0x0000000200077202 */ /* 0x000fce0000000f00 */
.L_x_25:
        /* <DEDUP_REMOVED lines=33> */
.L_x_27:
[----:B------:R-:W-:Y:S05]  /*22c0*/  BSYNC.RECONVERGENT B0 ;  /* 0x0000000000007941 */ /* 0x000fea0003800200 */
.L_x_26:
[----:B------:R-:W-:Y:S01]  /*22d0*/  FFMA R9, R0, R9, R11 ;  /* 0x0000000900097223 */ /* 0x000fe2000000000b */
[----:B-1----:R-:W-:Y:S06]  /*22e0*/  @!P1 BRA `(.L_x_28) ;  /* 0x0000000000109947 */ /* 0x002fec0003800000 */
[----:B------:R-:W-:Y:S02]  /*22f0*/  MOV R0, R6 ;  /* 0x0000000600007202 */ /* 0x000fe40000000f00 */
[----:B------:R-:W-:-:S07]  /*2300*/  MOV R8, 0x2320 ;  /* 0x0000232000087802 */ /* 0x000fce0000000f00 */
[----:B0--3--:R-:W-:Y:S05]  /*2310*/  CALL.REL.NOINC `($__internal_0_$__cuda_sm3x_div_rn_noftz_f32_slowpath) ;  /* 0x0000004000cc7944 */ /* 0x009fea0003c00000 */
[----:B------:R-:W-:-:S07]  /*2320*/  MOV R9, R2 ;  /* 0x0000000200097202 */ /* 0x000fce0000000f00 */
.L_x_28:
[----:B------:R1:W-:Y:S01]  /*2330*/  STS [UR6+0xc], R9 ;  /* 0x00000c09ff007988 */ /* 0x0003e20008000806 */
[----:B------:R-:W-:Y:S01]  /*2340*/  FSETP.GT.AND P0, PT, R9, 9.9999999392252902908e-09, PT ;  /* 0x322bcc770900780b */ /* 0x000fe20003f04000 */
[----:B------:R-:W-:-:S12]  /*2350*/  BSSY.RECONVERGENT B0, `(.L_x_29) ;  /* 0x0000018000007945 */ /* 0x000fd80003800200 */
[----:B-1----:R-:W-:Y:S05]  /*2360*/  @!P0 BRA `(.L_x_30) ;  /* 0x0000000000588947 */ /* 0x002fea0003800000 */
[C---:B------:R-:W-:Y:S01]  /*2370*/  IADD3 R0, PT, PT, R9.reuse, -0x3f2aaaab, RZ ;  /* 0xc0d5555509007810 */ /* 0x040fe20007ffe0ff */
[----:B---3--:R-:W-:Y:S01]  /*2380*/  HFMA2 R7, -RZ, RZ, 1.5048828125, 33.21875 ;  /* 0x3e055027ff077431 */ /* 0x008fe200000001ff */
        /* <DEDUP_REMOVED lines=20> */
.L_x_30:
[----:B------:R-:W-:Y:S05]  /*24d0*/  BSYNC.RECONVERGENT B0 ;  /* 0x0000000000007941 */ /* 0x000fea0003800200 */
.L_x_29:
[----:B------:R-:W-:Y:S05]  /*24e0*/  BRA.U UP0, `(.L_x_31) ;  /* 0xfffffff500747547 */ /* 0x000fea000b83ffff */
[----:B------:R-:W-:-:S05]  /*24f0*/  UMOV UR5, UR14 ;  /* 0x0000000e00057c82 */ /* 0x000fca0008000000 */
.L_x_18:
[----:B------:R-:W-:Y:S05]  /*2500*/  BRA.U !UP1, `(.L_x_32) ;  /* 0x0000000509f47547 */ /* 0x000fea000b800000 */
[----:B------:R-:W-:Y:S01]  /*2510*/  ULEA UR5, UR5, UR19, 0x2 ;  /* 0x0000001305057291 */ /* 0x000fe2000f8e10ff */
[----:B------:R-:W2:Y:S08]  /*2520*/  MUFU.RCP R0, R5 ;  /* 0x0000000500007308 */ /* 0x000eb00000001000 */
[----:B---3--:R-:W3:Y:S01]  /*2530*/  LDS R6, [UR5] ;  /* 0x00000005ff067984 */ /* 0x008ee20008000800 */
[----:B--2---:R-:W-:-:S04]  /*2540*/  FFMA R7, R0, -R5, 1 ;  /* 0x3f80000000077423 */ /* 0x004fc80000000805 */
[----:B------:R-:W-:Y:S01]  /*2550*/  FFMA R0, R0, R7, R0 ;  /* 0x0000000700007223 */ /* 0x000fe20000000000 */
[----:B---3--:R-:W2:Y:S03]  /*2560*/  FCHK P0, R6, R5 ;  /* 0x0000000506007302 */ /* 0x008ea60000000000 */
[----:B------:R-:W-:-:S04]  /*2570*/  FFMA R7, R0, R6, RZ ;  /* 0x0000000600077223 */ /* 0x000fc800000000ff */
[----:B-1----:R-:W-:-:S04]  /*2580*/  FFMA R2, R7, -R5, R6 ;  /* 0x8000000507027223 */ /* 0x002fc80000000006 */
[----:B------:R-:W-:Y:S01]  /*2590*/  FFMA R7, R0, R2, R7 ;  /* 0x0000000200077223 */ /* 0x000fe20000000007 */
[----:B--2---:R-:W-:Y:S06]  /*25a0*/  @!P0 BRA `(.L_x_33) ;  /* 0x0000000000108947 */ /* 0x004fec0003800000 */
[----:B------:R-:W-:Y:S02]  /*25b0*/  MOV R0, R6 ;  /* 0x0000000600007202 */ /* 0x000fe40000000f00 */
[----:B------:R-:W-:-:S07]  /*25c0*/  MOV R8, 0x25e0 ;  /* 0x000025e000087802 */ /* 0x000fce0000000f00 */
[----:B0-----:R-:W-:Y:S05]  /*25d0*/  CALL.REL.NOINC `($__internal_0_$__cuda_sm3x_div_rn_noftz_f32_slowpath) ;  /* 0x00000040001c7944 */ /* 0x001fea0003c00000 */
[----:B------:R-:W-:-:S07]  /*25e0*/  MOV R7, R2 ;  /* 0x0000000200077202 */ /* 0x000fce0000000f00 */
.L_x_33:
[----:B------:R1:W-:Y:S01]  /*25f0*/  STS [UR5], R7 ;  /* 0x00000007ff007988 */ /* 0x0003e20008000805 */
[----:B------:R-:W-:Y:S01]  /*2600*/  FSETP.GT.AND P0, PT, R7, 9.9999999392252902908e-09, PT ;  /* 0x322bcc770700780b */ /* 0x000fe20003f04000 */
[----:B------:R-:W-:-:S12]  /*2610*/  BSSY.RECONVERGENT B0, `(.L_x_34) ;  /* 0x0000018000007945 */ /* 0x000fd80003800200 */
[----:B-1----:R-:W-:Y:S05]  /*2620*/  @!P0 BRA `(.L_x_35) ;  /* 0x0000000000588947 */ /* 0x002fea0003800000 */
        /* <DEDUP_REMOVED lines=22> */
.L_x_35:
[----:B------:R-:W-:Y:S05]  /*2790*/  BSYNC.RECONVERGENT B0 ;  /* 0x0000000000007941 */ /* 0x000fea0003800200 */
.L_x_34:
[----:B------:R-:W-:-:S09]  /*27a0*/  UISETP.NE.AND UP0, UPT, UR23, 0x1, UPT ;  /* 0x000000011700788c */ /* 0x000fd2000bf05270 */
[----:B------:R-:W-:Y:S05]  /*27b0*/  BRA.U !UP0, `(.L_x_32) ;  /* 0x0000000508487547 */ /* 0x000fea000b800000 */
[----:B------:R-:W1:Y:S01]  /*27c0*/  LDS R6, [UR5+0x4] ;  /* 0x00000405ff067984 */ /* 0x000e620008000800 */
[----:B------:R-:W2:Y:S02]  /*27d0*/  MUFU.RCP R0, R5 ;  /* 0x0000000500007308 */ /* 0x000ea40000001000 */
[----:B--2---:R-:W-:-:S04]  /*27e0*/  FFMA R7, R0, -R5, 1 ;  /* 0x3f80000000077423 */ /* 0x004fc80000000805 */
[----:B------:R-:W-:Y:S02]  /*27f0*/  FFMA R0, R0, R7, R0 ;  /* 0x0000000700007223 */ /* 0x000fe40000000000 */
[----:B-1----:R-:W1:Y:S02]  /*2800*/  FCHK P0, R6, R5 ;  /* 0x0000000506007302 */ /* 0x002e640000000000 */
[----:B------:R-:W-:-:S04]  /*2810*/  FFMA R7, R0, R6, RZ ;  /* 0x0000000600077223 */ /* 0x000fc800000000ff */
[----:B------:R-:W-:-:S04]  /*2820*/  FFMA R2, R7, -R5, R6 ;  /* 0x8000000507027223 */ /* 0x000fc80000000006 */
[----:B------:R-:W-:Y:S01]  /*2830*/  FFMA R7, R0, R2, R7 ;  /* 0x0000000200077223 */ /* 0x000fe20000000007 */
[----:B-1----:R-:W-:Y:S06]  /*2840*/  @!P0 BRA `(.L_x_36) ;  /* 0x0000000000108947 */ /* 0x002fec0003800000 */
[----:B------:R-:W-:Y:S02]  /*2850*/  MOV R0, R6 ;  /* 0x0000000600007202 */ /* 0x000fe40000000f00 */
[----:B------:R-:W-:-:S07]  /*2860*/  MOV R8, 0x2880 ;  /* 0x0000288000087802 */ /* 0x000fce0000000f00 */
[----:B0-----:R-:W-:Y:S05]  /*2870*/  CALL.REL.NOINC `($__internal_0_$__cuda_sm3x_div_rn_noftz_f32_slowpath) ;  /* 0x0000003c00747944 */ /* 0x001fea0003c00000 */
[----:B------:R-:W-:-:S07]  /*2880*/  MOV R7, R2 ;  /* 0x0000000200077202 */ /* 0x000fce0000000f00 */
.L_x_36:
[----:B------:R1:W-:Y:S01]  /*2890*/  STS [UR5+0x4], R7 ;  /* 0x00000407ff007988 */ /* 0x0003e20008000805 */
        /* <DEDUP_REMOVED lines=25> */
.L_x_38:
[----:B------:R-:W-:Y:S05]  /*2a30*/  BSYNC.RECONVERGENT B0 ;  /* 0x0000000000007941 */ /* 0x000fea0003800200 */
.L_x_37:
        /* <DEDUP_REMOVED lines=15> */
.L_x_39:
        /* <DEDUP_REMOVED lines=26> */
.L_x_40:
[----:B------:R-:W-:Y:S05]  /*2cd0*/  BSYNC.RECONVERGENT B0 ;  /* 0x0000000000007941 */ /* 0x000fea0003800200 */
.L_x_32:
[----:B------:R-:W2:Y:S01]  /*2ce0*/  LDCU UR5, c[0x0][0x39c] ;  /* 0x00007380ff0577ac */ /* 0x000ea20008000800 */
[----:B------:R-:W-:Y:S01]  /*2cf0*/  FADD R16, R4, R16 ;  /* 0x0000001004107221 */ /* 0x000fe20000000000 */
[----:B------:R-:W-:-:S04]  /*2d00*/  UIADD3 UR4, UPT, UPT, UR4, 0x1, URZ ;  /* 0x0000000104047890 */ /* 0x000fc8000fffe0ff */
[----:B--2---:R-:W-:-:S09]  /*2d10*/  UISETP.NE.AND UP0, UPT, UR4, UR5, UPT ;  /* 0x000000050400728c */ /* 0x004fd2000bf05270 */
[----:B------:R-:W-:Y:S05]  /*2d20*/  BRA.U !UP0, `(.L_x_0) ;  /* 0x0000003508f07547 */ /* 0x000fea000b800000 */
[----:B------:R-:W-:Y:S05]  /*2d30*/  BRA `(.L_x_41) ;  /* 0xffffffd400f07947 */ /* 0x000fea000383ffff */
.L_x_2:
[----:B------:R-:W-:Y:S02]  /*2d40*/  IMAD R17, R17, UR12, RZ ;  /* 0x0000000c11117c24 */ /* 0x000fe4000f8e02ff */
[----:B------:R-:W-:Y:S01]  /*2d50*/  HFMA2 R16, -RZ, RZ, 0, 0 ;  /* 0x00000000ff107431 */ /* 0x000fe200000001ff */
[----:B------:R-:W-:Y:S02]  /*2d60*/  ULOP3.LUT UR10, UR12, 0x7, URZ, 0xc0, !UPT ;  /* 0x000000070c0a7892 */ /* 0x000fe4000f8ec0ff */
[----:B------:R-:W-:Y:S01]  /*2d70*/  ULOP3.LUT UR13, UR12, 0x3, URZ, 0xc0, !UPT ;  /* 0x000000030c0d7892 */ /* 0x000fe2000f8ec0ff */
[----:B------:R-:W-:Y:S01]  /*2d80*/  SHF.R.S32.HI R14, RZ, 0x1f, R17 ;  /* 0x0000001fff0e7819 */ /* 0x000fe20000011411 */
[----:B------:R-:W-:Y:S02]  /*2d90*/  ULOP3.LUT UR6, UR12, 0x7ffffff8, URZ, 0xc0, !UPT ;  /* 0x7ffffff80c067892 */ /* 0x000fe4000f8ec0ff */
[----:B------:R-:W-:Y:S01]  /*2da0*/  UIADD3 UR11, UPT, UPT, UR10, -0x1, URZ ;  /* 0xffffffff0a0b7890 */ /* 0x000fe2000fffe0ff */
[----:B------:R-:W-:-:S11]  /*2db0*/  UMOV UR4, URZ ;  /* 0x000000ff00047c82 */ /* 0x000fd60008000000 */
.L_x_51:
[----:B------:R-:W0:Y:S01]  /*2dc0*/  LDCU UR12, c[0x0][0x398] ;  /* 0x00007300ff0c77ac */ /* 0x000e220008000800 */
[----:B------:R-:W-:Y:S01]  /*2dd0*/  MOV R0, RZ ;  /* 0x000000ff00007202 */ /* 0x000fe20000000f00 */
[----:B------:R-:W1:Y:S01]  /*2de0*/  LDCU.64 UR8, c[0x0][0x380] ;  /* 0x00007000ff0877ac */ /* 0x000e620008000a00 */
[----:B------:R-:W-:Y:S02]  /*2df0*/  UIMAD UR5, UR4, UR7, URZ ;  /* 0x00000007040572a4 */ /* 0x000fe4000f8e02ff */
[----:B0-----:R-:W-:Y:S02]  /*2e00*/  UISETP.GE.U32.AND UP0, UPT, UR12, 0x8, UPT ;  /* 0x000000080c00788c */ /* 0x001fe4000bf06070 */
[----:B-1----:R-:W-:-:S03]  /*2e10*/  UIMAD.WIDE UR8, UR5, 0x2, UR8 ;  /* 0x00000002050878a5 */ /* 0x002fc6000f8e0208 */
[----:B------:R-:W-:-:S04]  /*2e20*/  UMOV UR5, URZ ;  /* 0x000000ff00057c82 */ /* 0x000fc80008000000 */
[----:B------:R-:W-:Y:S05]  /*2e30*/  BRA.U !UP0, `(.L_x_42) ;  /* 0x0000000108d87547 */ /* 0x000fea000b800000 */
[----:B------:R-:W-:Y:S01]  /*2e40*/  HFMA2 R0, -RZ, RZ, 0, 0 ;  /* 0x00000000ff007431 */ /* 0x000fe200000001ff */
[----:B------:R-:W-:-:S06]  /*2e50*/  UMOV UR5, URZ ;  /* 0x000000ff00057c82 */ /* 0x000fcc0008000000 */
.L_x_43:
        /* <DEDUP_REMOVED lines=23> */
[----:B------:R0:W5:Y:S01]  /*2fd0*/  LDG.E.U16.CONSTANT R24, desc[UR16][R4.64+0xe] ;  /* 0x00000e1004187981 */ /* 0x000162000c1e9500 */
[----:B------:R-:W-:-:S04]  /*2fe0*/  UIADD3 UR5, UPT, UPT, UR5, 0x8, URZ ;  /* 0x0000000805057890 */ /* 0x000fc8000fffe0ff */
[----:B------:R-:W-:Y:S01]  /*2ff0*/  UISETP.NE.AND UP0, UPT, UR5, UR6, UPT ;  /* 0x000000060500728c */ /* 0x000fe2000bf05270 */
[----:B--2---:R-:W-:Y:S02]  /*3000*/  HADD2.F32 R25, -RZ, R25.H0_H0 ;  /* 0x20000019ff197230 */ /* 0x004fe40000004100 */
        /* <DEDUP_REMOVED lines=16> */
[----:B0-----:R-:W-:-:S03]  /*3110*/  HADD2.F32 R5, -RZ, R20.H0_H0 ;  /* 0x20000014ff057230 */ /* 0x001fc60000004100 */
        /* <DEDUP_REMOVED lines=8> */
.L_x_42:
[----:B------:R-:W-:-:S09]  /*31a0*/  UISETP.NE.AND UP0, UPT, UR10, URZ, UPT ;  /* 0x000000ff0a00728c */ /* 0x000fd2000bf05270 */
[----:B------:R-:W-:Y:S05]  /*31b0*/  BRA.U !UP0, `(.L_x_44) ;  /* 0x0000000508147547 */ /* 0x000fea000b800000 */
[----:B------:R-:W-:Y:S02]  /*31c0*/  UISETP.GE.U32.AND UP0, UPT, UR11, 0x3, UPT ;  /* 0x000000030b00788c */ /* 0x000fe4000bf06070 */
[----:B------:R-:W-:-:S07]  /*31d0*/  UISETP.NE.AND UP1, UPT, UR13, URZ, UPT ;  /* 0x000000ff0d00728c */ /* 0x000fce000bf25270 */
        /* <DEDUP_REMOVED lines=30> */
.L_x_45:
[----:B------:R-:W-:Y:S05]  /*33c0*/  BRA.U !UP1, `(.L_x_44) ;  /* 0x0000000109907547 */ /* 0x000fea000b800000 */
[----:B------:R-:W-:Y:S02]  /*33d0*/  UISETP.NE.AND UP0, UPT, UR13, 0x1, UPT ;  /* 0x000000010d00788c */ /* 0x000fe4000bf05270 */
[----:B------:R-:W-:-:S07]  /*33e0*/  ULOP3.LUT UP1, URZ, UR12, 0x1, URZ, 0xc0, !UPT ;  /* 0x000000010cff7892 */ /* 0x000fce000f82c0ff */
[----:B------:R-:W-:Y:S05]  /*33f0*/  BRA.U !UP0, `(.L_x_46) ;  /* 0x00000001084c7547 */ /* 0x000fea000b800000 */
[----:B------:R-:W-:Y:S02]  /*3400*/  IADD3 R2, P0, PT, R18, UR5, RZ ;  /* 0x0000000512027c10 */ /* 0x000fe4000ff1e0ff */
[----:B------:R-:W-:Y:S02]  /*3410*/  IADD3 R8, P1, PT, R17, UR5, RZ ;  /* 0x0000000511087c10 */ /* 0x000fe4000ff3e0ff */
[----:B------:R-:W-:Y:S02]  /*3420*/  IADD3.X R5, PT, PT, RZ, R19, RZ, P0, !PT ;  /* 0x00000013ff057210 */ /* 0x000fe400007fe4ff */
[----:B------:R-:W-:Y:S02]  /*3430*/  LEA R6, P0, R2, UR8, 0x1 ;  /* 0x0000000802067c11 */ /* 0x000fe4000f8008ff */
[----:B------:R-:W-:Y:S02]  /*3440*/  IADD3.X R9, PT, PT, RZ, R14, RZ, P1, !PT ;  /* 0x0000000eff097210 */ /* 0x000fe40000ffe4ff */
        /* <DEDUP_REMOVED lines=14> */
.L_x_46:
        /* <DEDUP_REMOVED lines=14> */
.L_x_44:
[----:B------:R-:W0:Y:S01]  /*3610*/  LDCU UR5, c[0x0][0x3a0] ;  /* 0x00007400ff0577ac */ /* 0x000e220008000800 */
[----:B------:R-:W-:Y:S01]  /*3620*/  HFMA2 R5, -RZ, RZ, 0.96630859375, -0.0022525787353515625 ;  /* 0x3bbb989dff057431 */ /* 0x000fe200000001ff */
[----:B------:R-:W-:Y:S01]  /*3630*/  MOV R7, 0x437c0000 ;  /* 0x437c000000077802 */ /* 0x000fe20000000f00 */
[----:B------:R-:W1:Y:S01]  /*3640*/  S2UR UR8, SR_CgaCtaId ;  /* 0x00000000000879c3 */ /* 0x000e620000008800 */
[----:B------:R-:W-:Y:S01]  /*3650*/  BSSY.RECONVERGENT B0, `(.L_x_47) ;  /* 0x000001b000007945 */ /* 0x000fe20003800200 */
[----:B0-----:R-:W-:Y:S01]  /*3660*/  FMUL R2, R0, UR5 ;  /* 0x0000000500027c20 */ /* 0x001fe20008400000 */
[----:B------:R-:W-:-:S03]  /*3670*/  UMOV UR5, 0x400 ;  /* 0x0000040000057882 */ /* 0x000fc60000000000 */
[----:B------:R-:W-:-:S04]  /*3680*/  FADD R0, R2, -R2 ;  /* 0x8000000202007221 */ /* 0x000fc80000000000 */
[----:B------:R-:W-:Y:S01]  /*3690*/  FFMA.SAT R4, R0, R5, 0.5 ;  /* 0x3f00000000047423 */ /* 0x000fe20000002005 */
[----:B-1----:R-:W-:-:S03]  /*36a0*/  ULEA UR5, UR8, UR5, 0x18 ;  /* 0x0000000508057291 */ /* 0x002fc6000f8ec0ff */
[----:B------:R-:W-:-:S04]  /*36b0*/  FFMA.RM R4, R4, R7, 12582913 ;  /* 0x4b40000104047423 */ /* 0x000fc80000004007 */
[----:B------:R-:W-:Y:S02]  /*36c0*/  FADD R5, R4, -12583039 ;  /* 0xcb40007f04057421 */ /* 0x000fe40000000000 */
[----:B------:R0:W-:Y:S02]  /*36d0*/  STS [UR5], R2 ;  /* 0x00000002ff007988 */ /* 0x0001e40008000805 */
[----:B------:R-:W-:-:S04]  /*36e0*/  FFMA R5, R0, 1.4426950216293334961, -R5 ;  /* 0x3fb8aa3b00057823 */ /* 0x000fc80000000805 */
[----:B------:R-:W-:Y:S01]  /*36f0*/  FFMA R5, R0, 1.925963033500011079e-08, R5 ;  /* 0x32a5706000057823 */ /* 0x000fe20000000005 */
[----:B------:R-:W-:-:S05]  /*3700*/  SHF.L.U32 R0, R4, 0x17, RZ ;  /* 0x0000001704007819 */ /* 0x000fca00000006ff */
[----:B------:R-:W1:Y:S02]  /*3710*/  MUFU.EX2 R5, R5 ;  /* 0x0000000500057308 */ /* 0x000e640000000800 */
[----:B-1----:R-:W-:-:S04]  /*3720*/  FMUL R0, R0, R5 ;  /* 0x0000000500007220 */ /* 0x002fc80000400000 */
[----:B------:R-:W-:-:S04]  /*3730*/  FADD R9, RZ, R0 ;  /* 0x00000000ff097221 */ /* 0x000fc80000000000 */
[----:B------:R-:W1:Y:S08]  /*3740*/  MUFU.RCP R4, R9 ;  /* 0x0000000900047308 */ /* 0x000e700000001000 */
[----:B------:R-:W2:Y:S01]  /*3750*/  FCHK P0, R0, R9 ;  /* 0x0000000900007302 */ /* 0x000ea20000000000 */
[----:B-1----:R-:W-:-:S04]  /*3760*/  FFMA R7, -R9, R4, 1 ;  /* 0x3f80000009077423 */ /* 0x002fc80000000104 */
[----:B------:R-:W-:-:S04]  /*3770*/  FFMA R7, R4, R7, R4 ;  /* 0x0000000704077223 */ /* 0x000fc80000000004 */
[----:B------:R-:W-:-:S04]  /*3780*/  FFMA R4, R0, R7, RZ ;  /* 0x0000000700047223 */ /* 0x000fc800000000ff */
[----:B------:R-:W-:-:S04]  /*3790*/  FFMA R5, -R9, R4, R0 ;  /* 0x0000000409057223 */ /* 0x000fc80000000100 */
[----:B------:R-:W-:Y:S01]  /*37a0*/  FFMA R5, R7, R5, R4 ;  /* 0x0000000507057223 */ /* 0x000fe20000000004 */
[----:B0-2---:R-:W-:Y:S06]  /*37b0*/  @!P0 BRA `(.L_x_48) ;  /* 0x0000000000108947 */ /* 0x005fec0003800000 */
[----:B------:R-:W-:Y:S02]  /*37c0*/  MOV R5, R9 ;  /* 0x0000000900057202 */ /* 0x000fe40000000f00 */
[----:B------:R-:W-:-:S07]  /*37d0*/  MOV R8, 0x37f0 ;  /* 0x000037f000087802 */ /* 0x000fce0000000f00 */
[----:B------:R-:W-:Y:S05]  /*37e0*/  CALL.REL.NOINC `($__internal_0_$__cuda_sm3x_div_rn_noftz_f32_slowpath) ;  /* 0x0000002c00987944 */ /* 0x000fea0003c00000 */
[----:B------:R-:W-:-:S07]  /*37f0*/  MOV R5, R2 ;  /* 0x0000000200057202 */ /* 0x000fce0000000f00 */
.L_x_48:
[----:B------:R-:W-:Y:S05]  /*3800*/  BSYNC.RECONVERGENT B0 ;  /* 0x0000000000007941 */ /* 0x000fea0003800200 */
.L_x_47:
[----:B------:R-:W-:Y:S01]  /*3810*/  FSETP.GT.AND P0, PT, R5, 9.9999999392252902908e-09, PT ;  /* 0x322bcc770500780b */ /* 0x000fe20003f04000 */
[----:B------:R-:W-:Y:S01]  /*3820*/  BSSY.RECONVERGENT B0, `(.L_x_49) ;  /* 0x0000019000007945 */ /* 0x000fe20003800200 */
[----:B------:R-:W-:-:S11]  /*3830*/  HFMA2 R7, -RZ, RZ, 0, 0 ;  /* 0x00000000ff077431 */ /* 0x000fd600000001ff */
[----:B------:R-:W-:Y:S05]  /*3840*/  @!P0 BRA `(.L_x_50) ;  /* 0x0000000000588947 */ /* 0x000fea0003800000 */
[C---:B------:R-:W-:Y:S02]  /*3850*/  IADD3 R0, PT, PT, R5.reuse, -0x3f2aaaab, RZ ;  /* 0xc0d5555505007810 */ /* 0x040fe40007ffe0ff */
[----:B------:R-:W-:Y:S02]  /*3860*/  MOV R7, 0x3e055027 ;  /* 0x3e05502700077802 */ /* 0x000fe40000000f00 */
[----:B------:R-:W-:Y:S02]  /*3870*/  LOP3.LUT R0, R0, 0xff800000, RZ, 0xc0, !PT ;  /* 0xff80000000007812 */ /* 0x000fe400078ec0ff */
[----:B------:R-:W-:Y:S02]  /*3880*/  ISETP.GT.U32.AND P0, PT, R5, 0x7f7fffff, PT ;  /* 0x7f7fffff0500780c */ /* 0x000fe40003f04070 */
        /* <DEDUP_REMOVED lines=17> */
[----:B------:R-:W-:-:S07]  /*39a0*/  FFMA R7, R0, -R5, RZ ;  /* 0x8000000500077223 */ /* 0x000fce00000000ff */
.L_x_50:
[----:B------:R-:W-:Y:S05]  /*39b0*/  BSYNC.RECONVERGENT B0 ;  /* 0x0000000000007941 */ /* 0x000fea0003800200 */
.L_x_49:
[----:B------:R-:W0:Y:S01]  /*39c0*/  LDCU UR5, c[0x0][0x39c] ;  /* 0x00007380ff0577ac */ /* 0x000e220008000800 */
[----:B------:R1:W-:Y:S01]  /*39d0*/  STS [UR19], R5 ;  /* 0x00000005ff007988 */ /* 0x0003e20008000813 */
[----:B------:R-:W-:Y:S01]  /*39e0*/  FADD R16, R7, R16 ;  /* 0x0000001007107221 */ /* 0x000fe20000000000 */
[----:B------:R-:W-:-:S04]  /*39f0*/  UIADD3 UR4, UPT, UPT, UR4, 0x1, URZ ;  /* 0x0000000104047890 */ /* 0x000fc8000fffe0ff */
[----:B0-----:R-:W-:-:S09]  /*3a00*/  UISETP.NE.AND UP0, UPT, UR4, UR5, UPT ;  /* 0x000000050400728c */ /* 0x001fd2000bf05270 */
[----:B-1----:R-:W-:Y:S05]  /*3a10*/  BRA.U !UP0, `(.L_x_0) ;  /* 0x0000002908b47547 */ /* 0x002fea000b800000 */
[----:B------:R-:W-:Y:S05]  /*3a20*/  BRA `(.L_x_51) ;  /* 0xfffffff000e47947 */ /* 0x000fea000383ffff */
.L_x_1:
[----:B------:R-:W-:-:S09]  /*3a30*/  UISETP.GT.U32.AND UP0, UPT, UR14, 0x1, UPT ;  /* 0x000000010e00788c */ /* 0x000fd2000bf04070 */
[----:B------:R-:W-:Y:S05]  /*3a40*/  BRA.U UP0, `(.L_x_52) ;  /* 0x0000000500cc7547 */ /* 0x000fea000b800000 */
[----:B------:R-:W0:Y:S01]  /*3a50*/  LDCU UR4, c[0x0][0x3a0] ;  /* 0x00007400ff0477ac */ /* 0x000e220008000800 */
[----:B------:R-:W-:Y:S01]  /*3a60*/  HFMA2 R7, -RZ, RZ, 3.7421875, 0 ;  /* 0x437c0000ff077431 */ /* 0x000fe200000001ff */
[----:B------:R-:W-:Y:S01]  /*3a70*/  MOV R5, 0x3bbb989d ;  /* 0x3bbb989d00057802 */ /* 0x000fe20000000f00 */
[----:B0-----:R-:W-:-:S04]  /*3a80*/  FMUL R4, RZ, UR4 ;  /* 0x00000004ff047c20 */ /* 0x001fc80008400000 */
[----:B------:R-:W-:-:S04]  /*3a90*/  FADD R0, R4, -R4 ;  /* 0x8000000404007221 */ /* 0x000fc80000000000 */
[----:B------:R-:W-:-:S04]  /*3aa0*/  FFMA.SAT R2, R0, R5, 0.5 ;  /* 0x3f00000000027423 */ /* 0x000fc80000002005 */
[----:B------:R-:W-:-:S04]  /*3ab0*/  FFMA.RM R2, R2, R7, 12582913 ;  /* 0x4b40000102027423 */ /* 0x000fc80000004007 */
[----:B------:R-:W-:-:S04]  /*3ac0*/  FADD R5, R2, -12583039 ;  /* 0xcb40007f02057421 */ /* 0x000fc80000000000 */
[----:B------:R-:W-:-:S04]  /*3ad0*/  FFMA R5, R0, 1.4426950216293334961, -R5 ;  /* 0x3fb8aa3b00057823 */ /* 0x000fc80000000805 */
[----:B------:R-:W-:Y:S01]  /*3ae0*/  FFMA R6, R0, 1.925963033500011079e-08, R5 ;  /* 0x32a5706000067823 */ /* 0x000fe20000000005 */
[----:B------:R-:W-:-:S03]  /*3af0*/  SHF.L.U32 R0, R2, 0x17, RZ ;  /* 0x0000001702007819 */ /* 0x000fc600000006ff */
[----:B------:R-:W0:Y:S02]  /*3b00*/  MUFU.EX2 R5, R6 ;  /* 0x0000000600057308 */ /* 0x000e240000000800 */
[----:B0-----:R-:W-:-:S04]  /*3b10*/  FMUL R0, R0, R5 ;  /* 0x0000000500007220 */ /* 0x001fc80000400000 */
[----:B------:R-:W-:-:S04]  /*3b20*/  FADD R7, RZ, R0 ;  /* 0x00000000ff077221 */ /* 0x000fc80000000000 */
[----:B------:R-:W0:Y:S08]  /*3b30*/  MUFU.RCP R2, R7 ;  /* 0x0000000700027308 */ /* 0x000e300000001000 */
[----:B------:R-:W1:Y:S01]  /*3b40*/  FCHK P0, R0, R7 ;  /* 0x0000000700007302 */ /* 0x000e620000000000 */
[----:B0-----:R-:W-:-:S04]  /*3b50*/  FFMA R5, -R7, R2, 1 ;  /* 0x3f80000007057423 */ /* 0x001fc80000000102 */
[----:B------:R-:W-:-:S04]  /*3b60*/  FFMA R5, R2, R5, R2 ;  /* 0x0000000502057223 */ /* 0x000fc80000000002 */
[----:B------:R-:W-:-:S04]  /*3b70*/  FFMA R2, R0, R5, RZ ;  /* 0x0000000500027223 */ /* 0x000fc800000000ff */
[----:B------:R-:W-:-:S04]  /*3b80*/  FFMA R8, -R7, R2, R0 ;  /* 0x0000000207087223 */ /* 0x000fc80000000100 */
[----:B------:R-:W-:Y:S01]  /*3b90*/  FFMA R5, R5, R8, R2 ;  /* 0x0000000805057223 */ /* 0x000fe20000000002 */
[----:B-1----:R-:W-:Y:S06]  /*3ba0*/  @!P0 BRA `(.L_x_53) ;  /* 0x0000000000108947 */ /* 0x002fec0003800000 */
[----:B------:R-:W-:Y:S02]  /*3bb0*/  MOV R5, R7 ;  /* 0x0000000700057202 */ /* 0x000fe40000000f00 */
[----:B------:R-:W-:-:S07]  /*3bc0*/  MOV R8, 0x3be0 ;  /* 0x00003be000087802 */ /* 0x000fce0000000f00 */
[----:B------:R-:W-:Y:S05]  /*3bd0*/  CALL.REL.NOINC `($__internal_0_$__cuda_sm3x_div_rn_noftz_f32_slowpath) ;  /* 0x00000028009c7944 */ /* 0x000fea0003c00000 */
[----:B------:R-:W-:-:S07]  /*3be0*/  MOV R5, R2 ;  /* 0x0000000200057202 */ /* 0x000fce0000000f00 */
.L_x_53:
[C---:B------:R-:W-:Y:S01]  /*3bf0*/  FMUL R0, R5.reuse, 8388608 ;  /* 0x4b00000005007820 */ /* 0x040fe20000400000 */
[----:B------:R-:W-:Y:S01]  /*3c00*/  FSETP.GEU.AND P0, PT, R5, 1.175494350822287508e-38, PT ;  /* 0x008000000500780b */ /* 0x000fe20003f0e000 */
[----:B------:R-:W0:Y:S01]  /*3c10*/  LDCU UR8, c[0x0][0x39c] ;  /* 0x00007380ff0877ac */ /* 0x000e220008000800 */
[----:B------:R-:W-:Y:S02]  /*3c20*/  MOV R9, 0x3e055027 ;  /* 0x3e05502700097802 */ /* 0x000fe40000000f00 */
[----:B------:R-:W-:Y:S01]  /*3c30*/  FSEL R0, R0, R5, !P0 ;  /* 0x0000000500007208 */ /* 0x000fe20004000000 */
[----:B------:R-:W-:Y:S01]  /*3c40*/  UMOV UR4, URZ ;  /* 0x000000ff00047c82 */ /* 0x000fe20008000000 */
[----:B------:R-:W-:Y:S02]  /*3c50*/  MOV R16, RZ ;  /* 0x000000ff00107202 */ /* 0x000fe40000000f00 */
[----:B------:R-:W-:-:S04]  /*3c60*/  IADD3 R2, PT, PT, R0, -0x3f2aaaab, RZ ;  /* 0xc0d5555500027810 */ /* 0x000fc80007ffe0ff */
[----:B------:R-:W-:-:S04]  /*3c70*/  LOP3.LUT R7, R2, 0xff800000, RZ, 0xc0, !PT ;  /* 0xff80000002077812 */ /* 0x000fc800078ec0ff */
[-C--:B------:R-:W-:Y:S02]  /*3c80*/  IADD3 R2, PT, PT, R0, -R7.reuse, RZ ;  /* 0x8000000700027210 */ /* 0x080fe40007ffe0ff */
[----:B------:R-:W-:Y:S01]  /*3c90*/  I2FP.F32.S32 R7, R7 ;  /* 0x0000000700077245 */ /* 0x000fe20000201400 */
[----:B0-----:R-:W-:Y:S02]  /*3ca0*/  UISETP.GT.AND UP0, UPT, UR8, URZ, UPT ;  /* 0x000000ff0800728c */ /* 0x001fe4000bf04270 */
[----:B------:R-:W-:Y:S01]  /*3cb0*/  FADD R6, R2, -1 ;  /* 0xbf80000002067421 */ /* 0x000fe20000000000 */
[----:B------:R-:W-:Y:S02]  /*3cc0*/  FSEL R2, RZ, -23, P0 ;  /* 0xc1b80000ff027808 */ /* 0x000fe40000000000 */
[----:B------:R-:W-:Y:S01]  /*3cd0*/  ISETP.GT.U32.AND P0, PT, R0, 0x7f7fffff, PT ;  /* 0x7f7fffff0000780c */ /* 0x000fe20003f04070 */
[C---:B------:R-:W-:Y:S02]  /*3ce0*/  FFMA R9, R6.reuse, -R9, 0.14084610342979431152 ;  /* 0x3e1039f606097423 */ /* 0x040fe40000000809 */
[----:B------:R-:W-:Y:S01]  /*3cf0*/  FFMA R2, R7, 1.1920928955078125e-07, R2 ;  /* 0x3400000007027823 */ /* 0x000fe20000000002 */
[----:B------:R-:W-:Y:S01]  /*3d00*/  MOV R7, 0x7f800000 ;  /* 0x7f80000000077802 */ /* 0x000fe20000000f00 */
        /* <DEDUP_REMOVED lines=8> */
[----:B------:R-:W-:-:S04]  /*3d90*/  FFMA R9, R6, R9, R6 ;  /* 0x0000000906097223 */ /* 0x000fc80000000006 */
[----:B------:R-:W-:Y:S01]  /*3da0*/  FFMA R2, R2, 0.69314718246459960938, R9 ;  /* 0x3f31721802027823 */ /* 0x000fe20000000009 */
[C---:B------:R-:W-:Y:S01]  /*3db0*/  @P0 FFMA R2, R0.reuse, R7, +INF ;  /* 0x7f80000000020423 */ /* 0x040fe20000000007 */
[----:B------:R-:W-:-:S04]  /*3dc0*/  FSETP.NEU.AND P0, PT, R0, RZ, PT ;  /* 0x000000ff0000720b */ /* 0x000fc80003f0d000 */
[----:B------:R-:W-:-:S05]  /*3dd0*/  FSEL R0, R2, -INF , P0 ;  /* 0xff80000002007808 */ /* 0x000fca0000000000 */
[----:B------:R-:W-:Y:S01]  /*3de0*/  FFMA R0, R0, -R5, RZ ;  /* 0x8000000500007223 */ /* 0x000fe200000000ff */
[----:B------:R-:W-:Y:S06]  /*3df0*/  BRA.U !UP0, `(.L_x_54) ;  /* 0x0000000108b07547 */ /* 0x000fec000b800000 */
[----:B------:R-:W-:Y:S02]  /*3e00*/  UIADD3 UR5, UPT, UPT, -UR4, UR8, URZ ;  /* 0x0000000804057290 */ /* 0x000fe4000fffe1ff */
[----:B------:R-:W-:Y:S02]  /*3e10*/  UPLOP3.LUT UP0, UPT, UPT, UPT, UPT, 0x80, 0x8 ;  /* 0x000000000008789c */ /* 0x000fe40003f0f070 */
[----:B------:R-:W-:-:S09]  /*3e20*/  UISETP.GT.AND UP1, UPT, UR5, 0x3, UPT ;  /* 0x000000030500788c */ /* 0x000fd2000bf24270 */
[----:B------:R-:W-:Y:S05]  /*3e30*/  BRA.U !UP1, `(.L_x_55) ;  /* 0x0000000109587547 */ /* 0x000fea000b800000 */
[----:B------:R-:W0:Y:S01]  /*3e40*/  S2UR UR6, SR_CgaCtaId ;  /* 0x00000000000679c3 */ /* 0x000e220000008800 */
[----:B------:R-:W-:Y:S01]  /*3e50*/  FSETP.GT.AND P0, PT, R5, 9.9999999392252902908e-09, PT ;  /* 0x322bcc770500780b */ /* 0x000fe20003f04000 */
[----:B------:R-:W-:Y:S01]  /*3e60*/  UMOV UR5, 0x400 ;  /* 0x0000040000057882 */ /* 0x000fe20000000000 */
[----:B------:R-:W-:Y:S02]  /*3e70*/  UIADD3 UR7, UPT, UPT, UR8, -0x3, URZ ;  /* 0xfffffffd08077890 */ /* 0x000fe4000fffe0ff */
[----:B------:R-:W-:Y:S01]  /*3e80*/  FSEL R7, R0, RZ, P0 ;  /* 0x000000ff00077208 */ /* 0x000fe20000000000 */
[----:B------:R-:W-:Y:S02]  /*3e90*/  UPLOP3.LUT UP0, UPT, UPT, UPT, UPT, 0x40, 0x4 ;  /* 0x000000000004789c */ /* 0x000fe40003f0e870 */
[----:B0-----:R-:W-:-:S12]  /*3ea0*/  ULEA UR5, UR6, UR5, 0x18 ;  /* 0x0000000506057291 */ /* 0x001fd8000f8ec0ff */
.L_x_56:
[----:B0-----:R0:W-:Y:S01]  /*3eb0*/  STS [UR5], R4 ;  /* 0x00000004ff007988 */ /* 0x0011e20008000805 */
[----:B------:R-:W-:Y:S01]  /*3ec0*/  UIADD3 UR4, UPT, UPT, UR4, 0x4, URZ ;  /* 0x0000000404047890 */ /* 0x000fe2000fffe0ff */
[----:B------:R-:W-:Y:S02]  /*3ed0*/  FADD R16, R7, R16 ;  /* 0x0000001007107221 */ /* 0x000fe40000000000 */
[----:B------:R0:W-:Y:S01]  /*3ee0*/  STS [UR19], R5 ;  /* 0x00000005ff007988 */ /* 0x0001e20008000813 */
[----:B------:R-:W-:Y:S01]  /*3ef0*/  UISETP.GE.AND UP1, UPT, UR4, UR7, UPT ;  /* 0x000000070400728c */ /* 0x000fe2000bf26270 */
[--C-:B------:R-:W-:Y:S02]  /*3f00*/  FADD R16, R16, R7.reuse ;  /* 0x0000000710107221 */ /* 0x100fe40000000000 */
[----:B------:R0:W-:Y:S02]  /*3f10*/  STS [UR5], R4 ;  /* 0x00000004ff007988 */ /* 0x0001e40008000805 */
[----:B------:R-:W-:-:S02]  /*3f20*/  FADD R16, R16, R7 ;  /* 0x0000000710107221 */ /* 0x000fc40000000000 */
[----:B------:R0:W-:Y:S02]  /*3f30*/  STS [UR19], R5 ;  /* 0x00000005ff007988 */ /* 0x0001e40008000813 */
[----:B------:R-:W-:Y:S02]  /*3f40*/  FADD R16, R16, R7 ;  /* 0x0000000710107221 */ /* 0x000fe40000000000 */
[----:B------:R0:W-:Y:S04]  /*3f50*/  STS [UR5], R4 ;  /* 0x00000004ff007988 */ /* 0x0001e80008000805 */
[----:B------:R0:W-:Y:S04]  /*3f60*/  STS [UR19], R5 ;  /* 0x00000005ff007988 */ /* 0x0001e80008000813 */
[----:B------:R0:W-:Y:S04]  /*3f70*/  STS [UR5], R4 ;  /* 0x00000004ff007988 */ /* 0x0001e80008000805 */
[----:B------:R0:W-:Y:S01]  /*3f80*/  STS [UR19], R5 ;  /* 0x00000005ff007988 */ /* 0x0001e20008000813 */
[----:B------:R-:W-:Y:S05]  /*3f90*/  BRA.U !UP1, `(.L_x_56) ;  /* 0xfffffffd09c47547 */ /* 0x000fea000b83ffff */
.L_x_55:
[----:B------:R-:W-:-:S04]  /*3fa0*/  UIADD3 UR5, UPT, UPT, -UR4, UR8, URZ ;  /* 0x0000000804057290 */ /* 0x000fc8000fffe1ff */
[----:B------:R-:W-:-:S09]  /*3fb0*/  UISETP.GT.AND UP1, UPT, UR5, 0x1, UPT ;  /* 0x000000010500788c */ /* 0x000fd2000bf24270 */
[----:B------:R-:W-:Y:S05]  /*3fc0*/  BRA.U !UP1, `(.L_x_57) ;  /* 0x0000000109347547 */ /* 0x000fea000b800000 */
[----:B------:R-:W1:Y:S01]  /*3fd0*/  S2UR UR6, SR_CgaCtaId ;  /* 0x00000000000679c3 */ /* 0x000e620000008800 */
[----:B------:R-:W-:Y:S01]  /*3fe0*/  UMOV UR5, 0x400 ;  /* 0x0000040000057882 */ /* 0x000fe20000000000 */
[----:B------:R-:W-:Y:S01]  /*3ff0*/  FSETP.GT.AND P0, PT, R5, 9.9999999392252902908e-09, PT ;  /* 0x322bcc770500780b */ /* 0x000fe20003f04000 */
[----:B------:R-:W-:Y:S02]  /*4000*/  UPLOP3.LUT UP0, UPT, UPT, UPT, UPT, 0x40, 0x4 ;  /* 0x000000000004789c */ /* 0x000fe40003f0e870 */
[----:B------:R-:W-:Y:S01]  /*4010*/  UIADD3 UR4, UPT, UPT, UR4, 0x2, URZ ;  /* 0x0000000204047890 */ /* 0x000fe2000fffe0ff */
[----:B------:R-:W-:-:S05]  /*4020*/  FSEL R7, R0, RZ, P0 ;  /* 0x000000ff00077208 */ /* 0x000fca0000000000 */
[----:B------:R-:W-:-:S04]  /*4030*/  FADD R16, R16, R7 ;  /* 0x0000000710107221 */ /* 0x000fc80000000000 */
[----:B------:R-:W-:Y:S01]  /*4040*/  FADD R16, R16, R7 ;  /* 0x0000000710107221 */ /* 0x000fe20000000000 */
[----:B-1----:R-:W-:-:S09]  /*4050*/  ULEA UR5, UR6, UR5, 0x18 ;  /* 0x0000000506057291 */ /* 0x002fd2000f8ec0ff */
[----:B------:R1:W-:Y:S04]  /*4060*/  STS [UR5], R4 ;  /* 0x00000004ff007988 */ /* 0x0003e80008000805 */
[----:B------:R1:W-:Y:S04]  /*4070*/  STS [UR19], R5 ;  /* 0x00000005ff007988 */ /* 0x0003e80008000813 */
[----:B------:R1:W-:Y:S04]  /*4080*/  STS [UR5], R4 ;  /* 0x00000004ff007988 */ /* 0x0003e80008000805 */
[----:B------:R1:W-:Y:S02]  /*4090*/  STS [UR19], R5 ;  /* 0x00000005ff007988 */ /* 0x0003e40008000813 */
.L_x_57:
[----:B------:R-:W-:-:S09]  /*40a0*/  UISETP.NE.OR UP0, UPT, UR4, UR8, UP0 ;  /* 0x000000080400728c */ /* 0x000fd20008705670 */
[----:B------:R-:W-:Y:S05]  /*40b0*/  BRA.U !UP0, `(.L_x_0) ;  /* 0x00000025080c7547 */ /* 0x000fea000b800000 */
.L_x_54:
[----:B------:R-:W2:Y:S01]  /*40c0*/  S2UR UR6, SR_CgaCtaId ;  /* 0x00000000000679c3 */ /* 0x000ea20000008800 */
[----:B------:R-:W-:Y:S01]  /*40d0*/  FSETP.GT.AND P0, PT, R5, 9.9999999392252902908e-09, PT ;  /* 0x322bcc770500780b */ /* 0x000fe20003f04000 */
[----:B------:R-:W-:-:S03]  /*40e0*/  UMOV UR5, 0x400 ;  /* 0x0000040000057882 */ /* 0x000fc60000000000 */
[----:B------:R-:W-:Y:S01]  /*40f0*/  FSEL R7, R0, RZ, P0 ;  /* 0x000000ff00077208 */ /* 0x000fe20000000000 */
[----:B--2---:R-:W-:-:S12]  /*4100*/  ULEA UR5, UR6, UR5, 0x18 ;  /* 0x0000000506057291 */ /* 0x004fd8000f8ec0ff */
.L_x_58:
[----:B------:R2:W-:Y:S01]  /*4110*/  STS [UR5], R4 ;  /* 0x00000004ff007988 */ /* 0x0005e20008000805 */
[----:B------:R-:W-:Y:S01]  /*4120*/  UIADD3 UR4, UPT, UPT, UR4, 0x1, URZ ;  /* 0x0000000104047890 */ /* 0x000fe2000fffe0ff */
[----:B------:R-:W-:Y:S02]  /*4130*/  FADD R16, R7, R16 ;  /* 0x0000001007107221 */ /* 0x000fe40000000000 */
[----:B------:R2:W-:Y:S01]  /*4140*/  STS [UR19], R5 ;  /* 0x00000005ff007988 */ /* 0x0005e20008000813 */
[----:B------:R-:W-:-:S09]  /*4150*/  UISETP.NE.AND UP0, UPT, UR4, UR8, UPT ;  /* 0x000000080400728c */ /* 0x000fd2000bf05270 */
[----:B--2---:R-:W-:Y:S05]  /*4160*/  BRA.U UP0, `(.L_x_58) ;  /* 0xfffffffd00e87547 */ /* 0x004fea000b83ffff */
[----:B------:R-:W-:Y:S05]  /*4170*/  BRA `(.L_x_0) ;  /* 0x0000002000dc7947 */ /* 0x000fea0003800000 */
.L_x_52:
[----:B------:R-:W0:Y:S01]  /*4180*/  LDCU UR18, c[0x0][0x3a0] ;  /* 0x00007400ff1277ac */ /* 0x000e220008000800 */
[----:B------:R-:W-:Y:S01]  /*4190*/  HFMA2 R16, -RZ, RZ, 0, 0 ;  /* 0x00000000ff107431 */ /* 0x000fe200000001ff */
[----:B------:R-:W-:Y:S02]  /*41a0*/  UIADD3 UR23, UPT, UPT, UR14, 0xf, URZ ;  /* 0x0000000f0e177890 */ /* 0x000fe4000fffe0ff */
[----:B------:R-:W-:Y:S02]  /*41b0*/  UIADD3 UR5, UPT, UPT, UR14, 0x7, URZ ;  /* 0x000000070e057890 */ /* 0x000fe4000fffe0ff */
[----:B------:R-:W-:Y:S02]  /*41c0*/  ULOP3.LUT UR4, UR23, 0xf, URZ, 0xc0, !UPT ;  /* 0x0000000f17047892 */ /* 0x000fe4000f8ec0ff */
[----:B------:R-:W-:Y:S02]  /*41d0*/  UIADD3 UR21, UPT, UPT, UR14, -0x1, URZ ;  /* 0xffffffff0e157890 */ /* 0x000fe4000fffe0ff */
[----:B------:R-:W-:-:S02]  /*41e0*/  ULOP3.LUT UR10, UR14, 0xf, URZ, 0xc0, !UPT ;  /* 0x0000000f0e0a7892 */ /* 0x000fc4000f8ec0ff */
[----:B------:R-:W-:Y:S02]  /*41f0*/  ULOP3.LUT UR12, UR14, 0x7, URZ, 0xc0, !UPT ;  /* 0x000000070e0c7892 */ /* 0x000fe4000f8ec0ff */
[----:B------:R-:W-:Y:S01]  /*4200*/  ULOP3.LUT UR8, UR5, 0x7, URZ, 0xc0, !UPT ;  /* 0x0000000705087892 */ /* 0x000fe2000f8ec0ff */
[----:B0-----:R-:W-:Y:S01]  /*4210*/  FMUL R4, RZ, UR18 ;  /* 0x00000012ff047c20 */ /* 0x001fe20008400000 */
[----:B------:R-:W-:Y:S02]  /*4220*/  UIADD3 UR22, UPT, UPT, UR14, -0x2, URZ ;  /* 0xfffffffe0e167890 */ /* 0x000fe4000fffe0ff */
[----:B------:R-:W-:Y:S02]  /*4230*/  ULOP3.LUT UR24, UR14, 0x3, URZ, 0xc0, !UPT ;  /* 0x000000030e187892 */ /* 0x000fe4000f8ec0ff */
[----:B------:R-:W-:Y:S02]  /*4240*/  ULOP3.LUT UR15, UR14, 0x7ffffff0, URZ, 0xc0, !UPT ;  /* 0x7ffffff00e0f7892 */ /* 0x000fe4000f8ec0ff */
[----:B------:R-:W-:-:S02]  /*4250*/  UIADD3 UR7, UPT, UPT, UR4, -0x1, URZ ;  /* 0xffffffff04077890 */ /* 0x000fc4000fffe0ff */
[----:B------:R-:W-:Y:S02]  /*4260*/  ULOP3.LUT UR14, UR14, 0x7ffffffc, URZ, 0xc0, !UPT ;  /* 0x7ffffffc0e0e7892 */ /* 0x000fe4000f8ec0ff */
[----:B------:R-:W-:Y:S02]  /*4270*/  UIADD3 UR11, UPT, UPT, UR10, -0x1, URZ ;  /* 0xffffffff0a0b7890 */ /* 0x000fe4000fffe0ff */
[----:B------:R-:W-:Y:S02]  /*4280*/  UIADD3 UR13, UPT, UPT, UR12, -0x1, URZ ;  /* 0xffffffff0c0d7890 */ /* 0x000fe4000fffe0ff */
[----:B------:R-:W-:Y:S02]  /*4290*/  ULOP3.LUT UR25, UR21, 0xfffffff0, URZ, 0xc0, !UPT ;  /* 0xfffffff015197892 */ /* 0x000fe4000f8ec0ff */
[----:B------:R-:W-:Y:S02]  /*42a0*/  ULOP3.LUT UR9, UR5, 0x3, URZ, 0xc0, !UPT ;  /* 0x0000000305097892 */ /* 0x000fe4000f8ec0ff */
[----:B------:R-:W-:Y:S01]  /*42b0*/  UIADD3 UR8, UPT, UPT, UR8, -0x1, URZ ;  /* 0xffffffff08087890 */ /* 0x000fe2000fffe0ff */
[----:B------:R-:W-:-:S11]  /*42c0*/  UMOV UR4, URZ ;  /* 0x000000ff00047c82 */ /* 0x000fd60008000000 */
.L_x_94:
[----:B0-----:R-:W0:Y:S01]  /*42d0*/  LDCU UR26, c[0x0][0x394] ;  /* 0x00007280ff1a77ac */ /* 0x001e220008000800 */
[----:B------:R-:W-:Y:S01]  /*42e0*/  MOV R0, RZ ;  /* 0x000000ff00007202 */ /* 0x000fe20000000f00 */
[----:B-1----:R-:W1:Y:S01]  /*42f0*/  LDCU UR5, c[0x0][0x39c] ;  /* 0x00007380ff0577ac */ /* 0x002e620008000800 */
[----:B------:R-:W-:Y:S02]  /*4300*/  UIADD3 UR4, UPT, UPT, UR4, 0x1, URZ ;  /* 0x0000000104047890 */ /* 0x000fe4000fffe0ff */
[----:B0-----:R-:W-:Y:S02]  /*4310*/  UISETP.GE.U32.AND UP1, UPT, UR26, 0x10, UPT ;  /* 0x000000101a00788c */ /* 0x001fe4000bf26070 */
[----:B-1----:R-:W-:-:S07]  /*4320*/  UISETP.NE.AND UP0, UPT, UR4, UR5, UPT ;  /* 0x000000050400728c */ /* 0x002fce000bf05270 */
[----:B--23--:R-:W-:Y:S05]  /*4330*/  BRA.U !UP1, `(.L_x_59) ;  /* 0x0000000109647547 */ /* 0x00cfea000b800000 */
[----:B------:R-:W-:-:S05]  /*4340*/  UMOV UR5, URZ ;  /* 0x000000ff00057c82 */ /* 0x000fca0008000000 */
.L_x_60:
[----:B------:R-:W-:Y:S01]  /*4350*/  ULEA UR18, UR5, UR6, 0x2 ;  /* 0x0000000605127291 */ /* 0x000fe2000f8e10ff */
[-C--:B0-----:R-:W-:Y:S01]  /*4360*/  MOV R5, R4.reuse ;  /* 0x0000000400057202 */ /* 0x081fe20000000f00 */
[----:B------:R-:W-:Y:S01]  /*4370*/  UIADD3 UR5, UPT, UPT, UR5, 0x10, URZ ;  /* 0x0000001005057890 */ /* 0x000fe2000fffe0ff */
[-C--:B------:R-:W-:Y:S02]  /*4380*/  MOV R6, R4.reuse ;  /* 0x0000000400067202 */ /* 0x080fe40000000f00 */
[-C--:B------:R-:W-:Y:S01]  /*4390*/  MOV R8, R4.reuse ;  /* 0x0000000400087202 */ /* 0x080fe20000000f00 */
[----:B------:R-:W-:Y:S01]  /*43a0*/  UISETP.NE.AND UP1, UPT, UR5, UR15, UPT ;  /* 0x0000000f0500728c */ /* 0x000fe2000bf25270 */
[-C--:B------:R-:W-:Y:S02]  /*43b0*/  MOV R9, R4.reuse ;  /* 0x0000000400097202 */ /* 0x080fe40000000f00 */
[-C--:B------:R-:W-:Y:S02]  /*43c0*/  MOV R10, R4.reuse ;  /* 0x00000004000a7202 */ /* 0x080fe40000000f00 */
[----:B------:R-:W-:-:S02]  /*43d0*/  MOV R11, R4 ;  /* 0x00000004000b7202 */ /* 0x000fc40000000f00 */
[-C--:B------:R-:W-:Y:S02]  /*43e0*/  MOV R12, R4.reuse ;  /* 0x00000004000c7202 */ /* 0x080fe40000000f00 */
[-C--:B------:R-:W-:Y:S01]  /*43f0*/  MOV R13, R4.reuse ;  /* 0x00000004000d7202 */ /* 0x080fe20000000f00 */
[----:B------:R0:W-:Y:S01]  /*4400*/  STS.128 [UR18+0x10], R8 ;  /* 0x00001008ff007988 */ /* 0x0001e20008000c12 */
[-C--:B------:R-:W-:Y:S02]  /*4410*/  MOV R14, R4.reuse ;  /* 0x00000004000e7202 */ /* 0x080fe40000000f00 */
[-C--:B------:R-:W-:Y:S02]  /*4420*/  MOV R15, R4.reuse ;  /* 0x00000004000f7202 */ /* 0x080fe40000000f00 */
[-C--:B------:R-:W-:Y:S02]  /*4430*/  MOV R20, R4.reuse ;  /* 0x0000000400147202 */ /* 0x080fe40000000f00 */
[-C--:B------:R-:W-:Y:S01]  /*4440*/  MOV R21, R4.reuse ;  /* 0x0000000400157202 */ /* 0x080fe20000000f00 */
[----:B------:R0:W-:Y:S01]  /*4450*/  STS.128 [UR18+0x20], R12 ;  /* 0x0000200cff007988 */ /* 0x0001e20008000c12 */
[----:B------:R-:W-:-:S02]  /*4460*/  MOV R22, R4 ;  /* 0x0000000400167202 */ /* 0x000fc40000000f00 */
[-C--:B------:R-:W-:Y:S02]  /*4470*/  MOV R23, R4.reuse ;  /* 0x0000000400177202 */ /* 0x080fe40000000f00 */
[----:B------:R-:W-:-:S03]  /*4480*/  MOV R7, R4 ;  /* 0x0000000400077202 */ /* 0x000fc60000000f00 */
[----:B------:R0:W-:Y:S04]  /*4490*/  STS.128 [UR18+0x30], R20 ;  /* 0x00003014ff007988 */ /* 0x0001e80008000c12 */
[----:B------:R0:W-:Y:S01]  /*44a0*/  STS.128 [UR18], R4 ;  /* 0x00000004ff007988 */ /* 0x0001e20008000c12 */
[----:B------:R-:W-:Y:S05]  /*44b0*/  BRA.U UP1, `(.L_x_60) ;  /* 0xfffffffd01a47547 */ /* 0x000fea000b83ffff */
[----:B------:R-:W-:-:S07]  /*44c0*/  MOV R0, UR15 ;  /* 0x0000000f00007c02 */ /* 0x000fce0008000f00 */
.L_x_59:
[----:B------:R-:W-:-:S09]  /*44d0*/  UISETP.NE.AND UP1, UPT, UR10, URZ, UPT ;  /* 0x000000ff0a00728c */ /* 0x000fd2000bf25270 */
[----:B------:R-:W-:Y:S05]  /*44e0*/  BRA.U !UP1, `(.L_x_61) ;  /* 0x0000000109847547 */ /* 0x000fea000b800000 */
[----:B------:R-:W-:Y:S01]  /*44f0*/  UISETP.GE.U32.AND UP1, UPT, UR11, 0x7, UPT ;  /* 0x000000070b00788c */ /* 0x000fe2000bf26070 */
[-C--:B0-----:R-:W-:Y:S02]  /*4500*/  MOV R5, R4.reuse ;  /* 0x0000000400057202 */ /* 0x081fe40000000f00 */
[-C--:B------:R-:W-:Y:S02]  /*4510*/  MOV R6, R4.reuse ;  /* 0x0000000400067202 */ /* 0x080fe40000000f00 */
[-C--:B------:R-:W-:Y:S02]  /*4520*/  MOV R7, R4.reuse ;  /* 0x0000000400077202 */ /* 0x080fe40000000f00 */
[----:B------:R-:W-:Y:S01]  /*4530*/  PLOP3.LUT P0, PT, PT, PT, UP1, 0x80, 0x8 ;  /* 0x000000000008781c */ /* 0x000fe20003f0f018 */
[----:B------:R-:W-:Y:S01]  /*4540*/  UISETP.NE.AND UP1, UPT, UR12, URZ, UPT ;  /* 0x000000ff0c00728c */ /* 0x000fe2000bf25270 */
[-C--:B------:R-:W-:Y:S02]  /*4550*/  MOV R8, R4.reuse ;  /* 0x0000000400087202 */ /* 0x080fe40000000f00 */
[----:B------:R-:W-:-:S02]  /*4560*/  MOV R9, R4 ;  /* 0x0000000400097202 */ /* 0x000fc40000000f00 */
[-C--:B------:R-:W-:Y:S02]  /*4570*/  MOV R10, R4.reuse ;  /* 0x00000004000a7202 */ /* 0x080fe40000000f00 */
[----:B------:R-:W-:-:S05]  /*4580*/  MOV R11, R4 ;  /* 0x00000004000b7202 */ /* 0x000fca0000000f00 */
[C---:B------:R-:W-:Y:S02]  /*4590*/  @P0 LEA R2, R0.reuse, UR6, 0x2 ;  /* 0x0000000600020c11 */ /* 0x040fe4000f8e10ff */
[----:B------:R-:W-:-:S03]  /*45a0*/  @P0 IADD3 R0, PT, PT, R0, 0x8, RZ ;  /* 0x0000000800000810 */ /* 0x000fc60007ffe0ff */
[----:B------:R1:W-:Y:S04]  /*45b0*/  @P0 STS.128 [R2], R4 ;  /* 0x0000000402000388 */ /* 0x0003e80000000c00 */
[----:B------:R1:W-:Y:S01]  /*45c0*/  @P0 STS.128 [R2+0x10], R8 ;  /* 0x0000100802000388 */ /* 0x0003e20000000c00 */
[----:B------:R-:W-:Y:S05]  /*45d0*/  BRA.U !UP1, `(.L_x_61) ;  /* 0x0000000109487547 */ /* 0x000fea000b800000 */
[----:B------:R-:W-:Y:S01]  /*45e0*/  UISETP.GE.U32.AND UP1, UPT, UR13, 0x3, UPT ;  /* 0x000000030d00788c */ /* 0x000fe2000bf26070 */
[-C--:B-1----:R-:W-:Y:S02]  /*45f0*/  MOV R5, R4.reuse ;  /* 0x0000000400057202 */ /* 0x082fe40000000f00 */
[-C--:B------:R-:W-:Y:S02]  /*4600*/  MOV R6, R4.reuse ;  /* 0x0000000400067202 */ /* 0x080fe40000000f00 */
[----:B------:R-:W-:Y:S02]  /*4610*/  MOV R7, R4 ;  /* 0x0000000400077202 */ /* 0x000fe40000000f00 */
[----:B------:R-:W-:Y:S01]  /*4620*/  PLOP3.LUT P0, PT, PT, PT, UP1, 0x80, 0x8 ;  /* 0x000000000008781c */ /* 0x000fe20003f0f018 */
[----:B------:R-:W-:-:S12]  /*4630*/  UISETP.NE.AND UP1, UPT, UR24, URZ, UPT ;  /* 0x000000ff1800728c */ /* 0x000fd8000bf25270 */
[C---:B------:R-:W-:Y:S02]  /*4640*/  @P0 LEA R2, R0.reuse, UR6, 0x2 ;  /* 0x0000000600020c11 */ /* 0x040fe4000f8e10ff */
[----:B------:R-:W-:-:S03]  /*4650*/  @P0 IADD3 R0, PT, PT, R0, 0x4, RZ ;  /* 0x0000000400000810 */ /* 0x000fc60007ffe0ff */
[----:B------:R2:W-:Y:S01]  /*4660*/  @P0 STS.128 [R2], R4 ;  /* 0x0000000402000388 */ /* 0x0005e20000000c00 */
[----:B------:R-:W-:Y:S05]  /*4670*/  BRA.U !UP1, `(.L_x_61) ;  /* 0x0000000109207547 */ /* 0x000fea000b800000 */
[----:B--2---:R-:W-:Y:S01]  /*4680*/  LEA R5, R0, UR6, 0x2 ;  /* 0x0000000600057c11 */ /* 0x004fe2000f8e10ff */
[----:B------:R-:W-:-:S04]  /*4690*/  UISETP.NE.AND UP1, UPT, UR24, 0x1, UPT ;  /* 0x000000011800788c */ /* 0x000fc8000bf25270 */
[----:B------:R3:W-:Y:S05]  /*46a0*/  STS [R5], R4 ;  /* 0x0000000405007388 */ /* 0x0007ea0000000800 */
[----:B------:R-:W-:Y:S05]  /*46b0*/  BRA.U !UP1, `(.L_x_61) ;  /* 0x0000000109107547 */ /* 0x000fea000b800000 */
[----:B------:R-:W-:Y:S01]  /*46c0*/  UISETP.NE.AND UP1, UPT, UR24, 0x2, UPT ;  /* 0x000000021800788c */ /* 0x000fe2000bf25270 */
[----:B------:R4:W-:Y:S05]  /*46d0*/  STS [R5+0x4], R4 ;  /* 0x0000040405007388 */ /* 0x0009ea0000000800 */
[----:B------:R-:W-:-:S13]  /*46e0*/  PLOP3.LUT P0, PT, PT, PT, UP1, 0x80, 0x8 ;  /* 0x000000000008781c */ /* 0x000fda0003f0f018 */
[----:B------:R4:W-:Y:S02]  /*46f0*/  @P0 STS [R5+0x8], R4 ;  /* 0x0000080405000388 */ /* 0x0009e40000000800 */
.L_x_61:
[----:B------:R-:W5:Y:S01]  /*4700*/  S2UR UR5, SR_CgaCtaId ;  /* 0x00000000000579c3 */ /* 0x000f620000008800 */
[----:B------:R-:W-:Y:S01]  /*4710*/  UMOV UR6, 0x400 ;  /* 0x0000040000067882 */ /* 0x000fe20000000000 */
[----:B------:R-:W-:Y:S02]  /*4720*/  UISETP.GE.U32.AND UP1, UPT, UR22, 0xf, UPT ;  /* 0x0000000f1600788c */ /* 0x000fe4000bf26070 */
[----:B-----5:R-:W-:-:S03]  /*4730*/  ULEA UR6, UR5, UR6, 0x18 ;  /* 0x0000000605067291 */ /* 0x020fc6000f8ec0ff */
[----:B------:R-:W-:-:S06]  /*4740*/  UMOV UR5, 0x1 ;  /* 0x0000000100057882 */ /* 0x000fcc0000000000 */
[----:B012---:R-:W0:Y:S01]  /*4750*/  LDS R7, [UR6] ;  /* 0x00000006ff077984 */ /* 0x007e220008000800 */
[----:B------:R-:W-:Y:S05]  /*4760*/  BRA.U !UP1, `(.L_x_62) ;  /* 0x0000000109507547 */ /* 0x000fea000b800000 */
[----:B------:R-:W-:-:S05]  /*4770*/  UMOV UR5, 0x1 ;  /* 0x0000000100057882 */ /* 0x000fca0000000000 */
.L_x_63:
[----:B------:R-:W-:-:S09]  /*4780*/  ULEA UR18, UR5, UR6, 0x2 ;  /* 0x0000000605127291 */ /* 0x000fd2000f8e10ff */
[----:B------:R-:W-:Y:S04]  /*4790*/  LDS R0, [UR18] ;  /* 0x00000012ff007984 */ /* 0x000fe80008000800 */
[----:B------:R-:W0:Y:S04]  /*47a0*/  LDS.64 R18, [UR18+0x4] ;  /* 0x00000412ff127984 */ /* 0x000e280008000a00 */
[----:B------:R-:W1:Y:S04]  /*47b0*/  LDS.128 R8, [UR18+0xc] ;  /* 0x00000c12ff087984 */ /* 0x000e680008000c00 */
[----:B------:R-:W2:Y:S04]  /*47c0*/  LDS.128 R12, [UR18+0x1c] ;  /* 0x00001c12ff0c7984 */ /* 0x000ea80008000c00 */
[----:B------:R-:W5:Y:S04]  /*47d0*/  LDS.128 R20, [UR18+0x2c] ;  /* 0x00002c12ff147984 */ /* 0x000f680008000c00 */
[----:B------:R-:W3:Y:S01]  /*47e0*/  LDS R2, [UR18+0x3c] ;  /* 0x00003c12ff027984 */ /* 0x000ee20008000800 */
[----:B------:R-:W-:-:S02]  /*47f0*/  UIADD3 UR18, UPT, UPT, UR5, 0xf, URZ ;  /* 0x0000000f05127890 */ /* 0x000fc4000fffe0ff */
[----:B------:R-:W-:Y:S02]  /*4800*/  UIADD3 UR5, UPT, UPT, UR5, 0x10, URZ ;  /* 0x0000001005057890 */ /* 0x000fe4000fffe0ff */
[----:B------:R-:W-:Y:S01]  /*4810*/  UISETP.NE.AND UP1, UPT, UR18, UR25, UPT ;  /* 0x000000191200728c */ /* 0x000fe2000bf25270 */
[----:B0-----:R-:W-:-:S04]  /*4820*/  FMNMX3 R0, R7, R0, R18, !PT ;  /* 0x0000000007007276 */ /* 0x001fc80007800012 */
[----:B-1----:R-:W-:-:S04]  /*4830*/  FMNMX3 R0, R0, R19, R8, !PT ;  /* 0x0000001300007276 */ /* 0x002fc80007800008 */
[----:B------:R-:W-:-:S04]  /*4840*/  FMNMX3 R0, R0, R9, R10, !PT ;  /* 0x0000000900007276 */ /* 0x000fc8000780000a */
[----:B--2---:R-:W-:-:S04]  /*4850*/  FMNMX3 R0, R0, R11, R12, !PT ;  /* 0x0000000b00007276 */ /* 0x004fc8000780000c */
[----:B------:R-:W-:-:S04]  /*4860*/  FMNMX3 R0, R0, R13, R14, !PT ;  /* 0x0000000d00007276 */ /* 0x000fc8000780000e */
[----:B-----5:R-:W-:-:S04]  /*4870*/  FMNMX3 R0, R0, R15, R20, !PT ;  /* 0x0000000f00007276 */ /* 0x020fc80007800014 */
[----:B------:R-:W-:-:S04]  /*4880*/  FMNMX3 R0, R0, R21, R22, !PT ;  /* 0x0000001500007276 */ /* 0x000fc80007800016 */
[----:B---3--:R-:W-:Y:S01]  /*4890*/  FMNMX3 R7, R0, R23, R2, !PT ;  /* 0x0000001700077276 */ /* 0x008fe20007800002 */
[----:B------:R-:W-:Y:S06]  /*48a0*/  BRA.U UP1, `(.L_x_63) ;  /* 0xfffffffd01b47547 */ /* 0x000fec000b83ffff */
.L_x_62:
[----:B------:R-:W-:-:S09]  /*48b0*/  ULOP3.LUT UP1, URZ, UR21, 0xf, URZ, 0xc0, !UPT ;  /* 0x0000000f15ff7892 */ /* 0x000fd2000f82c0ff */
[----:B------:R-:W-:Y:S05]  /*48c0*/  BRA.U !UP1, `(.L_x_64) ;  /* 0x0000000109ac7547 */ /* 0x000fea000b800000 */
[----:B------:R-:W-:Y:S01]  /*48d0*/  MOV R0, UR7 ;  /* 0x0000000700007c02 */ /* 0x000fe20008000f00 */
[----:B------:R-:W-:-:S03]  /*48e0*/  ULOP3.LUT UP1, URZ, UR23, 0x7, URZ, 0xc0, !UPT ;  /* 0x0000000717ff7892 */ /* 0x000fc6000f82c0ff */
[----:B------:R-:W-:-:S13]  /*48f0*/  ISETP.GE.U32.AND P0, PT, R0, 0x7, PT ;  /* 0x000000070000780c */ /* 0x000fda0003f06070 */
[----:B------:R-:W-:Y:S05]  /*4900*/  @!P0 BRA `(.L_x_65) ;  /* 0x0000000000388947 */ /* 0x000fea0003800000 */
[----:B------:R-:W-:Y:S02]  /*4910*/  ULEA UR18, UR5, UR6, 0x2 ;  /* 0x0000000605127291 */ /* 0x000fe4000f8e10ff */
[----:B------:R-:W-:-:S07]  /*4920*/  UIADD3 UR5, UPT, UPT, UR5, 0x8, URZ ;  /* 0x0000000805057890 */ /* 0x000fce000fffe0ff */
[----:B------:R-:W-:Y:S04]  /*4930*/  LDS R0, [UR18] ;  /* 0x00000012ff007984 */ /* 0x000fe80008000800 */
[----:B------:R-:W0:Y:S04]  /*4940*/  LDS R2, [UR18+0x4] ;  /* 0x00000412ff027984 */ /* 0x000e280008000800 */
[----:B---34-:R-:W-:Y:S04]  /*4950*/  LDS R5, [UR18+0x8] ;  /* 0x00000812ff057984 */ /* 0x018fe80008000800 */
[----:B------:R-:W1:Y:S04]  /*4960*/  LDS R6, [UR18+0xc] ;  /* 0x00000c12ff067984 */ /* 0x000e680008000800 */
[----:B------:R-:W-:Y:S04]  /*4970*/  LDS R9, [UR18+0x10] ;  /* 0x00001012ff097984 */ /* 0x000fe80008000800 */
[----:B------:R-:W2:Y:S04]  /*4980*/  LDS R8, [UR18+0x14] ;  /* 0x00001412ff087984 */ /* 0x000ea80008000800 */
[----:B------:R-:W-:Y:S04]  /*4990*/  LDS R11, [UR18+0x18] ;  /* 0x00001812ff0b7984 */ /* 0x000fe80008000800 */
[----:B------:R-:W3:Y:S01]  /*49a0*/  LDS R10, [UR18+0x1c] ;  /* 0x00001c12ff0a7984 */ /* 0x000ee20008000800 */
[----:B0-----:R-:W-:-:S04]  /*49b0*/  FMNMX3 R0, R7, R0, R2, !PT ;  /* 0x0000000007007276 */ /* 0x001fc80007800002 */
[----:B-1----:R-:W-:-:S04]  /*49c0*/  FMNMX3 R0, R0, R5, R6, !PT ;  /* 0x0000000500007276 */ /* 0x002fc80007800006 */
[----:B--2---:R-:W-:-:S04]  /*49d0*/  FMNMX3 R0, R0, R9, R8, !PT ;  /* 0x0000000900007276 */ /* 0x004fc80007800008 */
[----:B---3--:R-:W-:-:S07]  /*49e0*/  FMNMX3 R7, R0, R11, R10, !PT ;  /* 0x0000000b00077276 */ /* 0x008fce000780000a */
.L_x_65:
[----:B------:R-:W-:Y:S05]  /*49f0*/  BRA.U !UP1, `(.L_x_64) ;  /* 0x0000000109607547 */ /* 0x000fea000b800000 */
[----:B------:R-:W-:Y:S01]  /*4a00*/  MOV R0, UR8 ;  /* 0x0000000800007c02 */ /* 0x000fe20008000f00 */
[----:B------:R-:W-:-:S03]  /*4a10*/  UISETP.NE.AND UP1, UPT, UR9, URZ, UPT ;  /* 0x000000ff0900728c */ /* 0x000fc6000bf25270 */
[----:B------:R-:W-:-:S13]  /*4a20*/  ISETP.GE.U32.AND P0, PT, R0, 0x3, PT ;  /* 0x000000030000780c */ /* 0x000fda0003f06070 */
[----:B------:R-:W-:Y:S05]  /*4a30*/  @!P0 BRA `(.L_x_66) ;  /* 0x0000000000208947 */ /* 0x000fea0003800000 */
[----:B------:R-:W-:Y:S02]  /*4a40*/  ULEA UR18, UR5, UR6, 0x2 ;  /* 0x0000000605127291 */ /* 0x000fe4000f8e10ff */
[----:B------:R-:W-:-:S07]  /*4a50*/  UIADD3 UR5, UPT, UPT, UR5, 0x4, URZ ;  /* 0x0000000405057890 */ /* 0x000fce000fffe0ff */
[----:B------:R-:W-:Y:S04]  /*4a60*/  LDS R0, [UR18] ;  /* 0x00000012ff007984 */ /* 0x000fe80008000800 */
[----:B------:R-:W0:Y:S04]  /*4a70*/  LDS R2, [UR18+0x4] ;  /* 0x00000412ff027984 */ /* 0x000e280008000800 */
[----:B---34-:R-:W-:Y:S04]  /*4a80*/  LDS R5, [UR18+0x8] ;  /* 0x00000812ff057984 */ /* 0x018fe80008000800 */
[----:B------:R-:W1:Y:S01]  /*4a90*/  LDS R6, [UR18+0xc] ;  /* 0x00000c12ff067984 */ /* 0x000e620008000800 */
[----:B0-----:R-:W-:-:S04]  /*4aa0*/  FMNMX3 R0, R7, R0, R2, !PT ;  /* 0x0000000007007276 */ /* 0x001fc80007800002 */
[----:B-1----:R-:W-:-:S07]  /*4ab0*/  FMNMX3 R7, R0, R5, R6, !PT ;  /* 0x0000000500077276 */ /* 0x002fce0007800006 */
.L_x_66:
[----:B------:R-:W-:Y:S05]  /*4ac0*/  BRA.U !UP1, `(.L_x_64) ;  /* 0x00000001092c7547 */ /* 0x000fea000b800000 */
[----:B------:R-:W-:Y:S02]  /*4ad0*/  ULEA UR5, UR5, UR6, 0x2 ;  /* 0x0000000605057291 */ /* 0x000fe4000f8e10ff */
[----:B------:R-:W-:-:S07]  /*4ae0*/  UISETP.NE.AND UP1, UPT, UR9, 0x1, UPT ;  /* 0x000000010900788c */ /* 0x000fce000bf25270 */
[----:B------:R-:W0:Y:S02]  /*4af0*/  LDS R0, [UR5] ;  /* 0x00000005ff007984 */ /* 0x000e240008000800 */
[----:B0-----:R-:W-:Y:S01]  /*4b00*/  FMNMX R7, R7, R0, !PT ;  /* 0x0000000007077209 */ /* 0x001fe20007800000 */
[----:B------:R-:W-:Y:S06]  /*4b10*/  BRA.U !UP1, `(.L_x_64) ;  /* 0x0000000109187547 */ /* 0x000fec000b800000 */
[----:B------:R-:W-:Y:S01]  /*4b20*/  UISETP.NE.AND UP1, UPT, UR9, 0x2, UPT ;  /* 0x000000020900788c */ /* 0x000fe2000bf25270 */
[----:B------:R-:W0:Y:S05]  /*4b30*/  LDS R0, [UR5+0x4] ;  /* 0x00000405ff007984 */ /* 0x000e2a0008000800 */
[----:B------:R-:W-:-:S13]  /*4b40*/  PLOP3.LUT P0, PT, PT, PT, UP1, 0x80, 0x8 ;  /* 0x000000000008781c */ /* 0x000fda0003f0f018 */
[----:B------:R-:W1:Y:S01]  /*4b50*/  @P0 LDS R2, [UR5+0x8] ;  /* 0x00000805ff020984 */ /* 0x000e620008000800 */
[----:B0-----:R-:W-:-:S04]  /*4b60*/  FMNMX R7, R7, R0, !PT ;  /* 0x0000000007077209 */ /* 0x001fc80007800000 */
[----:B-1----:R-:W-:-:S07]  /*4b70*/  @P0 FMNMX R7, R7, R2, !PT ;  /* 0x0000000207070209 */ /* 0x002fce0007800000 */
.L_x_64:
[----:B------:R-:W-:Y:S01]  /*4b80*/  UISETP.GE.U32.AND UP1, UPT, UR26, 0x4, UPT ;  /* 0x000000041a00788c */ /* 0x000fe2000bf26070 */
[----:B---34-:R-:W-:Y:S01]  /*4b90*/  HFMA2 R5, -RZ, RZ, 0, 0 ;  /* 0x00000000ff057431 */ /* 0x018fe200000001ff */
[----:B------:R-:W-:-:S07]  /*4ba0*/  UMOV UR5, URZ ;  /* 0x000000ff00057c82 */ /* 0x000fce0008000000 */
[----:B------:R-:W-:Y:S05]  /*4bb0*/  BRA.U !UP1, `(.L_x_67) ;  /* 0x0000000109e87547 */ /* 0x000fea000b800000 */
[----:B------:R-:W-:Y:S01]  /*4bc0*/  MOV R5, RZ ;  /* 0x000000ff00057202 */ /* 0x000fe20000000f00 */
[----:B------:R-:W-:-:S06]  /*4bd0*/  UMOV UR5, URZ ;  /* 0x000000ff00057c82 */ /* 0x000fcc0008000000 */
.L_x_68:
[----:B------:R-:W-:Y:S01]  /*4be0*/  ULEA UR18, UR5, UR6, 0x2 ;  /* 0x0000000605127291 */ /* 0x000fe2000f8e10ff */
[----:B------:R-:W-:Y:S01]  /*4bf0*/  HFMA2 R0, -RZ, RZ, 0.96630859375, -0.0022525787353515625 ;  /* 0x3bbb989dff007431 */ /* 0x000fe200000001ff */
[----:B------:R-:W-:Y:S02]  /*4c00*/  ULEA UR20, UR5, UR19, 0x2 ;  /* 0x0000001305147291 */ /* 0x000fe4000f8e10ff */
[----:B------:R-:W-:-:S04]  /*4c10*/  UIADD3 UR5, UPT, UPT, UR5, 0x4, URZ ;  /* 0x0000000405057890 */ /* 0x000fc8000fffe0ff */
[----:B------:R-:W-:Y:S01]  /*4c20*/  UISETP.NE.AND UP2, UPT, UR5, UR14, UPT ;  /* 0x0000000e0500728c */ /* 0x000fe2000bf45270 */
[----:B-1----:R-:W0:Y:S02]  /*4c30*/  LDS R2, [UR18] ;  /* 0x00000012ff027984 */ /* 0x002e240008000800 */
[----:B0-----:R-:W-:Y:S01]  /*4c40*/  FADD R9, R2, -R7 ;  /* 0x8000000702097221 */ /* 0x001fe20000000000 */
[----:B------:R-:W-:-:S03]  /*4c50*/  MOV R2, 0x437c0000 ;  /* 0x437c000000027802 */ /* 0x000fc60000000f00 */
[----:B------:R-:W-:-:S04]  /*4c60*/  FFMA.SAT R11, R9, R0, 0.5 ;  /* 0x3f000000090b7423 */ /* 0x000fc80000002000 */
[----:B------:R-:W-:-:S04]  /*4c70*/  FFMA.RM R11, R11, R2, 12582913 ;  /* 0x4b4000010b0b7423 */ /* 0x000fc80000004002 */
[----:B------:R-:W-:-:S04]  /*4c80*/  FADD R6, R11, -12583039 ;  /* 0xcb40007f0b067421 */ /* 0x000fc80000000000 */
[----:B------:R-:W-:-:S04]  /*4c90*/  FFMA R6, R9, 1.4426950216293334961, -R6 ;  /* 0x3fb8aa3b09067823 */ /* 0x000fc80000000806 */
[----:B------:R-:W-:Y:S01]  /*4ca0*/  FFMA R9, R9, 1.925963033500011079e-08, R6 ;  /* 0x32a5706009097823 */ /* 0x000fe20000000006 */
[----:B------:R-:W-:-:S05]  /*4cb0*/  SHF.L.U32 R6, R11, 0x17, RZ ;  /* 0x000000170b067819 */ /* 0x000fca00000006ff */
[----:B------:R-:W0:Y:S02]  /*4cc0*/  MUFU.EX2 R9, R9 ;  /* 0x0000000900097308 */ /* 0x000e240000000800 */
[----:B0-----:R-:W-:-:S04]  /*4cd0*/  FMUL R6, R6, R9 ;  /* 0x0000000906067220 */ /* 0x001fc80000400000 */
[----:B------:R-:W-:Y:S01]  /*4ce0*/  FADD R5, R6, R5 ;  /* 0x0000000506057221 */ /* 0x000fe20000000000 */
[----:B------:R-:W-:Y:S04]  /*4cf0*/  STS [UR20], R6 ;  /* 0x00000006ff007988 */ /* 0x000fe80008000814 */
[----:B------:R-:W0:Y:S02]  /*4d00*/  LDS R8, [UR18+0x4] ;  /* 0x00000412ff087984 */ /* 0x000e240008000800 */
[----:B0-----:R-:W-:-:S04]  /*4d10*/  FADD R11, R8, -R7 ;  /* 0x80000007080b7221 */ /* 0x001fc80000000000 */
        /* <DEDUP_REMOVED lines=9> */
[----:B------:R-:W-:Y:S04]  /*4db0*/  STS [UR20+0x4], R8 ;  /* 0x00000408ff007988 */ /* 0x000fe80008000814 */
[----:B------:R-:W0:Y:S02]  /*4dc0*/  LDS R10, [UR18+0x8] ;  /* 0x00000812ff0a7984 */ /* 0x000e240008000800 */
[----:B0-----:R-:W-:-:S04]  /*4dd0*/  FADD R9, R10, -R7 ;  /* 0x800000070a097221 */ /* 0x001fc80000000000 */
[----:B------:R-:W-:-:S04]  /*4de0*/  FFMA.SAT R13, R9, R0, 0.5 ;  /* 0x3f000000090d7423 */ /* 0x000fc80000002000 */
[----:B------:R-:W-:-:S04]  /*4df0*/  FFMA.RM R13, R13, R2, 12582913 ;  /* 0x4b4000010d0d7423 */ /* 0x000fc80000004002 */
[C---:B------:R-:W-:Y:S01]  /*4e00*/  FADD R10, R13.reuse, -12583039 ;  /* 0xcb40007f0d0a7421 */ /* 0x040fe20000000000 */
[----:B------:R-:W-:-:S03]  /*4e10*/  SHF.L.U32 R13, R13, 0x17, RZ ;  /* 0x000000170d0d7819 */ /* 0x000fc600000006ff */
[----:B------:R-:W-:-:S04]  /*4e20*/  FFMA R10, R9, 1.4426950216293334961, -R10 ;  /* 0x3fb8aa3b090a7823 */ /* 0x000fc8000000080a */
[----:B------:R-:W-:-:S06]  /*4e30*/  FFMA R10, R9, 1.925963033500011079e-08, R10 ;  /* 0x32a57060090a7823 */ /* 0x000fcc000000000a */
        /* <DEDUP_REMOVED lines=15> */
[----:B------:R1:W-:Y:S01]  /*4f30*/  STS [UR20+0xc], R2 ;  /* 0x00000c02ff007988 */ /* 0x0003e20008000814 */
[----:B------:R-:W-:Y:S05]  /*4f40*/  BRA.U UP2, `(.L_x_68) ;  /* 0xfffffffd02247547 */ /* 0x000fea000b83ffff */
[----:B------:R-:W-:-:S05]  /*4f50*/  UMOV UR5, UR14 ;  /* 0x0000000e00057c82 */ /* 0x000fca0008000000 */
.L_x_67:
        /* <DEDUP_REMOVED lines=10> */
[----:B------:R-:W0:Y:S02]  /*5000*/  LDS R0, [UR18] ;  /* 0x00000012ff007984 */ /* 0x000e240008000800 */
[----:B0-----:R-:W-:-:S04]  /*5010*/  FADD R0, R0, -R7 ;  /* 0x8000000700007221 */ /* 0x001fc80000000000 */
[----:B-1----:R-:W-:-:S04]  /*5020*/  FFMA.SAT R2, R0, R11, 0.5 ;  /* 0x3f00000000027423 */ /* 0x002fc8000000200b */
        /* <DEDUP_REMOVED lines=20> */
[----:B------:R2:W-:Y:S06]  /*5170*/  STS [UR20+0x4], R6 ;  /* 0x00000406ff007988 */ /* 0x0005ec0008000814 */
.L_x_70:
[----:B------:R-:W-:Y:S05]  /*5180*/  BRA.U !UP3, `(.L_x_69) ;  /* 0x000000010b407547 */ /* 0x000fea000b800000 */
[----:B------:R-:W-:Y:S01]  /*5190*/  ULEA UR18, UR5, UR6, 0x2 ;  /* 0x0000000605127291 */ /* 0x000fe2000f8e10ff */
[----:B------:R-:W-:Y:S01]  /*51a0*/  HFMA2 R9, -RZ, RZ, 0.96630859375, -0.0022525787353515625 ;  /* 0x3bbb989dff097431 */ /* 0x000fe200000001ff */
[----:B------:R-:W-:-:S07]  /*51b0*/  ULEA UR5, UR5, UR19, 0x2 ;  /* 0x0000001305057291 */ /* 0x000fce000f8e10ff */
[----:B------:R-:W0:Y:S02]  /*51c0*/  LDS R0, [UR18] ;  /* 0x00000012ff007984 */ /* 0x000e240008000800 */
[----:B0-----:R-:W-:Y:S01]  /*51d0*/  FADD R0, R0, -R7 ;  /* 0x8000000700007221 */ /* 0x001fe20000000000 */
[----:B------:R-:W-:-:S03]  /*51e0*/  MOV R7, 0x437c0000 ;  /* 0x437c000000077802 */ /* 0x000fc60000000f00 */
        /* <DEDUP_REMOVED lines=9> */
[----:B------:R3:W-:Y:S06]  /*5280*/  STS [UR5], R2 ;  /* 0x00000002ff007988 */ /* 0x0007ec0008000805 */
.L_x_69:
[----:B------:R-:W-:Y:S01]  /*5290*/  MOV R9, RZ ;  /* 0x000000ff00097202 */ /* 0x000fe20000000f00 */
[----:B------:R-:W-:Y:S01]  /*52a0*/  UMOV UR5, URZ ;  /* 0x000000ff00057c82 */ /* 0x000fe20008000000 */
[----:B------:R-:W-:Y:S05]  /*52b0*/  BRA.U !UP1, `(.L_x_71) ;  /* 0x0000000909947547 */ /* 0x000fea000b800000 */
[----:B------:R-:W-:Y:S01]  /*52c0*/  HFMA2 R9, -RZ, RZ, 0, 0 ;  /* 0x00000000ff097431 */ /* 0x000fe200000001ff */
[----:B------:R-:W-:-:S06]  /*52d0*/  UMOV UR5, URZ ;  /* 0x000000ff00057c82 */ /* 0x000fcc0008000000 */
.L_x_84:
[----:B------:R-:W-:Y:S01]  /*52e0*/  ULEA UR18, UR5, UR19, 0x2 ;  /* 0x0000001305127291 */ /* 0x000fe2000f8e10ff */
[----:B-1-3--:R-:W0:Y:S01]  /*52f0*/  MUFU.RCP R2, R5 ;  /* 0x0000000500027308 */ /* 0x00ae220000001000 */
[----:B------:R-:W-:-:S04]  /*5300*/  UIADD3 UR5, UPT, UPT, UR5, 0x4, URZ ;  /* 0x0000000405057890 */ /* 0x000fc8000fffe0ff */
[----:B------:R-:W-:-:S03]  /*5310*/  UISETP.NE.AND UP1, UPT, UR5, UR14, UPT ;  /* 0x0000000e0500728c */ /* 0x000fc6000bf25270 */
[----:B------:R-:W1:Y:S01]  /*5320*/  LDS R0, [UR18] ;  /* 0x00000012ff007984 */ /* 0x000e620008000800 */
[----:B0-----:R-:W-:-:S04]  /*5330*/  FFMA R7, R2, -R5, 1 ;  /* 0x3f80000002077423 */ /* 0x001fc80000000805 */
[----:B------:R-:W-:Y:S01]  /*5340*/  FFMA R7, R2, R7, R2 ;  /* 0x0000000702077223 */ /* 0x000fe20000000002 */
[----:B-1----:R-:W0:Y:S03]  /*5350*/  FCHK P0, R0, R5 ;  /* 0x0000000500007302 */ /* 0x002e260000000000 */
[----:B--2---:R-:W-:-:S04]  /*5360*/  FFMA R8, R0, R7, RZ ;  /* 0x0000000700087223 */ /* 0x004fc800000000ff */
[----:B------:R-:W-:-:S04]  /*5370*/  FFMA R2, R8, -R5, R0 ;  /* 0x8000000508027223 */ /* 0x000fc80000000000 */
[----:B------:R-:W-:Y:S01]  /*5380*/  FFMA R8, R7, R2, R8 ;  /* 0x0000000207087223 */ /* 0x000fe20000000008 */
[----:B0-----:R-:W-:Y:S06]  /*5390*/  @!P0 BRA `(.L_x_72) ;  /* 0x00000000000c8947 */ /* 0x001fec0003800000 */
[----:B------:R-:W-:-:S07]  /*53a0*/  MOV R8, 0x53c0 ;  /* 0x000053c000087802 */ /* 0x000fce0000000f00 */
[----:B--2---:R-:W-:Y:S05]  /*53b0*/  CALL.REL.NOINC `($__internal_0_$__cuda_sm3x_div_rn_noftz_f32_slowpath) ;  /* 0x0000001000a47944 */ /* 0x004fea0003c00000 */
[----:B------:R-:W-:-:S07]  /*53c0*/  MOV R8, R2 ;  /* 0x0000000200087202 */ /* 0x000fce0000000f00 */
.L_x_72:
[----:B--2---:R-:W0:Y:S01]  /*53d0*/  LDS R6, [UR18+0x4] ;  /* 0x00000412ff067984 */ /* 0x004e220008000800 */
[----:B------:R-:W1:Y:S01]  /*53e0*/  MUFU.RCP R2, R5 ;  /* 0x0000000500027308 */ /* 0x000e620000001000 */
[----:B------:R-:W-:Y:S01]  /*53f0*/  FSETP.GT.AND P0, PT, R8, 9.9999999392252902908e-09, PT ;  /* 0x322bcc770800780b */ /* 0x000fe20003f04000 */
[----:B------:R-:W-:Y:S01]  /*5400*/  BSSY.RECONVERGENT B0, `(.L_x_73) ;  /* 0x000001e000007945 */ /* 0x000fe20003800200 */
[----:B------:R2:W-:Y:S01]  /*5410*/  STS [UR18], R8 ;  /* 0x00000008ff007988 */ /* 0x0005e20008000812 */
[----:B-1----:R-:W-:-:S04]  /*5420*/  FFMA R7, R2, -R5, 1 ;  /* 0x3f80000002077423 */ /* 0x002fc80000000805 */
[----:B------:R-:W-:Y:S01]  /*5430*/  FFMA R2, R2, R7, R2 ;  /* 0x0000000702027223 */ /* 0x000fe20000000002 */
[----:B0-----:R2:W0:Y:S03]  /*5440*/  FCHK P1, R6, R5 ;  /* 0x0000000506007302 */ /* 0x0014260000020000 */
[----:B------:R-:W-:-:S04]  /*5450*/  FFMA R13, R2, R6, RZ ;  /* 0x00000006020d7223 */ /* 0x000fc800000000ff */
[----:B------:R-:W-:Y:S01]  /*5460*/  FFMA R12, R13, -R5, R6 ;  /* 0x800000050d0c7223 */ /* 0x000fe20000000006 */
[----:B------:R-:W-:Y:S06]  /*5470*/  @!P0 BRA `(.L_x_74) ;  /* 0x0000000000588947 */ /* 0x000fec0003800000 */
[C---:B------:R-:W-:Y:S01]  /*5480*/  IADD3 R0, PT, PT, R8.reuse, -0x3f2aaaab, RZ ;  /* 0xc0d5555508007810 */ /* 0x040fe20007ffe0ff */
[----:B------:R-:W-:Y:S01]  /*5490*/  HFMA2 R11, -RZ, RZ, 1.5048828125, 33.21875 ;  /* 0x3e055027ff0b7431 */ /* 0x000fe200000001ff */
[----:B------:R-:W-:Y:S02]  /*54a0*/  ISETP.GT.U32.AND P0, PT, R8, 0x7f7fffff, PT ;  /* 0x7f7fffff0800780c */ /* 0x000fe40003f04070 */
[----:B------:R-:W-:-:S04]  /*54b0*/  LOP3.LUT R7, R0, 0xff800000, RZ, 0xc0, !PT ;  /* 0xff80000000077812 */ /* 0x000fc800078ec0ff */
[----:B------:R-:W-:-:S05]  /*54c0*/  IADD3 R0, PT, PT, -R7, R8, RZ ;  /* 0x0000000807007210 */ /* 0x000fca0007ffe1ff */
[----:B------:R-:W-:Y:S01]  /*54d0*/  FADD R10, R0, -1 ;  /* 0xbf800000000a7421 */ /* 0x000fe20000000000 */
[----:B------:R-:W-:Y:S02]  /*54e0*/  I2FP.F32.S32 R0, R7 ;  /* 0x0000000700007245 */ /* 0x000fe40000201400 */
[----:B------:R-:W-:Y:S01]  /*54f0*/  MOV R7, 0x7f800000 ;  /* 0x7f80000000077802 */ /* 0x000fe20000000f00 */
[----:B------:R-:W-:Y:S02]  /*5500*/  FFMA R11, R10, -R11, 0.14084610342979431152 ;  /* 0x3e1039f60a0b7423 */ /* 0x000fe4000000080b */
[----:B------:R-:W-:Y:S02]  /*5510*/  FFMA R0, R0, 1.1920928955078125e-07, RZ ;  /* 0x3400000000007823 */ /* 0x000fe400000000ff */
        /* <DEDUP_REMOVED lines=10> */
[----:B------:R-:W-:-:S04]  /*55c0*/  @P0 FFMA R0, R8, R7, +INF ;  /* 0x7f80000008000423 */ /* 0x000fc80000000007 */
[----:B------:R-:W-:-:S07]  /*55d0*/  FFMA R9, R0, -R8, R9 ;  /* 0x8000000800097223 */ /* 0x000fce0000000009 */
.L_x_74:
[----:B------:R-:W-:Y:S05]  /*55e0*/  BSYNC.RECONVERGENT B0 ;  /* 0x0000000000007941 */ /* 0x000fea0003800200 */
.L_x_73:
[----:B--2---:R-:W-:Y:S01]  /*55f0*/  FFMA R8, R2, R12, R13 ;  /* 0x0000000c02087223 */ /* 0x004fe2000000000d */
[----:B0-----:R-:W-:Y:S06]  /*5600*/  @!P1 BRA `(.L_x_75) ;  /* 0x0000000000109947 */ /* 0x001fec0003800000 */
[----:B------:R-:W-:Y:S02]  /*5610*/  MOV R0, R6 ;  /* 0x0000000600007202 */ /* 0x000fe40000000f00 */
[----:B------:R-:W-:-:S07]  /*5620*/  MOV R8, 0x5640 ;  /* 0x0000564000087802 */ /* 0x000fce0000000f00 */
[----:B------:R-:W-:Y:S05]  /*5630*/  CALL.REL.NOINC `($__internal_0_$__cuda_sm3x_div_rn_noftz_f32_slowpath) ;  /* 0x0000001000047944 */ /* 0x000fea0003c00000 */
[----:B------:R-:W-:-:S07]  /*5640*/  MOV R8, R2 ;  /* 0x0000000200087202 */ /* 0x000fce0000000f00 */
.L_x_75:
[----:B------:R-:W0:Y:S01]  /*5650*/  LDS R6, [UR18+0x8] ;  /* 0x00000812ff067984 */ /* 0x000e220008000800 */
[----:B------:R-:W1:Y:S01]  /*5660*/  MUFU.RCP R2, R5 ;  /* 0x0000000500027308 */ /* 0x000e620000001000 */
[----:B------:R-:W-:Y:S01]  /*5670*/  FSETP.GT.AND P0, PT, R8, 9.9999999392252902908e-09, PT ;  /* 0x322bcc770800780b */ /* 0x000fe20003f04000 */
[----:B------:R-:W-:Y:S01]  /*5680*/  BSSY.RECONVERGENT B0, `(.L_x_76) ;  /* 0x000001e000007945 */ /* 0x000fe20003800200 */
[----:B------:R2:W-:Y:S01]  /*5690*/  STS [UR18+0x4], R8 ;  /* 0x00000408ff007988 */ /* 0x0005e20008000812 */
        /* <DEDUP_REMOVED lines=28> */
.L_x_77:
[----:B------:R-:W-:Y:S05]  /*5860*/  BSYNC.RECONVERGENT B0 ;  /* 0x0000000000007941 */ /* 0x000fea0003800200 */
.L_x_76:
[----:B--2---:R-:W-:Y:S01]  /*5870*/  FFMA R8, R2, R12, R13 ;  /* 0x0000000c02087223 */ /* 0x004fe2000000000d */
[----:B0-----:R-:W-:Y:S06]  /*5880*/  @!P1 BRA `(.L_x_78) ;  /* 0x0000000000109947 */ /* 0x001fec0003800000 */
[----:B------:R-:W-:Y:S02]  /*5890*/  MOV R0, R6 ;  /* 0x0000000600007202 */ /* 0x000fe40000000f00 */
[----:B------:R-:W-:-:S07]  /*58a0*/  MOV R8, 0x58c0 ;  /* 0x000058c000087802 */ /* 0x000fce0000000f00 */
[----:B------:R-:W-:Y:S05]  /*58b0*/  CALL.REL.NOINC `($__internal_0_$__cuda_sm3x_div_rn_noftz_f32_slowpath) ;  /* 0x0000000c00647944 */ /* 0x000fea0003c00000 */
[----:B------:R-:W-:-:S07]  /*58c0*/  MOV R8, R2 ;  /* 0x0000000200087202 */ /* 0x000fce0000000f00 */
.L_x_78:
        /* <DEDUP_REMOVED lines=33> */
.L_x_80:
[----:B------:R-:W-:Y:S05]  /*5ae0*/  BSYNC.RECONVERGENT B0 ;  /* 0x0000000000007941 */ /* 0x000fea0003800200 */
.L_x_79:
[----:B------:R-:W-:Y:S01]  /*5af0*/  FFMA R2, R2, R12, R13 ;  /* 0x0000000c02027223 */ /* 0x000fe2000000000d */
[----:B0-----:R-:W-:Y:S06]  /*5b00*/  @!P1 BRA `(.L_x_81) ;  /* 0x00000000000c9947 */ /* 0x001fec0003800000 */
[----:B------:R-:W-:Y:S02]  /*5b10*/  MOV R0, R6 ;  /* 0x0000000600007202 */ /* 0x000fe40000000f00 */
[----:B--2---:R-:W-:-:S07]  /*5b20*/  MOV R8, 0x5b40 ;  /* 0x00005b4000087802 */ /* 0x004fce0000000f00 */
[----:B------:R-:W-:Y:S05]  /*5b30*/  CALL.REL.NOINC `($__internal_0_$__cuda_sm3x_div_rn_noftz_f32_slowpath) ;  /* 0x0000000800c47944 */ /* 0x000fea0003c00000 */
.L_x_81:
[----:B------:R0:W-:Y:S01]  /*5b40*/  STS [UR18+0xc], R2 ;  /* 0x00000c02ff007988 */ /* 0x0001e20008000812 */
[----:B------:R-:W-:Y:S01]  /*5b50*/  FSETP.GT.AND P0, PT, R2, 9.9999999392252902908e-09, PT ;  /* 0x322bcc770200780b */ /* 0x000fe20003f04000 */
[----:B------:R-:W-:-:S12]  /*5b60*/  BSSY.RECONVERGENT B0, `(.L_x_82) ;  /* 0x0000018000007945 */ /* 0x000fd80003800200 */
[----:B0-----:R-:W-:Y:S05]  /*5b70*/  @!P0 BRA `(.L_x_83) ;  /* 0x0000000000588947 */ /* 0x001fea0003800000 */
[C---:B------:R-:W-:Y:S01]  /*5b80*/  IADD3 R0, PT, PT, R2.reuse, -0x3f2aaaab, RZ ;  /* 0xc0d5555502007810 */ /* 0x040fe20007ffe0ff */
[----:B------:R-:W-:Y:S01]  /*5b90*/  HFMA2 R11, -RZ, RZ, 1.5048828125, 33.21875 ;  /* 0x3e055027ff0b7431 */ /* 0x000fe200000001ff */
[----:B------:R-:W-:Y:S02]  /*5ba0*/  ISETP.GT.U32.AND P0, PT, R2, 0x7f7fffff, PT ;  /* 0x7f7fffff0200780c */ /* 0x000fe40003f04070 */
[----:B------:R-:W-:-:S04]  /*5bb0*/  LOP3.LUT R7, R0, 0xff800000, RZ, 0xc0, !PT ;  /* 0xff80000000077812 */ /* 0x000fc800078ec0ff */
[----:B------:R-:W-:-:S05]  /*5bc0*/  IADD3 R0, PT, PT, -R7, R2, RZ ;  /* 0x0000000207007210 */ /* 0x000fca0007ffe1ff */
[----:B--2---:R-:W-:Y:S01]  /*5bd0*/  FADD R6, R0, -1 ;  /* 0xbf80000000067421 */ /* 0x004fe20000000000 */
        /* <DEDUP_REMOVED lines=16> */
.L_x_83:
[----:B------:R-:W-:Y:S05]  /*5ce0*/  BSYNC.RECONVERGENT B0 ;  /* 0x0000000000007941 */ /* 0x000fea0003800200 */
.L_x_82:
[----:B------:R-:W-:Y:S05]  /*5cf0*/  BRA.U UP1, `(.L_x_84) ;  /* 0xfffffff501787547 */ /* 0x000fea000b83ffff */
[----:B------:R-:W-:-:S05]  /*5d00*/  UMOV UR5, UR14 ;  /* 0x0000000e00057c82 */ /* 0x000fca0008000000 */
.L_x_71:
[----:B------:R-:W-:-:S09]  /*5d10*/  UISETP.NE.AND UP1, UPT, UR24, URZ, UPT ;  /* 0x000000ff1800728c */ /* 0x000fd2000bf25270 */
[----:B------:R-:W-:Y:S05]  /*5d20*/  BRA.U !UP1, `(.L_x_85) ;  /* 0x0000000509e87547 */ /* 0x000fea000b800000 */
[----:B------:R-:W-:Y:S01]  /*5d30*/  ULEA UR5, UR5, UR19, 0x2 ;  /* 0x0000001305057291 */ /* 0x000fe2000f8e10ff */
[----:B------:R-:W0:Y:S08]  /*5d40*/  MUFU.RCP R0, R5 ;  /* 0x0000000500007308 */ /* 0x000e300000001000 */
[----:B------:R-:W4:Y:S01]  /*5d50*/  LDS R11, [UR5] ;  /* 0x00000005ff0b7984 */ /* 0x000f220008000800 */
[----:B0-----:R-:W-:-:S04]  /*5d60*/  FFMA R7, R0, -R5, 1 ;  /* 0x3f80000000077423 */ /* 0x001fc80000000805 */
[----:B------:R-:W-:Y:S01]  /*5d70*/  FFMA R0, R0, R7, R0 ;  /* 0x0000000700007223 */ /* 0x000fe20000000000 */
[----:B----4-:R-:W0:Y:S03]  /*5d80*/  FCHK P0, R11, R5 ;  /* 0x000000050b007302 */ /* 0x010e260000000000 */
[----:B-1-3--:R-:W-:-:S04]  /*5d90*/  FFMA R2, R0, R11, RZ ;  /* 0x0000000b00027223 */ /* 0x00afc800000000ff */
[----:B------:R-:W-:-:S04]  /*5da0*/  FFMA R7, R2, -R5, R11 ;  /* 0x8000000502077223 */ /* 0x000fc8000000000b */
[----:B------:R-:W-:Y:S01]  /*5db0*/  FFMA R2, R0, R7, R2 ;  /* 0x0000000700027223 */ /* 0x000fe20000000002 */
[----:B0-----:R-:W-:Y:S06]  /*5dc0*/  @!P0 BRA `(.L_x_86) ;  /* 0x00000000000c8947 */ /* 0x001fec0003800000 */
[----:B------:R-:W-:Y:S02]  /*5dd0*/  MOV R0, R11 ;  /* 0x0000000b00007202 */ /* 0x000fe40000000f00 */
[----:B--2---:R-:W-:-:S07]  /*5de0*/  MOV R8, 0x5e00 ;  /* 0x00005e0000087802 */ /* 0x004fce0000000f00 */
[----:B------:R-:W-:Y:S05]  /*5df0*/  CALL.REL.NOINC `($__internal_0_$__cuda_sm3x_div_rn_noftz_f32_slowpath) ;  /* 0x0000000800147944 */ /* 0x000fea0003c00000 */
.L_x_86:
[----:B------:R0:W-:Y:S01]  /*5e00*/  STS [UR5], R2 ;  /* 0x00000002ff007988 */ /* 0x0001e20008000805 */
        /* <DEDUP_REMOVED lines=25> */
.L_x_88:
[----:B------:R-:W-:Y:S05]  /*5fa0*/  BSYNC.RECONVERGENT B0 ;  /* 0x0000000000007941 */ /* 0x000fea0003800200 */
.L_x_87:
[----:B------:R-:W-:-:S09]  /*5fb0*/  UISETP.NE.AND UP1, UPT, UR24, 0x1, UPT ;  /* 0x000000011800788c */ /* 0x000fd2000bf25270 */
[----:B------:R-:W-:Y:S05]  /*5fc0*/  BRA.U !UP1, `(.L_x_85) ;  /* 0x0000000509407547 */ /* 0x000fea000b800000 */
[----:B------:R-:W0:Y:S01]  /*5fd0*/  LDS R11, [UR5+0x4] ;  /* 0x00000405ff0b7984 */ /* 0x000e220008000800 */
[----:B------:R-:W1:Y:S02]  /*5fe0*/  MUFU.RCP R0, R5 ;  /* 0x0000000500007308 */ /* 0x000e640000001000 */
[----:B-1----:R-:W-:-:S04]  /*5ff0*/  FFMA R7, R0, -R5, 1 ;  /* 0x3f80000000077423 */ /* 0x002fc80000000805 */
[----:B------:R-:W-:Y:S02]  /*6000*/  FFMA R0, R0, R7, R0 ;  /* 0x0000000700007223 */ /* 0x000fe40000000000 */
[----:B0-----:R-:W0:Y:S02]  /*6010*/  FCHK P0, R11, R5 ;  /* 0x000000050b007302 */ /* 0x001e240000000000 */
[----:B------:R-:W-:-:S04]  /*6020*/  FFMA R2, R0, R11, RZ ;  /* 0x0000000b00027223 */ /* 0x000fc800000000ff */
[----:B------:R-:W-:-:S04]  /*6030*/  FFMA R7, R2, -R5, R11 ;  /* 0x8000000502077223 */ /* 0x000fc8000000000b */
[----:B------:R-:W-:Y:S01]  /*6040*/  FFMA R2, R0, R7, R2 ;  /* 0x0000000700027223 */ /* 0x000fe20000000002 */
[----:B0-----:R-:W-:Y:S06]  /*6050*/  @!P0 BRA `(.L_x_89) ;  /* 0x00000000000c8947 */ /* 0x001fec0003800000 */
[----:B------:R-:W-:Y:S02]  /*6060*/  MOV R0, R11 ;  /* 0x0000000b00007202 */ /* 0x000fe40000000f00 */
[----:B--2---:R-:W-:-:S07]  /*6070*/  MOV R8, 0x6090 ;  /* 0x0000609000087802 */ /* 0x004fce0000000f00 */
[----:B------:R-:W-:Y:S05]  /*6080*/  CALL.REL.NOINC `($__internal_0_$__cuda_sm3x_div_rn_noftz_f32_slowpath) ;  /* 0x0000000400707944 */ /* 0x000fea0003c00000 */
.L_x_89:
        /* <DEDUP_REMOVED lines=26> */
.L_x_91:
[----:B------:R-:W-:Y:S05]  /*6230*/  BSYNC.RECONVERGENT B0 ;  /* 0x0000000000007941 */ /* 0x000fea0003800200 */
.L_x_90:
        /* <DEDUP_REMOVED lines=14> */
.L_x_92:
[----:B------:R0:W-:Y:S01]  /*6320*/  STS [UR5+0x8], R2 ;  /* 0x00000802ff007988 */ /* 0x0001e20008000805 */
[----:B------:R-:W-:Y:S01]  /*6330*/  FSETP.GT.AND P0, PT, R2, 9.9999999392252902908e-09, PT ;  /* 0x322bcc770200780b */ /* 0x000fe20003f04000 */
[----:B------:R-:W-:-:S12]  /*6340*/  BSSY.RECONVERGENT B0, `(.L_x_85) ;  /* 0x0000018000007945 */ /* 0x000fd80003800200 */
[----:B0-----:R-:W-:Y:S05]  /*6350*/  @!P0 BRA `(.L_x_93) ;  /* 0x0000000000588947 */ /* 0x001fea0003800000 */
[C---:B------:R-:W-:Y:S01]  /*6360*/  IADD3 R0, PT, PT, R2.reuse, -0x3f2aaaab, RZ ;  /* 0xc0d5555502007810 */ /* 0x040fe20007ffe0ff */
[----:B------:R-:W-:Y:S01]  /*6370*/  HFMA2 R7, -RZ, RZ, 1.5048828125, 33.21875 ;  /* 0x3e055027ff077431 */ /* 0x000fe200000001ff */
[----:B------:R-:W-:Y:S02]  /*6380*/  ISETP.GT.U32.AND P0, PT, R2, 0x7f7fffff, PT ;  /* 0x7f7fffff0200780c */ /* 0x000fe40003f04070 */
[----:B--2---:R-:W-:-:S04]  /*6390*/  LOP3.LUT R5, R0, 0xff800000, RZ, 0xc0, !PT ;  /* 0xff80000000057812 */ /* 0x004fc800078ec0ff */
        /* <DEDUP_REMOVED lines=18> */
.L_x_93:
[----:B------:R-:W-:Y:S05]  /*64c0*/  BSYNC.RECONVERGENT B0 ;  /* 0x0000000000007941 */ /* 0x000fea0003800200 */
.L_x_85:
[----:B------:R-:W-:Y:S01]  /*64d0*/  FADD R16, R9, R16 ;  /* 0x0000001009107221 */ /* 0x000fe20000000000 */
[----:B------:R-:W-:Y:S06]  /*64e0*/  BRA.U UP0, `(.L_x_94) ;  /* 0xffffffdd00787547 */ /* 0x000fec000b83ffff */
.L_x_0:
[----:B------:R-:W0:Y:S01]  /*64f0*/  LDCU UR4, c[0x0][0x39c] ;  /* 0x00007380ff0477ac */ /* 0x000e220008000800 */
[----:B------:R-:W-:Y:S01]  /*6500*/  BSSY.RECONVERGENT B0, `(.L_x_95) ;  /* 0x000000f000007945 */ /* 0x000fe20003800200 */
[----:B0--3--:R-:W-:-:S04]  /*6510*/  I2FP.F32.S32 R7, UR4 ;  /* 0x0000000400077c45 */ /* 0x009fc80008201400 */
[----:B------:R-:W1:Y:S08]  /*6520*/  MUFU.RCP R0, R7 ;  /* 0x0000000700007308 */ /* 0x000e700000001000 */
[----:B------:R-:W0:Y:S01]  /*6530*/  FCHK P0, R16, R7 ;  /* 0x0000000710007302 */ /* 0x000e220000000000 */
[----:B-12---:R-:W-:-:S04]  /*6540*/  FFMA R5, -R7, R0, 1 ;  /* 0x3f80000007057423 */ /* 0x006fc80000000100 */
[----:B------:R-:W-:-:S04]  /*6550*/  FFMA R5, R0, R5, R0 ;  /* 0x0000000500057223 */ /* 0x000fc80000000000 */
[----:B------:R-:W-:-:S04]  /*6560*/  FFMA R0, R5, R16, RZ ;  /* 0x0000001005007223 */ /* 0x000fc800000000ff */
[----:B------:R-:W-:-:S04]  /*6570*/  FFMA R9, -R7, R0, R16 ;  /* 0x0000000007097223 */ /* 0x000fc80000000110 */
[----:B------:R-:W-:Y:S01]  /*6580*/  FFMA R0, R5, R9, R0 ;  /* 0x0000000905007223 */ /* 0x000fe20000000000 */
[----:B0-----:R-:W-:Y:S06]  /*6590*/  @!P0 BRA `(.L_x_96) ;  /* 0x0000000000148947 */ /* 0x001fec0003800000 */
[----:B------:R-:W-:Y:S02]  /*65a0*/  MOV R0, R16 ;  /* 0x0000001000007202 */ /* 0x000fe40000000f00 */
[----:B------:R-:W-:Y:S02]  /*65b0*/  MOV R5, R7 ;  /* 0x0000000700057202 */ /* 0x000fe40000000f00 */
[----:B------:R-:W-:-:S07]  /*65c0*/  MOV R8, 0x65e0 ;  /* 0x000065e000087802 */ /* 0x000fce0000000f00 */
[----:B------:R-:W-:Y:S05]  /*65d0*/  CALL.REL.NOINC `($__internal_0_$__cuda_sm3x_div_rn_noftz_f32_slowpath) ;  /* 0x00000000001c7944 */ /* 0x000fea0003c00000 */
[----:B------:R-:W-:-:S07]  /*65e0*/  MOV R0, R2 ;  /* 0x0000000200007202 */ /* 0x000fce0000000f00 */
.L_x_96:
[----:B------:R-:W-:Y:S05]  /*65f0*/  BSYNC.RECONVERGENT B0 ;  /* 0x0000000000007941 */ /* 0x000fea0003800200 */
.L_x_95:
[----:B------:R-:W0:Y:S01]  /*6600*/  LDC.64 R4, c[0x0][0x388] ;  /* 0x0000e200ff047b82 */ /* 0x000e220000000a00 */
[----:B------:R-:W-:Y:S01]  /*6610*/  F2FP.F16.F32.PACK_AB R0, RZ, R0 ;  /* 0x00000000ff00723e */ /* 0x000fe200000000ff */
[----:B0-----:R-:W-:-:S05]  /*6620*/  IMAD.WIDE R2, R3, 0x2, R4 ;  /* 0x0000000203027825 */ /* 0x001fca00078e0204 */
[----:B------:R-:W-:Y:S01]  /*6630*/  STG.E.U16 desc[UR16][R2.64], R0 ;  /* 0x0000000002007986 */ /* 0x000fe2000c101510 */
[----:B------:R-:W-:Y:S05]  /*6640*/  EXIT ;  /* 0x000000000000794d */ /* 0x000fea0003800000 */
        .weak           $__internal_0_$__cuda_sm3x_div_rn_noftz_f32_slowpath
        .type           $__internal_0_$__cuda_sm3x_div_rn_noftz_f32_slowpath,@function
        .size           $__internal_0_$__cuda_sm3x_div_rn_noftz_f32_slowpath,(.L_x_306 - $__internal_0_$__cuda_sm3x_div_rn_noftz_f32_slowpath)
$__internal_0_$__cuda_sm3x_div_rn_noftz_f32_slowpath:
[----:B------:R-:W-:Y:S01]  /*6650*/  SHF.R.U32.HI R6, RZ, 0x17, R5 ;  /* 0x00000017ff067819 */ /* 0x000fe20000011605 */
[----:B------:R-:W-:Y:S01]  /*6660*/  BSSY.RECONVERGENT B1, `(.L_x_97) ;  /* 0x0000063000017945 */ /* 0x000fe20003800200 */
[----:B------:R-:W-:Y:S02]  /*6670*/  SHF.R.U32.HI R7, RZ, 0x17, R0 ;  /* 0x00000017ff077819 */ /* 0x000fe40000011600 */
[----:B------:R-:W-:Y:S02]  /*6680*/  LOP3.LUT R6, R6, 0xff, RZ, 0xc0, !PT ;  /* 0x000000ff06067812 */ /* 0x000fe400078ec0ff */
[----:B------:R-:W-:Y:S02]  /*6690*/  LOP3.LUT R7, R7, 0xff, RZ, 0xc0, !PT ;  /* 0x000000ff07077812 */ /* 0x000fe400078ec0ff */
[----:B------:R-:W-:Y:S02]  /*66a0*/  IADD3 R12, PT, PT, R6, -0x1, RZ ;  /* 0xffffffff060c7810 */ /* 0x000fe40007ffe0ff */
[----:B------:R-:W-:-:S02]  /*66b0*/  IADD3 R10, PT, PT, R7, -0x1, RZ ;  /* 0xffffffff070a7810 */ /* 0x000fc40007ffe0ff */
[----:B------:R-:W-:Y:S02]  /*66c0*/  ISETP.GT.U32.AND P0, PT, R12, 0xfd, PT ;  /* 0x000000fd0c00780c */ /* 0x000fe40003f04070 */
[----:B------:R-:W-:Y:S02]  /*66d0*/  MOV R11, R5 ;  /* 0x00000005000b7202 */ /* 0x000fe40000000f00 */
[----:B------:R-:W-:-:S13]  /*66e0*/  ISETP.GT.U32.OR P0, PT, R10, 0xfd, P0 ;  /* 0x000000fd0a00780c */ /* 0x000fda0000704470 */
[----:B------:R-:W-:Y:S01]  /*66f0*/  @!P0 MOV R2, RZ ;  /* 0x000000ff00028202 */ /* 0x000fe20000000f00 */
[----:B------:R-:W-:Y:S06]  /*6700*/  @!P0 BRA `(.L_x_98) ;  /* 0x00000000005c8947 */ /* 0x000fec0003800000 */
[----:B------:R-:W-:Y:S02]  /*6710*/  FSETP.GTU.FTZ.AND P0, PT, |R0|, +INF , PT ;  /* 0x7f8000000000780b */ /* 0x000fe40003f1c200 */
[----:B------:R-:W-:-:S04]  /*6720*/  FSETP.GTU.FTZ.AND P1, PT, |R5|, +INF , PT ;  /* 0x7f8000000500780b */ /* 0x000fc80003f3c200 */
[----:B------:R-:W-:-:S13]  /*6730*/  PLOP3.LUT P0, PT, P0, P1, PT, 0xf8, 0x8f ;  /* 0x00000000008f781c */ /* 0x000fda0000703f70 */
[----:B------:R-:W-:Y:S05]  /*6740*/  @P0 BRA `(.L_x_99) ;  /* 0x00000004004c0947 */ /* 0x000fea0003800000 */
[----:B------:R-:W-:-:S13]  /*6750*/  LOP3.LUT P0, RZ, R11, 0x7fffffff, R0, 0xc8, !PT ;  /* 0x7fffffff0bff7812 */ /* 0x000fda000780c800 */
[----:B------:R-:W-:Y:S05]  /*6760*/  @!P0 BRA `(.L_x_100) ;  /* 0x00000004003c8947 */ /* 0x000fea0003800000 */
[C---:B------:R-:W-:Y:S02]  /*6770*/  FSETP.NEU.FTZ.AND P2, PT, |R0|.reuse, +INF , PT ;  /* 0x7f8000000000780b */ /* 0x040fe40003f5d200 */
[----:B------:R-:W-:Y:S02]  /*6780*/  FSETP.NEU.FTZ.AND P1, PT, |R5|, +INF , PT ;  /* 0x7f8000000500780b */ /* 0x000fe40003f3d200 */
[----:B------:R-:W-:-:S11]  /*6790*/  FSETP.NEU.FTZ.AND P0, PT, |R0|, +INF , PT ;  /* 0x7f8000000000780b */ /* 0x000fd60003f1d200 */
[----:B------:R-:W-:Y:S05]  /*67a0*/  @!P1 BRA !P2, `(.L_x_100) ;  /* 0x00000004002c9947 */ /* 0x000fea0005000000 */
[----:B------:R-:W-:-:S04]  /*67b0*/  LOP3.LUT P2, RZ, R0, 0x7fffffff, RZ, 0xc0, !PT ;  /* 0x7fffffff00ff7812 */ /* 0x000fc8000784c0ff */
[----:B------:R-:W-:-:S13]  /*67c0*/  PLOP3.LUT P1, PT, P1, P2, PT, 0x2f, 0xf2 ;  /* 0x0000000000f2781c */ /* 0x000fda0000f24577 */
[----:B------:R-:W-:Y:S05]  /*67d0*/  @P1 BRA `(.L_x_101) ;  /* 0x0000000400181947 */ /* 0x000fea0003800000 */
[----:B------:R-:W-:-:S04]  /*67e0*/  LOP3.LUT P1, RZ, R11, 0x7fffffff, RZ, 0xc0, !PT ;  /* 0x7fffffff0bff7812 */ /* 0x000fc8000782c0ff */
[----:B------:R-:W-:-:S13]  /*67f0*/  PLOP3.LUT P0, PT, P0, P1, PT, 0x2f, 0xf2 ;  /* 0x0000000000f2781c */ /* 0x000fda0000702577 */
[----:B------:R-:W-:Y:S05]  /*6800*/  @P0 BRA `(.L_x_102) ;  /* 0x0000000400000947 */ /* 0x000fea0003800000 */
[----:B------:R-:W-:Y:S02]  /*6810*/  ISETP.GE.AND P0, PT, R10, RZ, PT ;  /* 0x000000ff0a00720c */ /* 0x000fe40003f06270 */
[----:B------:R-:W-:-:S11]  /*6820*/  ISETP.GE.AND P1, PT, R12, RZ, PT ;  /* 0x000000ff0c00720c */ /* 0x000fd60003f26270 */
[----:B------:R-:W-:Y:S01]  /*6830*/  @P0 MOV R2, RZ ;  /* 0x000000ff00020202 */ /* 0x000fe20000000f00 */
[----:B------:R-:W-:Y:S01]  /*6840*/  @!P0 FFMA R0, R0, 1.84467440737095516160e+19, RZ ;  /* 0x5f80000000008823 */ /* 0x000fe200000000ff */
[----:B------:R-:W-:Y:S01]  /*6850*/  @!P0 MOV R2, 0xffffffc0 ;  /* 0xffffffc000028802 */ /* 0x000fe20000000f00 */
[----:B------:R-:W-:-:S03]  /*6860*/  @!P1 FFMA R11, R5, 1.84467440737095516160e+19, RZ ;  /* 0x5f800000050b9823 */ /* 0x000fc600000000ff */
[----:B------:R-:W-:-:S07]  /*6870*/  @!P1 IADD3 R2, PT, PT, R2, 0x40, RZ ;  /* 0x0000004002029810 */ /* 0x000fce0007ffe0ff */
.L_x_98:
[----:B------:R-:W-:Y:S01]  /*6880*/  LEA R10, R6, 0xc0800000, 0x17 ;  /* 0xc0800000060a7811 */ /* 0x000fe200078eb8ff */
[----:B------:R-:W-:Y:S01]  /*6890*/  BSSY.RECONVERGENT B2, `(.L_x_103) ;  /* 0x0000036000027945 */ /* 0x000fe20003800200 */
[----:B------:R-:W-:Y:S02]  /*68a0*/  IADD3 R7, PT, PT, R7, -0x7f, RZ ;  /* 0xffffff8107077810 */ /* 0x000fe40007ffe0ff */
[----:B------:R-:W-:-:S03]  /*68b0*/  IADD3 R12, PT, PT, -R10, R11, RZ ;  /* 0x0000000b0a0c7210 */ /* 0x000fc60007ffe1ff */
[C---:B------:R-:W-:Y:S01]  /*68c0*/  IMAD R0, R7.reuse, -0x800000, R0 ;  /* 0xff80000007007824 */ /* 0x040fe200078e0200 */
[----:B------:R-:W0:Y:S01]  /*68d0*/  MUFU.RCP R10, R12 ;  /* 0x0000000c000a7308 */ /* 0x000e220000001000 */
[----:B------:R-:W-:Y:S01]  /*68e0*/  FADD.FTZ R13, -R12, -RZ ;  /* 0x800000ff0c0d7221 */ /* 0x000fe20000010100 */
[----:B------:R-:W-:-:S04]  /*68f0*/  IADD3 R7, PT, PT, R7, 0x7f, -R6 ;  /* 0x0000007f07077810 */ /* 0x000fc80007ffe806 */
[----:B------:R-:W-:Y:S01]  /*6900*/  IADD3 R7, PT, PT, R7, R2, RZ ;  /* 0x0000000207077210 */ /* 0x000fe20007ffe0ff */
[----:B0-----:R-:W-:-:S04]  /*6910*/  FFMA R11, R10, R13, 1 ;  /* 0x3f8000000a0b7423 */ /* 0x001fc8000000000d */
[----:B------:R-:W-:-:S04]  /*6920*/  FFMA R11, R10, R11, R10 ;  /* 0x0000000b0a0b7223 */ /* 0x000fc8000000000a */
[----:B------:R-:W-:-:S04]  /*6930*/  FFMA R10, R0, R11, RZ ;  /* 0x0000000b000a7223 */ /* 0x000fc800000000ff */
[----:B------:R-:W-:-:S04]  /*6940*/  FFMA R15, R13, R10, R0 ;  /* 0x0000000a0d0f7223 */ /* 0x000fc80000000000 */
[----:B------:R-:W-:-:S04]  /*6950*/  FFMA R10, R11, R15, R10 ;  /* 0x0000000f0b0a7223 */ /* 0x000fc8000000000a */
[----:B------:R-:W-:-:S04]  /*6960*/  FFMA R13, R13, R10, R0 ;  /* 0x0000000a0d0d7223 */ /* 0x000fc80000000000 */
[----:B------:R-:W-:-:S05]  /*6970*/  FFMA R0, R11, R13, R10 ;  /* 0x0000000d0b007223 */ /* 0x000fca000000000a */
[----:B------:R-:W-:-:S04]  /*6980*/  SHF.R.U32.HI R6, RZ, 0x17, R0 ;  /* 0x00000017ff067819 */ /* 0x000fc80000011600 */
[----:B------:R-:W-:-:S04]  /*6990*/  LOP3.LUT R6, R6, 0xff, RZ, 0xc0, !PT ;  /* 0x000000ff06067812 */ /* 0x000fc800078ec0ff */
[----:B------:R-:W-:-:S04]  /*69a0*/  IADD3 R6, PT, PT, R6, R7, RZ ;  /* 0x0000000706067210 */ /* 0x000fc80007ffe0ff */
[----:B------:R-:W-:-:S04]  /*69b0*/  IADD3 R2, PT, PT, R6, -0x1, RZ ;  /* 0xffffffff06027810 */ /* 0x000fc80007ffe0ff */
[----:B------:R-:W-:-:S13]  /*69c0*/  ISETP.GE.U32.AND P0, PT, R2, 0xfe, PT ;  /* 0x000000fe0200780c */ /* 0x000fda0003f06070 */
[----:B------:R-:W-:Y:S05]  /*69d0*/  @!P0 BRA `(.L_x_104) ;  /* 0x0000000000808947 */ /* 0x000fea0003800000 */
[----:B------:R-:W-:-:S13]  /*69e0*/  ISETP.GT.AND P0, PT, R6, 0xfe, PT ;  /* 0x000000fe0600780c */ /* 0x000fda0003f04270 */
[----:B------:R-:W-:Y:S05]  /*69f0*/  @P0 BRA `(.L_x_105) ;  /* 0x00000000006c0947 */ /* 0x000fea0003800000 */
[----:B------:R-:W-:-:S13]  /*6a00*/  ISETP.GE.AND P0, PT, R6, 0x1, PT ;  /* 0x000000010600780c */ /* 0x000fda0003f06270 */
[----:B------:R-:W-:Y:S05]  /*6a10*/  @P0 BRA `(.L_x_106) ;  /* 0x0000000000740947 */ /* 0x000fea0003800000 */
[----:B------:R-:W-:Y:S02]  /*6a20*/  ISETP.GE.AND P0, PT, R6, -0x18, PT ;  /* 0xffffffe80600780c */ /* 0x000fe40003f06270 */
[----:B------:R-:W-:-:S11]  /*6a30*/  LOP3.LUT R0, R0, 0x80000000, RZ, 0xc0, !PT ;  /* 0x8000000000007812 */ /* 0x000fd600078ec0ff */
[----:B------:R-:W-:Y:S05]  /*6a40*/  @!P0 BRA `(.L_x_106) ;  /* 0x0000000000688947 */ /* 0x000fea0003800000 */
[CCC-:B------:R-:W-:Y:S01]  /*6a50*/  FFMA.RZ R2, R11.reuse, R13.reuse, R10.reuse ;  /* 0x0000000d0b027223 */ /* 0x1c0fe2000000c00a */
[C---:B------:R-:W-:Y:S02]  /*6a60*/  ISETP.NE.AND P2, PT, R6.reuse, RZ, PT ;  /* 0x000000ff0600720c */ /* 0x040fe40003f45270 */
[----:B------:R-:W-:Y:S02]  /*6a70*/  ISETP.NE.AND P1, PT, R6, RZ, PT ;  /* 0x000000ff0600720c */ /* 0x000fe40003f25270 */
[----:B------:R-:W-:Y:S01]  /*6a80*/  LOP3.LUT R7, R2, 0x7fffff, RZ, 0xc0, !PT ;  /* 0x007fffff02077812 */ /* 0x000fe200078ec0ff */
[CCC-:B------:R-:W-:Y:S01]  /*6a90*/  FFMA.RP R2, R11.reuse, R13.reuse, R10.reuse ;  /* 0x0000000d0b027223 */ /* 0x1c0fe2000000800a */
[----:B------:R-:W-:Y:S01]  /*6aa0*/  FFMA.RM R11, R11, R13, R10 ;  /* 0x0000000d0b0b7223 */ /* 0x000fe2000000400a */
[----:B------:R-:W-:Y:S02]  /*6ab0*/  IADD3 R10, PT, PT, R6, 0x20, RZ ;  /* 0x00000020060a7810 */ /* 0x000fe40007ffe0ff */
[----:B------:R-:W-:-:S02]  /*6ac0*/  LOP3.LUT R7, R7, 0x800000, RZ, 0xfc, !PT ;  /* 0x0080000007077812 */ /* 0x000fc400078efcff */
[----:B------:R-:W-:Y:S02]  /*6ad0*/  IADD3 R6, PT, PT, -R6, RZ, RZ ;  /* 0x000000ff06067210 */ /* 0x000fe40007ffe1ff */
[----:B------:R-:W-:Y:S02]  /*6ae0*/  SHF.L.U32 R10, R7, R10, RZ ;  /* 0x0000000a070a7219 */ /* 0x000fe400000006ff */
[----:B------:R-:W-:Y:S02]  /*6af0*/  FSETP.NEU.FTZ.AND P0, PT, R2, R11, PT ;  /* 0x0000000b0200720b */ /* 0x000fe40003f1d000 */
[----:B------:R-:W-:Y:S02]  /*6b00*/  SEL R2, R6, RZ, P2 ;  /* 0x000000ff06027207 */ /* 0x000fe40001000000 */
[----:B------:R-:W-:Y:S02]  /*6b10*/  ISETP.NE.AND P1, PT, R10, RZ, P1 ;  /* 0x000000ff0a00720c */ /* 0x000fe40000f25270 */
[----:B------:R-:W-:-:S02]  /*6b20*/  SHF.R.U32.HI R2, RZ, R2, R7 ;  /* 0x00000002ff027219 */ /* 0x000fc40000011607 */
[----:B------:R-:W-:Y:S02]  /*6b30*/  PLOP3.LUT P0, PT, P0, P1, PT, 0xf8, 0x8f ;  /* 0x00000000008f781c */ /* 0x000fe40000703f70 */
[----:B------:R-:W-:Y:S02]  /*6b40*/  SHF.R.U32.HI R7, RZ, 0x1, R2 ;  /* 0x00000001ff077819 */ /* 0x000fe40000011602 */
[----:B------:R-:W-:-:S04]  /*6b50*/  SEL R6, RZ, 0x1, !P0 ;  /* 0x00000001ff067807 */ /* 0x000fc80004000000 */
[----:B------:R-:W-:-:S04]  /*6b60*/  LOP3.LUT R11, R6, 0x1, R7, 0xf8, !PT ;  /* 0x00000001060b7812 */ /* 0x000fc800078ef807 */
[----:B------:R-:W-:-:S04]  /*6b70*/  LOP3.LUT R2, R11, R2, RZ, 0xc0, !PT ;  /* 0x000000020b027212 */ /* 0x000fc800078ec0ff */
[----:B------:R-:W-:-:S04]  /*6b80*/  IADD3 R7, PT, PT, R7, R2, RZ ;  /* 0x0000000207077210 */ /* 0x000fc80007ffe0ff */
[----:B------:R-:W-:Y:S01]  /*6b90*/  LOP3.LUT R0, R7, R0, RZ, 0xfc, !PT ;  /* 0x0000000007007212 */ /* 0x000fe200078efcff */
[----:B------:R-:W-:Y:S06]  /*6ba0*/  BRA `(.L_x_106) ;  /* 0x0000000000107947 */ /* 0x000fec0003800000 */
.L_x_105:
[----:B------:R-:W-:-:S04]  /*6bb0*/  LOP3.LUT R0, R0, 0x80000000, RZ, 0xc0, !PT ;  /* 0x8000000000007812 */ /* 0x000fc800078ec0ff */
[----:B------:R-:W-:Y:S01]  /*6bc0*/  LOP3.LUT R0, R0, 0x7f800000, RZ, 0xfc, !PT ;  /* 0x7f80000000007812 */ /* 0x000fe200078efcff */
[----:B------:R-:W-:Y:S06]  /*6bd0*/  BRA `(.L_x_106) ;  /* 0x0000000000047947 */ /* 0x000fec0003800000 */
.L_x_104:
[----:B------:R-:W-:-:S07]  /*6be0*/  LEA R0, R7, R0, 0x17 ;  /* 0x0000000007007211 */ /* 0x000fce00078eb8ff */
.L_x_106:
[----:B------:R-:W-:Y:S05]  /*6bf0*/  BSYNC.RECONVERGENT B2 ;  /* 0x0000000000027941 */ /* 0x000fea0003800200 */
.L_x_103:
[----:B------:R-:W-:Y:S05]  /*6c00*/  BRA `(.L_x_107) ;  /* 0x0000000000207947 */ /* 0x000fea0003800000 */
.L_x_102:
[----:B------:R-:W-:-:S04]  /*6c10*/  LOP3.LUT R0, R11, 0x80000000, R0, 0x48, !PT ;  /* 0x800000000b007812 */ /* 0x000fc800078e4800 */
[----:B------:R-:W-:Y:S01]  /*6c20*/  LOP3.LUT R0, R0, 0x7f800000, RZ, 0xfc, !PT ;  /* 0x7f80000000007812 */ /* 0x000fe200078efcff */
[----:B------:R-:W-:Y:S06]  /*6c30*/  BRA `(.L_x_107) ;  /* 0x0000000000147947 */ /* 0x000fec0003800000 */
.L_x_101:
[----:B------:R-:W-:Y:S01]  /*6c40*/  LOP3.LUT R0, R11, 0x80000000, R0, 0x48, !PT ;  /* 0x800000000b007812 */ /* 0x000fe200078e4800 */
[----:B------:R-:W-:Y:S06]  /*6c50*/  BRA `(.L_x_107) ;  /* 0x00000000000c7947 */ /* 0x000fec0003800000 */
.L_x_100:
[----:B------:R-:W0:Y:S01]  /*6c60*/  MUFU.RSQ R0, -QNAN ;  /* 0xffc0000000007908 */ /* 0x000e220000001400 */
[----:B------:R-:W-:Y:S05]  /*6c70*/  BRA `(.L_x_107) ;  /* 0x0000000000047947 */ /* 0x000fea0003800000 */
.L_x_99:
[----:B------:R-:W-:-:S07]  /*6c80*/  FADD.FTZ R0, R0, R5 ;  /* 0x0000000500007221 */ /* 0x000fce0000010000 */
.L_x_107:
[----:B------:R-:W-:Y:S05]  /*6c90*/  BSYNC.RECONVERGENT B1 ;  /* 0x0000000000017941 */ /* 0x000fea0003800200 */
.L_x_97:
[----:B------:R-:W-:Y:S01]  /*6ca0*/  HFMA2 R7, -RZ, RZ, 0, 0 ;  /* 0x00000000ff077431 */ /* 0x000fe200000001ff */
[----:B------:R-:W-:Y:S02]  /*6cb0*/  MOV R6, R8 ;  /* 0x0000000800067202 */ /* 0x000fe40000000f00 */
[----:B0-----:R-:W-:Y:S02]  /*6cc0*/  MOV R2, R0 ;  /* 0x0000000000027202 */ /* 0x001fe40000000f00 */
[----:B------:R-:W-:Y:S05]  /*6cd0*/  RET.REL.NODEC R6 `(attention_entropy_kernel_half) ;  /* 0xffffff9006c87950 */ /* 0x000fea0003c3ffff */
.L_x_108:
[----:B------:R-:W-:-:S00]  /*6ce0*/  BRA `(.L_x_108) ;  /* 0xfffffffc00fc7947 */ /* 0x000fc0000383ffff */
[----:B------:R-:W-:-:S00]  /*6cf0*/  NOP ;  /* 0x0000000000007918 */ /* 0x000fc00000000000 */
        /* <DEDUP_REMOVED lines=8> */
.L_x_306:


//--------------------- .text.gumbel_softmax_kernel --------------------------
	.section	.text.gumbel_softmax_kernel,"ax",@progbits
	.align	128
        .global         gumbel_softmax_kernel
        .type           gumbel_softmax_kernel,@function
        .size           gumbel_softmax_kernel,(.L_x_307 - gumbel_softmax_kernel)
        .other          gumbel_softmax_kernel,@"STO_CUDA_ENTRY STV_DEFAULT"
gumbel_softmax_kernel:
.text.gumbel_softmax_kernel:
[----:B------:R-:W0:Y:S08]  /*0000*/  LDC R1, c[0x0][0x37c] ;  /* 0x0000df00ff017b82 */ /* 0x000e300000000800 */
[----:B------:R-:W1:Y:S01]  /*0010*/  LDC R9, c[0x0][0x398] ;  /* 0x0000e600ff097b82 */ /* 0x000e620000000800 */
[----:B------:R-:W2:Y:S01]  /*0020*/  S2R R5, SR_TID.X ;  /* 0x0000000000057919 */ /* 0x000ea20000002100 */
[----:B0-----:R-:W-:-:S06]  /*0030*/  VIADD R1, R1, 0xffffffd0 ;  /* 0xffffffd001017836 */ /* 0x001fcc0000000000 */
[----:B------:R-:W2:Y:S08]  /*0040*/  S2UR UR4, SR_CTAID.X ;  /* 0x00000000000479c3 */ /* 0x000eb00000002500 */
[----:B------:R-:W2:Y:S01]  /*0050*/  LDC R10, c[0x0][0x360] ;  /* 0x0000d800ff0a7b82 */ /* 0x000ea20000000800 */
[----:B-1----:R-:W-:-:S04]  /*0060*/  IABS R7, R9 ;  /* 0x0000000900077213 */ /* 0x002fc80000000000 */
[----:B------:R-:W0:Y:S01]  /*0070*/  I2F.RP R0, R7 ;  /* 0x0000000700007306 */ /* 0x000e220000209400 */
[----:B--2---:R-:W-:Y:S01]  /*0080*/  IMAD R10, R10, UR4, R5 ;  /* 0x000000040a0a7c24 */ /* 0x004fe2000f8e0205 */
[----:B------:R-:W1:Y:S06]  /*0090*/  LDCU UR4, c[0x0][0x394] ;  /* 0x00007280ff0477ac */ /* 0x000e6c0008000800 */
[----:B0-----:R-:W0:Y:S02]  /*00a0*/  MUFU.RCP R0, R0 ;  /* 0x0000000000007308 */ /* 0x001e240000001000 */
[----:B0-----:R-:W-:Y:S01]  /*00b0*/  VIADD R2, R0, 0xffffffe ;  /* 0x0ffffffe00027836 */ /* 0x001fe20000000000 */
[----:B------:R-:W-:-:S05]  /*00c0*/  IABS R0, R10 ;  /* 0x0000000a00007213 */ /* 0x000fca0000000000 */
[----:B------:R0:W2:Y:S02]  /*00d0*/  F2I.FTZ.U32.TRUNC.NTZ R3, R2 ;  /* 0x0000000200037305 */ /* 0x0000a4000021f000 */
[----:B0-----:R-:W-:Y:S02]  /*00e0*/  IMAD.MOV.U32 R2, RZ, RZ, RZ ;  /* 0x000000ffff027224 */ /* 0x001fe400078e00ff */
[----:B--2---:R-:W-:-:S04]  /*00f0*/  IMAD.MOV R4, RZ, RZ, -R3 ;  /* 0x000000ffff047224 */ /* 0x004fc800078e0a03 */
[----:B------:R-:W-:-:S04]  /*0100*/  IMAD R5, R4, R7, RZ ;  /* 0x0000000704057224 */ /* 0x000fc800078e02ff */
[----:B------:R-:W-:-:S06]  /*0110*/  IMAD.HI.U32 R3, R3, R5, R2 ;  /* 0x0000000503037227 */ /* 0x000fcc00078e0002 */
[----:B------:R-:W-:-:S04]  /*0120*/  IMAD.HI.U32 R3, R3, R0, RZ ;  /* 0x0000000003037227 */ /* 0x000fc800078e00ff */
[----:B------:R-:W-:-:S04]  /*0130*/  IMAD.MOV R4, RZ, RZ, -R3 ;  /* 0x000000ffff047224 */ /* 0x000fc800078e0a03 */
[----:B------:R-:W-:-:S05]  /*0140*/  IMAD R0, R7, R4, R0 ;  /* 0x0000000407007224 */ /* 0x000fca00078e0200 */
[----:B------:R-:W-:-:S13]  /*0150*/  ISETP.GT.U32.AND P1, PT, R7, R0, PT ;  /* 0x000000000700720c */ /* 0x000fda0003f24070 */
[----:B------:R-:W-:Y:S02]  /*0160*/  @!P1 IMAD.IADD R0, R0, 0x1, -R7 ;  /* 0x0000000100009824 */ /* 0x000fe400078e0a07 */
[----:B------:R-:W-:Y:S01]  /*0170*/  @!P1 VIADD R3, R3, 0x1 ;  /* 0x0000000103039836 */ /* 0x000fe20000000000 */
[----:B------:R-:W-:Y:S02]  /*0180*/  ISETP.NE.AND P1, PT, R9, RZ, PT ;  /* 0x000000ff0900720c */ /* 0x000fe40003f25270 */
[----:B------:R-:W-:Y:S02]  /*0190*/  ISETP.GE.U32.AND P0, PT, R0, R7, PT ;  /* 0x000000070000720c */ /* 0x000fe40003f06070 */
[----:B------:R-:W-:-:S04]  /*01a0*/  LOP3.LUT R0, R10, R9, RZ, 0x3c, !PT ;  /* 0x000000090a007212 */ /* 0x000fc800078e3cff */
[----:B------:R-:W-:-:S07]  /*01b0*/  ISETP.GE.AND P2, PT, R0, RZ, PT ;  /* 0x000000ff0000720c */ /* 0x000fce0003f46270 */
[----:B------:R-:W-:-:S06]  /*01c0*/  @P0 VIADD R3, R3, 0x1 ;  /* 0x0000000103030836 */ /* 0x000fcc0000000000 */
[----:B------:R-:W-:Y:S01]  /*01d0*/  @!P2 IMAD.MOV R3, RZ, RZ, -R3 ;  /* 0x000000ffff03a224 */ /* 0x000fe200078e0a03 */
[----:B------:R-:W-:-:S04]  /*01e0*/  @!P1 LOP3.LUT R3, RZ, R9, RZ, 0x33, !PT ;  /* 0x00000009ff039212 */ /* 0x000fc800078e33ff */
[----:B-1----:R-:W-:-:S04]  /*01f0*/  ISETP.GE.AND P0, PT, R3, UR4, PT ;  /* 0x0000000403007c0c */ /* 0x002fc8000bf06270 */
[----:B------:R-:W-:-:S13]  /*0200*/  ISETP.LT.OR P0, PT, R9, RZ, P0 ;  /* 0x000000ff0900720c */ /* 0x000fda0000701670 */
[----:B------:R-:W-:Y:S05]  /*0210*/  @P0 EXIT ;  /* 0x000000000000094d */ /* 0x000fea0003800000 */
[----:B------:R-:W-:-:S06]  /*0220*/  CS2R R2, SR_CLOCKLO ;  /* 0x0000000000027805 */ /* 0x000fcc0000015000 */
[----:B------:R-:W-:Y:S01]  /*0230*/  LOP3.LUT R0, R3, 0xf7dcefdd, RZ, 0x3c, !PT ;  /* 0xf7dcefdd03007812 */ /* 0x000fe200078e3cff */
[----:B------:R-:W0:Y:S01]  /*0240*/  LDCU.64 UR6, c[0x0][0x358] ;  /* 0x00006b00ff0677ac */ /* 0x000e220008000a00 */
[----:B------:R-:W-:Y:S01]  /*0250*/  LOP3.LUT R2, R2, 0xaad26b49, RZ, 0x3c, !PT ;  /* 0xaad26b4902027812 */ /* 0x000fe200078e3cff */
[----:B------:R-:W-:Y:S01]  /*0260*/  BSSY.RECONVERGENT B0, `(.L_x_109) ;  /* 0x000025d000007945 */ /* 0x000fe20003800200 */
[----:B------:R-:W-:Y:S01]  /*0270*/  ISETP.NE.AND P0, PT, R10, RZ, PT ;  /* 0x000000ff0a00720c */ /* 0x000fe20003f05270 */
[----:B------:R-:W-:Y:S02]  /*0280*/  IMAD R0, R0, -0x658354e5, RZ ;  /* 0x9a7cab1b00007824 */ /* 0x000fe400078e02ff */
[----:B------:R-:W-:Y:S02]  /*0290*/  IMAD R3, R2, 0x4182bed5, RZ ;  /* 0x4182bed502037824 */ /* 0x000fe400078e02ff */
[C---:B------:R-:W-:Y:S01]  /*02a0*/  VIADD R7, R0.reuse, 0x1f123bb5 ;  /* 0x1f123bb500077836 */ /* 0x040fe20000000000 */
[----:B------:R-:W-:Y:S01]  /*02b0*/  LOP3.LUT R4, R0, 0x5491333, RZ, 0x3c, !PT ;  /* 0x0549133300047812 */ /* 0x000fe200078e3cff */
[C---:B------:R-:W-:Y:S01]  /*02c0*/  VIADD R5, R3.reuse, 0x583f19 ;  /* 0x00583f1903057836 */ /* 0x040fe20000000000 */
[----:B------:R-:W-:-:S02]  /*02d0*/  IADD3 R2, PT, PT, R3, 0x64f0c9, R0 ;  /* 0x0064f0c903027810 */ /* 0x000fc40007ffe000 */
[C---:B------:R-:W-:Y:S01]  /*02e0*/  LOP3.LUT R6, R3.reuse, 0x159a55e5, RZ, 0x3c, !PT ;  /* 0x159a55e503067812 */ /* 0x040fe200078e3cff */
[----:B------:R-:W-:Y:S01]  /*02f0*/  VIADD R3, R3, 0x75bcd15 ;  /* 0x075bcd1503037836 */ /* 0x000fe20000000000 */
[----:B------:R1:W-:Y:S01]  /*0300*/  STL.64 [R1+0x10], R4 ;  /* 0x0000100401007387 */ /* 0x0003e20000100a00 */
[----:B------:R-:W-:-:S03]  /*0310*/  SHF.R.S32.HI R0, RZ, 0x1f, R10 ;  /* 0x0000001fff007819 */ /* 0x000fc6000001140a */
[----:B------:R1:W-:Y:S04]  /*0320*/  STL.64 [R1+0x8], R6 ;  /* 0x0000080601007387 */ /* 0x0003e80000100a00 */
[----:B------:R1:W-:Y:S01]  /*0330*/  STL.64 [R1], R2 ;  /* 0x0000000201007387 */ /* 0x0003e20000100a00 */
[----:B0-----:R-:W-:Y:S05]  /*0340*/  @!P0 BRA `(.L_x_110) ;  /* 0x0000002400388947 */ /* 0x001fea0003800000 */
[----:B------:R-:W-:Y:S02]  /*0350*/  IMAD.MOV.U32 R14, RZ, RZ, R0 ;  /* 0x000000ffff0e7224 */ /* 0x000fe400078e0000 */
[----:B------:R-:W-:Y:S02]  /*0360*/  IMAD.MOV.U32 R12, RZ, RZ, RZ ;  /* 0x000000ffff0c7224 */ /* 0x000fe400078e00ff */
[----:B------:R-:W-:-:S07]  /*0370*/  IMAD.MOV.U32 R11, RZ, RZ, R10 ;  /* 0x000000ffff0b7224 */ /* 0x000fce00078e000a */
.L_x_119:
[----:B------:R-:W-:Y:S01]  /*0380*/  LOP3.LUT R0, R11, 0x3, RZ, 0xc0, !PT ;  /* 0x000000030b007812 */ /* 0x000fe200078ec0ff */
[----:B------:R-:W-:Y:S03]  /*0390*/  BSSY.RECONVERGENT B1, `(.L_x_111) ;  /* 0x0000243000017945 */ /* 0x000fe60003800200 */
[----:B------:R-:W-:-:S04]  /*03a0*/  ISETP.NE.U32.AND P0, PT, R0, RZ, PT ;  /* 0x000000ff0000720c */ /* 0x000fc80003f05070 */
[----:B------:R-:W-:-:S13]  /*03b0*/  ISETP.NE.AND.EX P0, PT, RZ, RZ, PT, P0 ;  /* 0x000000ffff00720c */ /* 0x000fda0003f05300 */
[----:B0-----:R-:W-:Y:S05]  /*03c0*/  @!P0 BRA `(.L_x_112) ;  /* 0x0000002000fc8947 */ /* 0x001fea0003800000 */
[----:B------:R-:W0:Y:S01]  /*03d0*/  LDC.64 R8, c[0x4][RZ] ;  /* 0x01000000ff087b82 */ /* 0x000e220000000a00 */
[----:B------:R-:W-:Y:S01]  /*03e0*/  IMAD.MOV.U32 R0, RZ, RZ, RZ ;  /* 0x000000ffff007224 */ /* 0x000fe200078e00ff */
[----:B-1----:R-:W-:Y:S02]  /*03f0*/  CS2R R4, SRZ ;  /* 0x0000000000047805 */ /* 0x002fe4000001ff00 */
[----:B------:R-:W-:Y:S01]  /*0400*/  CS2R R6, SRZ ;  /* 0x0000000000067805 */ /* 0x000fe2000001ff00 */
[----:B------:R-:W-:Y:S02]  /*0410*/  IMAD.MOV.U32 R3, RZ, RZ, RZ ;  /* 0x000000ffff037224 */ /* 0x000fe400078e00ff */
[----:B0-----:R-:W-:-:S07]  /*0420*/  IMAD.WIDE.U32 R8, R12, 0xc80, R8 ;  /* 0x00000c800c087825 */ /* 0x001fce00078e0008 */
.L_x_114:
[----:B------:R-:W-:-:S06]  /*0430*/  IMAD R13, R0, 0x4, R1 ;  /* 0x00000004000d7824 */ /* 0x000fcc00078e0201 */
[----:B------:R-:W5:Y:S01]  /*0440*/  LDL R13, [R13+0x4] ;  /* 0x000004000d0d7983 */ /* 0x000f620000100800 */
[----:B------:R-:W-:-:S05]  /*0450*/  UMOV UR4, URZ ;  /* 0x000000ff00047c82 */ /* 0x000fca0008000000 */
.L_x_113:
[----:B-----5:R-:W-:Y:S01]  /*0460*/  SHF.R.U32.HI R21, RZ, UR4, R13 ;  /* 0x00000004ff157c19 */ /* 0x020fe2000801160d */
[----:B------:R-:W-:-:S03]  /*0470*/  IMAD.SHL.U32 R15, R0, 0x20, RZ ;  /* 0x00000020000f7824 */ /* 0x000fc600078e00ff */
[----:B------:R-:W-:Y:S01]  /*0480*/  LOP3.LUT R16, R21, 0x1, RZ, 0xc0, !PT ;  /* 0x0000000115107812 */ /* 0x000fe200078ec0ff */
[----:B------:R-:W-:-:S03]  /*0490*/  VIADD R15, R15, UR4 ;  /* 0x000000040f0f7c36 */ /* 0x000fc60008000000 */
[----:B------:R-:W-:Y:S01]  /*04a0*/  ISETP.NE.U32.AND P0, PT, R16, 0x1, PT ;  /* 0x000000011000780c */ /* 0x000fe20003f05070 */
[----:B------:R-:W-:-:S03]  /*04b0*/  IMAD R15, R15, 0x5, RZ ;  /* 0x000000050f0f7824 */ /* 0x000fc600078e02ff */
[----:B------:R-:W-:Y:S01]  /*04c0*/  R2P PR, R21, 0x7e ;  /* 0x0000007e15007804 */ /* 0x000fe20000000000 */
[----:B------:R-:W-:-:S08]  /*04d0*/  IMAD.WIDE.U32 R16, R15, 0x4, R8 ;  /* 0x000000040f107825 */ /* 0x000fd000078e0008 */
[----:B------:R-:W2:Y:S04]  /*04e0*/  @!P0 LDG.E R20, desc[UR6][R16.64+0x10] ;  /* 0x0000100610148981 */ /* 0x000ea8000c1e1900 */
[----:B------:R-:W3:Y:S04]  /*04f0*/  @P1 LDG.E R22, desc[UR6][R16.64+0x24] ;  /* 0x0000240610161981 */ /* 0x000ee8000c1e1900 */
[----:B------:R-:W4:Y:S04]  /*0500*/  @P2 LDG.E R24, desc[UR6][R16.64+0x38] ;  /* 0x0000380610182981 */ /* 0x000f28000c1e1900 */
[----:B------:R-:W4:Y:S04]  /*0510*/  @P3 LDG.E R26, desc[UR6][R16.64+0x4c] ;  /* 0x00004c06101a3981 */ /* 0x000f28000c1e1900 */
[----:B------:R-:W4:Y:S04]  /*0520*/  @P4 LDG.E R28, desc[UR6][R16.64+0x60] ;  /* 0x00006006101c4981 */ /* 0x000f28000c1e1900 */
[----:B------:R-:W4:Y:S04]  /*0530*/  @!P0 LDG.E R18, desc[UR6][R16.64] ;  /* 0x0000000610128981 */ /* 0x000f28000c1e1900 */
[----:B------:R-:W4:Y:S04]  /*0540*/  @!P0 LDG.E R15, desc[UR6][R16.64+0x4] ;  /* 0x00000406100f8981 */ /* 0x000f28000c1e1900 */
[----:B------:R-:W4:Y:S04]  /*0550*/  @P5 LDG.E R19, desc[UR6][R16.64+0x74] ;  /* 0x0000740610135981 */ /* 0x000f28000c1e1900 */
[----:B------:R-:W4:Y:S04]  /*0560*/  @P1 LDG.E R23, desc[UR6][R16.64+0x20] ;  /* 0x0000200610171981 */ /* 0x000f28000c1e1900 */
[----:B------:R-:W4:Y:S01]  /*0570*/  @P3 LDG.E R25, desc[UR6][R16.64+0x48] ;  /* 0x0000480610193981 */ /* 0x000f22000c1e1900 */
[----:B--2---:R-:W-:-:S03]  /*0580*/  @!P0 LOP3.LUT R5, R5, R20, RZ, 0x3c, !PT ;  /* 0x0000001405058212 */ /* 0x004fc600078e3cff */
[----:B------:R-:W2:Y:S01]  /*0590*/  @P1 LDG.E R20, desc[UR6][R16.64+0x14] ;  /* 0x0000140610141981 */ /* 0x000ea2000c1e1900 */
[----:B---3--:R-:W-:-:S03]  /*05a0*/  @P1 LOP3.LUT R5, R5, R22, RZ, 0x3c, !PT ;  /* 0x0000001605051212 */ /* 0x008fc600078e3cff */
[----:B------:R-:W3:Y:S01]  /*05b0*/  @P1 LDG.E R22, desc[UR6][R16.64+0x1c] ;  /* 0x00001c0610161981 */ /* 0x000ee2000c1e1900 */
[----:B----4-:R-:W-:-:S03]  /*05c0*/  @P2 LOP3.LUT R5, R5, R24, RZ, 0x3c, !PT ;  /* 0x0000001805052212 */ /* 0x010fc600078e3cff */
[----:B------:R-:W4:Y:S01]  /*05d0*/  @P2 LDG.E R24, desc[UR6][R16.64+0x28] ;  /* 0x0000280610182981 */ /* 0x000f22000c1e1900 */
[----:B------:R-:W-:-:S03]  /*05e0*/  @P3 LOP3.LUT R5, R5, R26, RZ, 0x3c, !PT ;  /* 0x0000001a05053212 */ /* 0x000fc600078e3cff */
[----:B------:R-:W3:Y:S01]  /*05f0*/  @P6 LDG.E R26, desc[UR6][R16.64+0x88] ;  /* 0x00008806101a6981 */ /* 0x000ee2000c1e1900 */
[----:B------:R-:W-:Y:S02]  /*0600*/  @P4 LOP3.LUT R5, R5, R28, RZ, 0x3c, !PT ;  /* 0x0000001c05054212 */ /* 0x000fe400078e3cff */
[----:B------:R-:W-:Y:S02]  /*0610*/  @!P0 LOP3.LUT R3, R3, R18, RZ, 0x3c, !PT ;  /* 0x0000001203038212 */ /* 0x000fe400078e3cff */
[----:B------:R-:W3:Y:S01]  /*0620*/  @!P0 LDG.E R18, desc[UR6][R16.64+0x8] ;  /* 0x0000080610128981 */ /* 0x000ee2000c1e1900 */
[----:B------:R-:W-:-:S03]  /*0630*/  @!P0 LOP3.LUT R6, R6, R15, RZ, 0x3c, !PT ;  /* 0x0000000f06068212 */ /* 0x000fc600078e3cff */
[----:B------:R-:W3:Y:S01]  /*0640*/  @!P0 LDG.E R15, desc[UR6][R16.64+0xc] ;  /* 0x00000c06100f8981 */ /* 0x000ee2000c1e1900 */
[----:B------:R-:W-:-:S03]  /*0650*/  @P5 LOP3.LUT R5, R5, R19, RZ, 0x3c, !PT ;  /* 0x0000001305055212 */ /* 0x000fc600078e3cff */
[----:B------:R-:W3:Y:S01]  /*0660*/  @P1 LDG.E R19, desc[UR6][R16.64+0x18] ;  /* 0x0000180610131981 */ /* 0x000ee2000c1e1900 */
[----:B--2---:R-:W-:-:S03]  /*0670*/  @P1 LOP3.LUT R3, R3, R20, RZ, 0x3c, !PT ;  /* 0x0000001403031212 */ /* 0x004fc600078e3cff */
[----:B------:R-:W2:Y:S01]  /*0680*/  @P3 LDG.E R20, desc[UR6][R16.64+0x3c] ;  /* 0x00003c0610143981 */ /* 0x000ea2000c1e1900 */
[----:B----4-:R-:W-:-:S03]  /*0690*/  @P2 LOP3.LUT R3, R3, R24, RZ, 0x3c, !PT ;  /* 0x0000001803032212 */ /* 0x010fc600078e3cff */
[----:B------:R-:W4:Y:S01]  /*06a0*/  @P4 LDG.E R24, desc[UR6][R16.64+0x50] ;  /* 0x0000500610184981 */ /* 0x000f22000c1e1900 */
[----:B---3--:R-:W-:-:S03]  /*06b0*/  @!P0 LOP3.LUT R7, R7, R18, RZ, 0x3c, !PT ;  /* 0x0000001207078212 */ /* 0x008fc600078e3cff */
[----:B------:R-:W3:Y:S01]  /*06c0*/  @P2 LDG.E R18, desc[UR6][R16.64+0x30] ;  /* 0x0000300610122981 */ /* 0x000ee2000c1e1900 */
[----:B------:R-:W-:-:S03]  /*06d0*/  @!P0 LOP3.LUT R4, R4, R15, RZ, 0x3c, !PT ;  /* 0x0000000f04048212 */ /* 0x000fc600078e3cff */
[----:B------:R-:W3:Y:S01]  /*06e0*/  @P2 LDG.E R15, desc[UR6][R16.64+0x2c] ;  /* 0x00002c06100f2981 */ /* 0x000ee2000c1e1900 */
[----:B------:R-:W-:-:S03]  /*06f0*/  @P1 LOP3.LUT R6, R6, R19, RZ, 0x3c, !PT ;  /* 0x0000001306061212 */ /* 0x000fc600078e3cff */
[----:B------:R-:W3:Y:S01]  /*0700*/  @P2 LDG.E R19, desc[UR6][R16.64+0x34] ;  /* 0x0000340610132981 */ /* 0x000ee2000c1e1900 */
[----:B------:R-:W-:Y:S02]  /*0710*/  @P1 LOP3.LUT R7, R7, R22, RZ, 0x3c, !PT ;  /* 0x0000001607071212 */ /* 0x000fe400078e3cff */
[----:B------:R-:W-:Y:S01]  /*0720*/  @P1 LOP3.LUT R4, R4, R23, RZ, 0x3c, !PT ;  /* 0x0000001704041212 */ /* 0x000fe200078e3cff */
[----:B------:R-:W3:Y:S04]  /*0730*/  @P3 LDG.E R22, desc[UR6][R16.64+0x44] ;  /* 0x0000440610163981 */ /* 0x000ee8000c1e1900 */
[----:B------:R-:W3:Y:S01]  /*0740*/  @P3 LDG.E R23, desc[UR6][R16.64+0x40] ;  /* 0x0000400610173981 */ /* 0x000ee2000c1e1900 */
[----:B--2---:R-:W-:-:S03]  /*0750*/  @P3 LOP3.LUT R3, R3, R20, RZ, 0x3c, !PT ;  /* 0x0000001403033212 */ /* 0x004fc600078e3cff */
[----:B------:R-:W2:Y:S01]  /*0760*/  @P5 LDG.E R20, desc[UR6][R16.64+0x64] ;  /* 0x0000640610145981 */ /* 0x000ea2000c1e1900 */
[----:B----4-:R-:W-:-:S03]  /*0770*/  @P4 LOP3.LUT R3, R3, R24, RZ, 0x3c, !PT ;  /* 0x0000001803034212 */ /* 0x010fc600078e3cff */
[----:B------:R-:W4:Y:S01]  /*0780*/  @P6 LDG.E R24, desc[UR6][R16.64+0x78] ;  /* 0x0000780610186981 */ /* 0x000f22000c1e1900 */
[----:B---3--:R-:W-:-:S03]  /*0790*/  @P2 LOP3.LUT R7, R7, R18, RZ, 0x3c, !PT ;  /* 0x0000001207072212 */ /* 0x008fc600078e3cff */
[----:B------:R-:W3:Y:S01]  /*07a0*/  @P4 LDG.E R18, desc[UR6][R16.64+0x58] ;  /* 0x0000580610124981 */ /* 0x000ee2000c1e1900 */
[----:B------:R-:W-:-:S03]  /*07b0*/  @P2 LOP3.LUT R6, R6, R15, RZ, 0x3c, !PT ;  /* 0x0000000f06062212 */ /* 0x000fc600078e3cff */
[----:B------:R-:W3:Y:S01]  /*07c0*/  @P4 LDG.E R15, desc[UR6][R16.64+0x54] ;  /* 0x00005406100f4981 */ /* 0x000ee2000c1e1900 */
[----:B------:R-:W-:-:S03]  /*07d0*/  @P2 LOP3.LUT R4, R4, R19, RZ, 0x3c, !PT ;  /* 0x0000001304042212 */ /* 0x000fc600078e3cff */
[----:B------:R-:W3:Y:S01]  /*07e0*/  @P4 LDG.E R19, desc[UR6][R16.64+0x5c] ;  /* 0x00005c0610134981 */ /* 0x000ee2000c1e1900 */
[----:B------:R-:W-:Y:S02]  /*07f0*/  @P3 LOP3.LUT R7, R7, R22, RZ, 0x3c, !PT ;  /* 0x0000001607073212 */ /* 0x000fe400078e3cff */
[----:B------:R-:W-:Y:S01]  /*0800*/  @P3 LOP3.LUT R4, R4, R25, RZ, 0x3c, !PT ;  /* 0x0000001904043212 */ /* 0x000fe200078e3cff */
[----:B------:R-:W3:Y:S01]  /*0810*/  @P5 LDG.E R22, desc[UR6][R16.64+0x6c] ;  /* 0x00006c0610165981 */ /* 0x000ee2000c1e1900 */
[----:B------:R-:W-:-:S03]  /*0820*/  @P3 LOP3.LUT R6, R6, R23, RZ, 0x3c, !PT ;  /* 0x0000001706063212 */ /* 0x000fc600078e3cff */
[----:B------:R-:W3:Y:S04]  /*0830*/  @P5 LDG.E R23, desc[UR6][R16.64+0x68] ;  /* 0x0000680610175981 */ /* 0x000ee8000c1e1900 */
[----:B------:R-:W3:Y:S01]  /*0840*/  @P5 LDG.E R25, desc[UR6][R16.64+0x70] ;  /* 0x0000700610195981 */ /* 0x000ee2000c1e1900 */
[----:B------:R-:W-:Y:S02]  /*0850*/  LOP3.LUT P0, RZ, R21, 0x80, RZ, 0xc0, !PT ;  /* 0x0000008015ff7812 */ /* 0x000fe4000780c0ff */
[----:B--2---:R-:W-:-:S11]  /*0860*/  @P5 LOP3.LUT R3, R3, R20, RZ, 0x3c, !PT ;  /* 0x0000001403035212 */ /* 0x004fd600078e3cff */
        /* <DEDUP_REMOVED lines=15> */
[----:B------:R-:W-:Y:S02]  /*0960*/  @P6 LOP3.LUT R5, R5, R26, RZ, 0x3c, !PT ;  /* 0x0000001a05056212 */ /* 0x000fe400078e3cff */
[----:B--2---:R-:W-:Y:S02]  /*0970*/  @P0 LOP3.LUT R3, R3, R20, RZ, 0x3c, !PT ;  /* 0x0000001403030212 */ /* 0x004fe400078e3cff */
[----:B----4-:R-:W-:Y:S02]  /*0980*/  @P0 LOP3.LUT R5, R5, R24, RZ, 0x3c, !PT ;  /* 0x0000001805050212 */ /* 0x010fe400078e3cff */
[----:B---3--:R-:W-:Y:S02]  /*0990*/  @P6 LOP3.LUT R7, R7, R18, RZ, 0x3c, !PT ;  /* 0x0000001207076212 */ /* 0x008fe400078e3cff */
[----:B------:R-:W-:Y:S02]  /*09a0*/  @P6 LOP3.LUT R6, R6, R15, RZ, 0x3c, !PT ;  /* 0x0000000f06066212 */ /* 0x000fe400078e3cff */
[----:B------:R-:W-:-:S02]  /*09b0*/  @P6 LOP3.LUT R4, R4, R19, RZ, 0x3c, !PT ;  /* 0x0000001304046212 */ /* 0x000fc400078e3cff */
[----:B------:R-:W-:Y:S02]  /*09c0*/  @P0 LOP3.LUT R7, R7, R22, RZ, 0x3c, !PT ;  /* 0x0000001607070212 */ /* 0x000fe400078e3cff */
[----:B------:R-:W-:Y:S02]  /*09d0*/  @P0 LOP3.LUT R6, R6, R23, RZ, 0x3c, !PT ;  /* 0x0000001706060212 */ /* 0x000fe400078e3cff */
[----:B------:R-:W-:Y:S02]  /*09e0*/  @P0 LOP3.LUT R4, R4, R25, RZ, 0x3c, !PT ;  /* 0x0000001904040212 */ /* 0x000fe400078e3cff */
[----:B------:R-:W-:-:S13]  /*09f0*/  R2P PR, R21.B1, 0x7f ;  /* 0x0000007f15007804 */ /* 0x000fda0000001000 */
[----:B------:R-:W2:Y:S04]  /*0a00*/  @P0 LDG.E R18, desc[UR6][R16.64+0xa0] ;  /* 0x0000a00610120981 */ /* 0x000ea8000c1e1900 */
[----:B------:R-:W3:Y:S04]  /*0a10*/  @P0 LDG.E R15, desc[UR6][R16.64+0xa4] ;  /* 0x0000a406100f0981 */ /* 0x000ee8000c1e1900 */
[----:B------:R-:W4:Y:S04]  /*0a20*/  @P0 LDG.E R20, desc[UR6][R16.64+0xa8] ;  /* 0x0000a80610140981 */ /* 0x000f28000c1e1900 */
[----:B------:R-:W4:Y:S04]  /*0a30*/  @P0 LDG.E R19, desc[UR6][R16.64+0xac] ;  /* 0x0000ac0610130981 */ /* 0x000f28000c1e1900 */
[----:B------:R-:W4:Y:S04]  /*0a40*/  @P0 LDG.E R22, desc[UR6][R16.64+0xb0] ;  /* 0x0000b00610160981 */ /* 0x000f28000c1e1900 */
[----:B------:R-:W4:Y:S04]  /*0a50*/  @P1 LDG.E R24, desc[UR6][R16.64+0xb4] ;  /* 0x0000b40610181981 */ /* 0x000f28000c1e1900 */
[----:B------:R-:W4:Y:S04]  /*0a60*/  @P1 LDG.E R26, desc[UR6][R16.64+0xbc] ;  /* 0x0000bc06101a1981 */ /* 0x000f28000c1e1900 */
[----:B------:R-:W4:Y:S04]  /*0a70*/  @P1 LDG.E R23, desc[UR6][R16.64+0xb8] ;  /* 0x0000b80610171981 */ /* 0x000f28000c1e1900 */
[----:B------:R-:W4:Y:S04]  /*0a80*/  @P1 LDG.E R28, desc[UR6][R16.64+0xc4] ;  /* 0x0000c406101c1981 */ /* 0x000f28000c1e1900 */
[----:B------:R-:W4:Y:S01]  /*0a90*/  @P1 LDG.E R25, desc[UR6][R16.64+0xc0] ;  /* 0x0000c00610191981 */ /* 0x000f22000c1e1900 */
[----:B--2---:R-:W-:-:S03]  /*0aa0*/  @P0 LOP3.LUT R3, R3, R18, RZ, 0x3c, !PT ;  /* 0x0000001203030212 */ /* 0x004fc600078e3cff */
[----:B------:R-:W2:Y:S01]  /*0ab0*/  @P2 LDG.E R18, desc[UR6][R16.64+0xc8] ;  /* 0x0000c80610122981 */ /* 0x000ea2000c1e1900 */
[----:B---3--:R-:W-:-:S03]  /*0ac0*/  @P0 LOP3.LUT R6, R6, R15, RZ, 0x3c, !PT ;  /* 0x0000000f06060212 */ /* 0x008fc600078e3cff */
[----:B------:R-:W3:Y:S01]  /*0ad0*/  @P2 LDG.E R15, desc[UR6][R16.64+0xcc] ;  /* 0x0000cc06100f2981 */ /* 0x000ee2000c1e1900 */
[----:B----4-:R-:W-:-:S03]  /*0ae0*/  @P0 LOP3.LUT R7, R7, R20, RZ, 0x3c, !PT ;  /* 0x0000001407070212 */ /* 0x010fc600078e3cff */
[----:B------:R-:W4:Y:S01]  /*0af0*/  @P3 LDG.E R20, desc[UR6][R16.64+0xec] ;  /* 0x0000ec0610143981 */ /* 0x000f22000c1e1900 */
[----:B------:R-:W-:-:S03]  /*0b00*/  @P0 LOP3.LUT R4, R4, R19, RZ, 0x3c, !PT ;  /* 0x0000001304040212 */ /* 0x000fc600078e3cff */
[----:B------:R-:W4:Y:S01]  /*0b10*/  @P2 LDG.E R19, desc[UR6][R16.64+0xd4] ;  /* 0x0000d40610132981 */ /* 0x000f22000c1e1900 */
[----:B------:R-:W-:Y:S02]  /*0b20*/  @P0 LOP3.LUT R5, R5, R22, RZ, 0x3c, !PT ;  /* 0x0000001605050212 */ /* 0x000fe400078e3cff */
[----:B------:R-:W-:Y:S01]  /*0b30*/  LOP3.LUT P0, RZ, R21, 0x8000, RZ, 0xc0, !PT ;  /* 0x0000800015ff7812 */ /* 0x000fe2000780c0ff */
[----:B------:R-:W4:Y:S01]  /*0b40*/  @P2 LDG.E R22, desc[UR6][R16.64+0xd0] ;  /* 0x0000d00610162981 */ /* 0x000f22000c1e1900 */
[----:B------:R-:W-:-:S03]  /*0b50*/  @P1 LOP3.LUT R3, R3, R24, RZ, 0x3c, !PT ;  /* 0x0000001803031212 */ /* 0x000fc600078e3cff */
[----:B------:R-:W4:Y:S01]  /*0b60*/  @P3 LDG.E R21, desc[UR6][R16.64+0xe0] ;  /* 0x0000e00610153981 */ /* 0x000f22000c1e1900 */
[----:B------:R-:W-:-:S03]  /*0b70*/  @P1 LOP3.LUT R7, R7, R26, RZ, 0x3c, !PT ;  /* 0x0000001a07071212 */ /* 0x000fc600078e3cff */
[----:B------:R-:W4:Y:S01]  /*0b80*/  @P2 LDG.E R24, desc[UR6][R16.64+0xd8] ;  /* 0x0000d80610182981 */ /* 0x000f22000c1e1900 */
[----:B------:R-:W-:-:S03]  /*0b90*/  @P1 LOP3.LUT R6, R6, R23, RZ, 0x3c, !PT ;  /* 0x0000001706061212 */ /* 0x000fc600078e3cff */
[----:B------:R-:W4:Y:S01]  /*0ba0*/  @P3 LDG.E R26, desc[UR6][R16.64+0xdc] ;  /* 0x0000dc06101a3981 */ /* 0x000f22000c1e1900 */
[----:B------:R-:W-:-:S03]  /*0bb0*/  @P1 LOP3.LUT R5, R5, R28, RZ, 0x3c, !PT ;  /* 0x0000001c05051212 */ /* 0x000fc600078e3cff */
[----:B------:R-:W4:Y:S04]  /*0bc0*/  @P3 LDG.E R28, desc[UR6][R16.64+0xe4] ;  /* 0x0000e406101c3981 */ /* 0x000f28000c1e1900 */
[----:B------:R-:W4:Y:S01]  /*0bd0*/  @P3 LDG.E R23, desc[UR6][R16.64+0xe8] ;  /* 0x0000e80610173981 */ /* 0x000f22000c1e1900 */
[----:B--2---:R-:W-:-:S03]  /*0be0*/  @P2 LOP3.LUT R3, R3, R18, RZ, 0x3c, !PT ;  /* 0x0000001203032212 */ /* 0x004fc600078e3cff */
[----:B------:R-:W2:Y:S01]  /*0bf0*/  @P4 LDG.E R18, desc[UR6][R16.64+0xf0] ;  /* 0x0000f00610124981 */ /* 0x000ea2000c1e1900 */
[----:B---3--:R-:W-:Y:S02]  /*0c00*/  @P2 LOP3.LUT R6, R6, R15, RZ, 0x3c, !PT ;  /* 0x0000000f06062212 */ /* 0x008fe400078e3cff */
[----:B------:R-:W-:Y:S01]  /*0c10*/  @P1 LOP3.LUT R4, R4, R25, RZ, 0x3c, !PT ;  /* 0x0000001904041212 */ /* 0x000fe200078e3cff */
[----:B------:R-:W3:Y:S03]  /*0c20*/  @P5 LDG.E R15, desc[UR6][R16.64+0x110] ;  /* 0x00011006100f5981 */ /* 0x000ee6000c1e1900 */
[----:B----4-:R-:W-:Y:S02]  /*0c30*/  @P2 LOP3.LUT R4, R4, R19, RZ, 0x3c, !PT ;  /* 0x0000001304042212 */ /* 0x010fe400078e3cff */
[----:B------:R-:W4:Y:S01]  /*0c40*/  @P4 LDG.E R19, desc[UR6][R16.64+0xf4] ;  /* 0x0000f40610134981 */ /* 0x000f22000c1e1900 */
        /* <DEDUP_REMOVED lines=12> */
[----:B--2---:R-:W-:-:S03]  /*0d10*/  @P4 LOP3.LUT R3, R3, R18, RZ, 0x3c, !PT ;  /* 0x0000001203034212 */ /* 0x004fc600078e3cff */
[----:B------:R-:W2:Y:S01]  /*0d20*/  @P5 LDG.E R18, desc[UR6][R16.64+0x114] ;  /* 0x0001140610125981 */ /* 0x000ea2000c1e1900 */
[----:B------:R-:W-:-:S03]  /*0d30*/  @P3 LOP3.LUT R5, R5, R20, RZ, 0x3c, !PT ;  /* 0x0000001405053212 */ /* 0x000fc600078e3cff */
[----:B------:R-:W2:Y:S01]  /*0d40*/  @P6 LDG.E R20, desc[UR6][R16.64+0x118] ;  /* 0x0001180610146981 */ /* 0x000ea2000c1e1900 */
[----:B----4-:R-:W-:-:S03]  /*0d50*/  @P4 LOP3.LUT R6, R6, R19, RZ, 0x3c, !PT ;  /* 0x0000001306064212 */ /* 0x010fc600078e3cff */
[----:B------:R-:W4:Y:S01]  /*0d60*/  @P6 LDG.E R19, desc[UR6][R16.64+0x11c] ;  /* 0x00011c0610136981 */ /* 0x000f22000c1e1900 */
[----:B---3--:R-:W-:-:S03]  /*0d70*/  @P4 LOP3.LUT R7, R7, R22, RZ, 0x3c, !PT ;  /* 0x0000001607074212 */ /* 0x008fc600078e3cff */
[----:B------:R-:W3:Y:S01]  /*0d80*/  @P6 LDG.E R22, desc[UR6][R16.64+0x120] ;  /* 0x0001200610166981 */ /* 0x000ee2000c1e1900 */
[----:B------:R-:W-:-:S03]  /*0d90*/  @P4 LOP3.LUT R4, R4, R21, RZ, 0x3c, !PT ;  /* 0x0000001504044212 */ /* 0x000fc600078e3cff */
[----:B------:R-:W3:Y:S01]  /*0da0*/  @P0 LDG.E R21, desc[UR6][R16.64+0x130] ;  /* 0x0001300610150981 */ /* 0x000ee2000c1e1900 */
[----:B------:R-:W-:Y:S02]  /*0db0*/  @P4 LOP3.LUT R5, R5, R24, RZ, 0x3c, !PT ;  /* 0x0000001805054212 */ /* 0x000fe400078e3cff */
[----:B------:R-:W-:Y:S01]  /*0dc0*/  @P5 LOP3.LUT R4, R4, R15, RZ, 0x3c, !PT ;  /* 0x0000000f04045212 */ /* 0x000fe200078e3cff */
[----:B------:R-:W3:Y:S01]  /*0dd0*/  @P6 LDG.E R24, desc[UR6][R16.64+0x128] ;  /* 0x0001280610186981 */ /* 0x000ee2000c1e1900 */
[----:B------:R-:W-:-:S03]  /*0de0*/  @P5 LOP3.LUT R3, R3, R26, RZ, 0x3c, !PT ;  /* 0x0000001a03035212 */ /* 0x000fc600078e3cff */
[----:B------:R-:W3:Y:S01]  /*0df0*/  @P6 LDG.E R15, desc[UR6][R16.64+0x124] ;  /* 0x00012406100f6981 */ /* 0x000ee2000c1e1900 */
[----:B------:R-:W-:-:S03]  /*0e00*/  @P5 LOP3.LUT R7, R7, R28, RZ, 0x3c, !PT ;  /* 0x0000001c07075212 */ /* 0x000fc600078e3cff */
[----:B------:R-:W3:Y:S01]  /*0e10*/  @P0 LDG.E R26, desc[UR6][R16.64+0x12c] ;  /* 0x00012c06101a0981 */ /* 0x000ee2000c1e1900 */
[----:B------:R-:W-:-:S03]  /*0e20*/  @P5 LOP3.LUT R6, R6, R23, RZ, 0x3c, !PT ;  /* 0x0000001706065212 */ /* 0x000fc600078e3cff */
[----:B------:R-:W3:Y:S04]  /*0e30*/  @P0 LDG.E R28, desc[UR6][R16.64+0x13c] ;  /* 0x00013c06101c0981 */ /* 0x000ee8000c1e1900 */
[----:B------:R-:W3:Y:S01]  /*0e40*/  @P0 LDG.E R23, desc[UR6][R16.64+0x138] ;  /* 0x0001380610170981 */ /* 0x000ee2000c1e1900 */
[----:B--2---:R-:W-:-:S03]  /*0e50*/  @P5 LOP3.LUT R5, R5, R18, RZ, 0x3c, !PT ;  /* 0x0000001205055212 */ /* 0x004fc600078e3cff */
[----:B------:R-:W2:Y:S01]  /*0e60*/  @P0 LDG.E R18, desc[UR6][R16.64+0x134] ;  /* 0x0001340610120981 */ /* 0x000ea2000c1e1900 */
[----:B------:R-:W-:-:S04]  /*0e70*/  UIADD3 UR4, UPT, UPT, UR4, 0x10, URZ ;  /* 0x0000001004047890 */ /* 0x000fc8000fffe0ff */
[----:B------:R-:W-:Y:S01]  /*0e80*/  UISETP.NE.AND UP0, UPT, UR4, 0x20, UPT ;  /* 0x000000200400788c */ /* 0x000fe2000bf05270 */
[----:B------:R-:W-:Y:S02]  /*0e90*/  @P6 LOP3.LUT R3, R3, R20, RZ, 0x3c, !PT ;  /* 0x0000001403036212 */ /* 0x000fe400078e3cff */
[----:B----4-:R-:W-:Y:S02]  /*0ea0*/  @P6 LOP3.LUT R6, R6, R19, RZ, 0x3c, !PT ;  /* 0x0000001306066212 */ /* 0x010fe400078e3cff */
[----:B---3--:R-:W-:Y:S02]  /*0eb0*/  @P6 LOP3.LUT R7, R7, R22, RZ, 0x3c, !PT ;  /* 0x0000001607076212 */ /* 0x008fe400078e3cff */
[----:B------:R-:W-:Y:S02]  /*0ec0*/  @P0 LOP3.LUT R6, R6, R21, RZ, 0x3c, !PT ;  /* 0x0000001506060212 */ /* 0x000fe400078e3cff */
[----:B------:R-:W-:Y:S02]  /*0ed0*/  @P6 LOP3.LUT R5, R5, R24, RZ, 0x3c, !PT ;  /* 0x0000001805056212 */ /* 0x000fe400078e3cff */
[----:B------:R-:W-:-:S02]  /*0ee0*/  @P6 LOP3.LUT R4, R4, R15, RZ, 0x3c, !PT ;  /* 0x0000000f04046212 */ /* 0x000fc400078e3cff */
[----:B------:R-:W-:Y:S02]  /*0ef0*/  @P0 LOP3.LUT R3, R3, R26, RZ, 0x3c, !PT ;  /* 0x0000001a03030212 */ /* 0x000fe400078e3cff */
[----:B------:R-:W-:Y:S02]  /*0f00*/  @P0 LOP3.LUT R5, R5, R28, RZ, 0x3c, !PT ;  /* 0x0000001c05050212 */ /* 0x000fe400078e3cff */
[----:B------:R-:W-:Y:S02]  /*0f10*/  @P0 LOP3.LUT R4, R4, R23, RZ, 0x3c, !PT ;  /* 0x0000001704040212 */ /* 0x000fe400078e3cff */
[----:B--2---:R-:W-:Y:S01]  /*0f20*/  @P0 LOP3.LUT R7, R7, R18, RZ, 0x3c, !PT ;  /* 0x0000001207070212 */ /* 0x004fe200078e3cff */
[----:B------:R-:W-:Y:S06]  /*0f30*/  BRA.U UP0, `(.L_x_113) ;  /* 0xfffffff500487547 */ /* 0x000fec000b83ffff */
[----:B------:R-:W-:-:S05]  /*0f40*/  VIADD R0, R0, 0x1 ;  /* 0x0000000100007836 */ /* 0x000fca0000000000 */
[----:B------:R-:W-:-:S13]  /*0f50*/  ISETP.NE.AND P0, PT, R0, 0x5, PT ;  /* 0x000000050000780c */ /* 0x000fda0003f05270 */
[----:B------:R-:W-:Y:S05]  /*0f60*/  @P0 BRA `(.L_x_114) ;  /* 0xfffffff400300947 */ /* 0x000fea000383ffff */
[----:B------:R-:W-:Y:S01]  /*0f70*/  LOP3.LUT R0, R11, 0x3, RZ, 0xc0, !PT ;  /* 0x000000030b007812 */ /* 0x000fe200078ec0ff */
[----:B------:R0:W-:Y:S03]  /*0f80*/  STL.64 [R1+0x8], R6 ;  /* 0x0000080601007387 */ /* 0x0001e60000100a00 */
[----:B------:R-:W-:Y:S01]  /*0f90*/  ISETP.NE.U32.AND P0, PT, R0, 0x1, PT ;  /* 0x000000010000780c */ /* 0x000fe20003f05070 */
[----:B------:R0:W-:Y:S03]  /*0fa0*/  STL.64 [R1+0x10], R4 ;  /* 0x0000100401007387 */ /* 0x0001e60000100a00 */
[----:B------:R-:W-:Y:S01]  /*0fb0*/  ISETP.NE.AND.EX P0, PT, RZ, RZ, PT, P0 ;  /* 0x000000ffff00720c */ /* 0x000fe20003f05300 */
[----:B------:R0:W-:-:S12]  /*0fc0*/  STL [R1+0x4], R3 ;  /* 0x0000040301007387 */ /* 0x0001d80000100800 */
[----:B0-----:R-:W-:Y:S05]  /*0fd0*/  @!P0 BRA `(.L_x_112) ;  /* 0x0000001400f88947 */ /* 0x001fea0003800000 */
[----:B------:R-:W-:Y:S01]  /*0fe0*/  UMOV UR4, URZ ;  /* 0x000000ff00047c82 */ /* 0x000fe20008000000 */
[----:B------:R-:W-:Y:S01]  /*0ff0*/  IMAD.MOV.U32 R0, RZ, RZ, RZ ;  /* 0x000000ffff007224 */ /* 0x000fe200078e00ff */
[----:B------:R-:W-:Y:S01]  /*1000*/  CS2R R6, SRZ ;  /* 0x0000000000067805 */ /* 0x000fe2000001ff00 */
[----:B------:R-:W-:Y:S02]  /*1010*/  IMAD.MOV.U32 R4, RZ, RZ, RZ ;  /* 0x000000ffff047224 */ /* 0x000fe400078e00ff */
[----:B------:R-:W-:Y:S02]  /*1020*/  IMAD.MOV.U32 R3, RZ, RZ, RZ ;  /* 0x000000ffff037224 */ /* 0x000fe400078e00ff */
[----:B------:R-:W-:-:S07]  /*1030*/  IMAD.U32 R5, RZ, RZ, UR4 ;  /* 0x00000004ff057e24 */ /* 0x000fce000f8e00ff */
.L_x_116:
[----:B------:R-:W-:-:S06]  /*1040*/  IMAD R13, R0, 0x4, R1 ;  /* 0x00000004000d7824 */ /* 0x000fcc00078e0201 */
[----:B------:R-:W5:Y:S01]  /*1050*/  LDL R13, [R13+0x4] ;  /* 0x000004000d0d7983 */ /* 0x000f620000100800 */
[----:B------:R-:W-:-:S05]  /*1060*/  UMOV UR4, URZ ;  /* 0x000000ff00047c82 */ /* 0x000fca0008000000 */
.L_x_115:
        /* <DEDUP_REMOVED lines=180> */
[----:B------:R0:W-:Y:S03]  /*1bb0*/  STL [R1+0x4], R3 ;  /* 0x0000040301007387 */ /* 0x0001e60000100800 */
[----:B------:R-:W-:Y:S01]  /*1bc0*/  ISETP.NE.AND.EX P0, PT, RZ, RZ, PT, P0 ;  /* 0x000000ffff00720c */ /* 0x000fe20003f05300 */
[----:B------:R0:W-:-:S12]  /*1bd0*/  STL.64 [R1+0x10], R4 ;  /* 0x0000100401007387 */ /* 0x0001d80000100a00 */
[----:B0-----:R-:W-:Y:S05]  /*1be0*/  @P0 BRA `(.L_x_112) ;  /* 0x0000000800f40947 */ /* 0x001fea0003800000 */
[----:B------:R-:W-:Y:S01]  /*1bf0*/  UMOV UR4, URZ ;  /* 0x000000ff00047c82 */ /* 0x000fe20008000000 */
[----:B------:R-:W-:Y:S01]  /*1c00*/  IMAD.MOV.U32 R0, RZ, RZ, RZ ;  /* 0x000000ffff007224 */ /* 0x000fe200078e00ff */
[----:B------:R-:W-:Y:S01]  /*1c10*/  CS2R R6, SRZ ;  /* 0x0000000000067805 */ /* 0x000fe2000001ff00 */
[----:B------:R-:W-:Y:S02]  /*1c20*/  IMAD.MOV.U32 R4, RZ, RZ, RZ ;  /* 0x000000ffff047224 */ /* 0x000fe400078e00ff */
[----:B------:R-:W-:Y:S02]  /*1c30*/  IMAD.MOV.U32 R3, RZ, RZ, RZ ;  /* 0x000000ffff037224 */ /* 0x000fe400078e00ff */
[----:B------:R-:W-:-:S07]  /*1c40*/  IMAD.U32 R5, RZ, RZ, UR4 ;  /* 0x00000004ff057e24 */ /* 0x000fce000f8e00ff */
.L_x_118:
[----:B------:R-:W-:-:S06]  /*1c50*/  IMAD R13, R0, 0x4, R1 ;  /* 0x00000004000d7824 */ /* 0x000fcc00078e0201 */
[----:B------:R-:W5:Y:S01]  /*1c60*/  LDL R13, [R13+0x4] ;  /* 0x000004000d0d7983 */ /* 0x000f620000100800 */
[----:B------:R-:W-:-:S05]  /*1c70*/  UMOV UR4, URZ ;  /* 0x000000ff00047c82 */ /* 0x000fca0008000000 */
.L_x_117:
        /* <DEDUP_REMOVED lines=177> */
[----:B------:R0:W-:Y:S04]  /*2790*/  STL.64 [R1+0x8], R6 ;  /* 0x0000080601007387 */ /* 0x0001e80000100a00 */
[----:B------:R0:W-:Y:S04]  /*27a0*/  STL [R1+0x4], R3 ;  /* 0x0000040301007387 */ /* 0x0001e80000100800 */
[----:B------:R0:W-:Y:S02]  /*27b0*/  STL.64 [R1+0x10], R4 ;  /* 0x0000100401007387 */ /* 0x0001e40000100a00 */
.L_x_112:
[----:B------:R-:W-:Y:S05]  /*27c0*/  BSYNC.RECONVERGENT B1 ;  /* 0x0000000000017941 */ /* 0x000fea0003800200 */
.L_x_111:
[C---:B------:R-:W-:Y:S01]  /*27d0*/  ISETP.GT.U32.AND P0, PT, R11.reuse, 0x3, PT ;  /* 0x000000030b00780c */ /* 0x040fe20003f04070 */
[----:B------:R-:W-:Y:S01]  /*27e0*/  VIADD R12, R12, 0x1 ;  /* 0x000000010c0c7836 */ /* 0x000fe20000000000 */
[--C-:B------:R-:W-:Y:S02]  /*27f0*/  SHF.R.U64 R11, R11, 0x2, R14.reuse ;  /* 0x000000020b0b7819 */ /* 0x100fe4000000120e */
[----:B------:R-:W-:Y:S02]  /*2800*/  ISETP.GT.U32.AND.EX P0, PT, R14, RZ, PT, P0 ;  /* 0x000000ff0e00720c */ /* 0x000fe40003f04100 */
[----:B------:R-:W-:-:S11]  /*2810*/  SHF.R.U32.HI R14, RZ, 0x2, R14 ;  /* 0x00000002ff0e7819 */ /* 0x000fd6000001160e */
[----:B------:R-:W-:Y:S05]  /*2820*/  @P0 BRA `(.L_x_119) ;  /* 0xffffffd800d40947 */ /* 0x000fea000383ffff */
.L_x_110:
[----:B------:R-:W-:Y:S05]  /*2830*/  BSYNC.RECONVERGENT B0 ;  /* 0x0000000000007941 */ /* 0x000fea0003800200 */
.L_x_109:
[----:B------:R-:W2:Y:S01]  /*2840*/  LDCU.64 UR4, c[0x0][0x380] ;  /* 0x00007000ff0477ac */ /* 0x000ea20008000a00 */
[C---:B01----:R-:W-:Y:S01]  /*2850*/  IMAD.SHL.U32 R4, R10.reuse, 0x4, RZ ;  /* 0x000000040a047824 */ /* 0x043fe200078e00ff */
[----:B------:R-:W-:Y:S02]  /*2860*/  SHF.R.S32.HI R7, RZ, 0x1f, R10 ;  /* 0x0000001fff077819 */ /* 0x000fe4000001140a */
[----:B------:R-:W-:Y:S01]  /*2870*/  SHF.R.U32.HI R8, RZ, 0x2, R3 ;  /* 0x00000002ff087819 */ /* 0x000fe20000011603 */
[----:B------:R-:W-:Y:S01]  /*2880*/  IMAD.MOV.U32 R12, RZ, RZ, 0x3e055027 ;  /* 0x3e055027ff0c7424 */ /* 0x000fe200078e00ff */
[----:B------:R-:W-:Y:S01]  /*2890*/  SHF.L.U64.HI R10, R10, 0x2, R7 ;  /* 0x000000020a0a7819 */ /* 0x000fe20000010207 */
[----:B------:R-:W0:Y:S01]  /*28a0*/  LDC R11, c[0x0][0x390] ;  /* 0x0000e400ff0b7b82 */ /* 0x000e220000000800 */
[----:B--2---:R-:W-:-:S04]  /*28b0*/  IADD3 R6, P0, PT, R4, UR4, RZ ;  /* 0x0000000404067c10 */ /* 0x004fc8000ff1e0ff */
[----:B------:R-:W-:-:S05]  /*28c0*/  IADD3.X R7, PT, PT, R10, UR5, RZ, P0, !PT ;  /* 0x000000050a077c10 */ /* 0x000fca00087fe4ff */
[----:B------:R1:W2:Y:S01]  /*28d0*/  LDG.E.CONSTANT R0, desc[UR6][R6.64] ;  /* 0x0000000606007981 */ /* 0x0002a2000c1e9900 */
[----:B------:R-:W-:Y:S01]  /*28e0*/  LOP3.LUT R8, R8, R3, RZ, 0x3c, !PT ;  /* 0x0000000308087212 */ /* 0x000fe200078e3cff */
[----:B------:R-:W-:Y:S01]  /*28f0*/  IMAD.SHL.U32 R3, R5, 0x10, RZ ;  /* 0x0000001005037824 */ /* 0x000fe200078e00ff */
[----:B------:R-:W-:Y:S03]  /*2900*/  BSSY.RECONVERGENT B0, `(.L_x_120) ;  /* 0x0000047000007945 */ /* 0x000fe60003800200 */
[----:B------:R-:W-:-:S05]  /*2910*/  IMAD.SHL.U32 R9, R8, 0x2, RZ ;  /* 0x0000000208097824 */ /* 0x000fca00078e00ff */
[----:B------:R-:W-:Y:S02]  /*2920*/  LOP3.LUT R8, R8, R9, R3, 0x96, !PT ;  /* 0x0000000908087212 */ /* 0x000fe400078e9603 */
[----:B0-----:R-:W0:Y:S02]  /*2930*/  MUFU.RCP R9, R11 ;  /* 0x0000000b00097308 */ /* 0x001e240000001000 */
[----:B------:R-:W-:-:S04]  /*2940*/  LOP3.LUT R5, R8, R5, RZ, 0x3c, !PT ;  /* 0x0000000508057212 */ /* 0x000fc800078e3cff */
[----:B------:R-:W-:Y:S01]  /*2950*/  IADD3 R5, PT, PT, R2, 0x587c5, R5 ;  /* 0x000587c502057810 */ /* 0x000fe20007ffe005 */
[----:B------:R-:W-:-:S03]  /*2960*/  IMAD.MOV.U32 R2, RZ, RZ, 0x2f800000 ;  /* 0x2f800000ff027424 */ /* 0x000fc600078e00ff */
[----:B------:R-:W-:-:S05]  /*2970*/  I2FP.F32.U32 R5, R5 ;  /* 0x0000000500057245 */ /* 0x000fca0000201000 */
[----:B------:R-:W-:-:S04]  /*2980*/  FFMA R5, R5, R2, 1.1641532182693481445e-10 ;  /* 0x2f00000005057423 */ /* 0x000fc80000000002 */
[----:B------:R-:W-:-:S05]  /*2990*/  FADD R5, R5, 9.9999999392252902908e-09 ;  /* 0x322bcc7705057421 */ /* 0x000fca0000000000 */
[----:B------:R-:W-:-:S13]  /*29a0*/  FSETP.GEU.AND P0, PT, R5, 1.175494350822287508e-38, PT ;  /* 0x008000000500780b */ /* 0x000fda0003f0e000 */
[----:B------:R-:W-:-:S04]  /*29b0*/  @!P0 FMUL R5, R5, 8388608 ;  /* 0x4b00000005058820 */ /* 0x000fc80000400000 */
[----:B------:R-:W-:-:S05]  /*29c0*/  VIADD R2, R5, 0xc0d55555 ;  /* 0xc0d5555505027836 */ /* 0x000fca0000000000 */
[----:B-1----:R-:W-:-:S04]  /*29d0*/  LOP3.LUT R6, R2, 0xff800000, RZ, 0xc0, !PT ;  /* 0xff80000002067812 */ /* 0x002fc800078ec0ff */
[----:B------:R-:W-:Y:S01]  /*29e0*/  I2FP.F32.S32 R3, R6 ;  /* 0x0000000600037245 */ /* 0x000fe20000201400 */
[----:B------:R-:W-:-:S04]  /*29f0*/  IMAD.IADD R2, R5, 0x1, -R6 ;  /* 0x0000000105027824 */ /* 0x000fc800078e0a06 */
[----:B------:R-:W-:-:S04]  /*2a00*/  FADD R7, R2, -1 ;  /* 0xbf80000002077421 */ /* 0x000fc80000000000 */
[----:B------:R-:W-:-:S04]  /*2a10*/  FFMA R2, R7, -R12, 0.14084610342979431152 ;  /* 0x3e1039f607027423 */ /* 0x000fc8000000080c */
[----:B------:R-:W-:-:S04]  /*2a20*/  FFMA R2, R7, R2, -0.12148627638816833496 ;  /* 0xbdf8cdcc07027423 */ /* 0x000fc80000000002 */
[----:B------:R-:W-:-:S04]  /*2a30*/  FFMA R2, R7, R2, 0.13980610668659210205 ;  /* 0x3e0f295507027423 */ /* 0x000fc80000000002 */
[----:B------:R-:W-:-:S04]  /*2a40*/  FFMA R2, R7, R2, -0.16684235632419586182 ;  /* 0xbe2ad8b907027423 */ /* 0x000fc80000000002 */
[----:B------:R-:W-:-:S04]  /*2a50*/  FFMA R2, R7, R2, 0.20012299716472625732 ;  /* 0x3e4ced0b07027423 */ /* 0x000fc80000000002 */
[----:B------:R-:W-:-:S04]  /*2a60*/  FFMA R2, R7, R2, -0.24999669194221496582 ;  /* 0xbe7fff2207027423 */ /* 0x000fc80000000002 */
[----:B------:R-:W-:-:S04]  /*2a70*/  FFMA R2, R7, R2, 0.33333182334899902344 ;  /* 0x3eaaaa7807027423 */ /* 0x000fc80000000002 */
[----:B------:R-:W-:Y:S01]  /*2a80*/  FFMA R8, R7, R2, -0.5 ;  /* 0xbf00000007087423 */ /* 0x000fe20000000002 */
[----:B------:R-:W-:Y:S02]  /*2a90*/  FSEL R2, RZ, -23, P0 ;  /* 0xc1b80000ff027808 */ /* 0x000fe40000000000 */
[----:B------:R-:W-:Y:S01]  /*2aa0*/  ISETP.GT.U32.AND P0, PT, R5, 0x7f7fffff, PT ;  /* 0x7f7fffff0500780c */ /* 0x000fe20003f04070 */
[----:B------:R-:W-:Y:S02]  /*2ab0*/  FMUL R8, R7, R8 ;  /* 0x0000000807087220 */ /* 0x000fe40000400000 */
[----:B------:R-:W-:Y:S01]  /*2ac0*/  FFMA R3, R3, 1.1920928955078125e-07, R2 ;  /* 0x3400000003037823 */ /* 0x000fe20000000002 */
[----:B------:R-:W-:Y:S02]  /*2ad0*/  IMAD.MOV.U32 R2, RZ, RZ, 0x7f800000 ;  /* 0x7f800000ff027424 */ /* 0x000fe400078e00ff */
[----:B------:R-:W-:-:S04]  /*2ae0*/  FFMA R8, R7, R8, R7 ;  /* 0x0000000807087223 */ /* 0x000fc80000000007 */
[----:B------:R-:W-:-:S03]  /*2af0*/  FFMA R3, R3, 0.69314718246459960938, R8 ;  /* 0x3f31721803037823 */ /* 0x000fc60000000008 */
[C---:B------:R-:W-:Y:S01]  /*2b00*/  @P0 FFMA R3, R5.reuse, R2, +INF ;  /* 0x7f80000005030423 */ /* 0x040fe20000000002 */
[----:B------:R-:W-:-:S03]  /*2b10*/  FSETP.NEU.AND P0, PT, R5, RZ, PT ;  /* 0x000000ff0500720b */ /* 0x000fc60003f0d000 */
[----:B------:R-:W-:-:S05]  /*2b20*/  FADD R3, -R3, 9.9999999392252902908e-09 ;  /* 0x322bcc7703037421 */ /* 0x000fca0000000100 */
[----:B------:R-:W-:-:S04]  /*2b30*/  FSEL R3, R3, +INF , P0 ;  /* 0x7f80000003037808 */ /* 0x000fc80000000000 */
[----:B------:R-:W-:-:S13]  /*2b40*/  FSETP.GEU.AND P0, PT, R3, 1.175494350822287508e-38, PT ;  /* 0x008000000300780b */ /* 0x000fda0003f0e000 */
[----:B------:R-:W-:-:S04]  /*2b50*/  @!P0 FMUL R3, R3, 8388608 ;  /* 0x4b00000003038820 */ /* 0x000fc80000400000 */
[----:B------:R-:W-:-:S05]  /*2b60*/  VIADD R5, R3, 0xc0d55555 ;  /* 0xc0d5555503057836 */ /* 0x000fca0000000000 */
[----:B------:R-:W-:-:S05]  /*2b70*/  LOP3.LUT R6, R5, 0xff800000, RZ, 0xc0, !PT ;  /* 0xff80000005067812 */ /* 0x000fca00078ec0ff */
[----:B------:R-:W-:Y:S01]  /*2b80*/  IMAD.IADD R5, R3, 0x1, -R6 ;  /* 0x0000000103057824 */ /* 0x000fe200078e0a06 */
[----:B------:R-:W-:-:S03]  /*2b90*/  I2FP.F32.S32 R6, R6 ;  /* 0x0000000600067245 */ /* 0x000fc60000201400 */
[----:B------:R-:W-:Y:S01]  /*2ba0*/  FADD R7, R5, -1 ;  /* 0xbf80000005077421 */ /* 0x000fe20000000000 */
[----:B------:R-:W-:Y:S02]  /*2bb0*/  FSEL R5, RZ, -23, P0 ;  /* 0xc1b80000ff057808 */ /* 0x000fe40000000000 */
[----:B------:R-:W-:Y:S01]  /*2bc0*/  ISETP.GT.U32.AND P0, PT, R3, 0x7f7fffff, PT ;  /* 0x7f7fffff0300780c */ /* 0x000fe20003f04070 */
[C---:B------:R-:W-:Y:S02]  /*2bd0*/  FFMA R8, R7.reuse, -R12, 0.14084610342979431152 ;  /* 0x3e1039f607087423 */ /* 0x040fe4000000080c */
[----:B------:R-:W-:Y:S02]  /*2be0*/  FFMA R5, R6, 1.1920928955078125e-07, R5 ;  /* 0x3400000006057823 */ /* 0x000fe40000000005 */
        /* <DEDUP_REMOVED lines=11> */
[----:B------:R-:W-:Y:S01]  /*2ca0*/  FSETP.NEU.AND P0, PT, R3, RZ, PT ;  /* 0x000000ff0300720b */ /* 0x000fe20003f0d000 */
[----:B0-----:R-:W-:-:S03]  /*2cb0*/  FFMA R2, R9, -R11, 1 ;  /* 0x3f80000009027423 */ /* 0x001fc6000000080b */
[----:B------:R-:W-:Y:S01]  /*2cc0*/  FSEL R5, R5, -INF , P0 ;  /* 0xff80000005057808 */ /* 0x000fe20000000000 */
[----:B------:R-:W-:-:S04]  /*2cd0*/  FFMA R9, R9, R2, R9 ;  /* 0x0000000209097223 */ /* 0x000fc80000000009 */
[----:B--2---:R-:W-:-:S04]  /*2ce0*/  FADD R0, -R5, R0 ;  /* 0x0000000005007221 */ /* 0x004fc80000000100 */
[----:B------:R-:W0:Y:S01]  /*2cf0*/  FCHK P0, R0, R11 ;  /* 0x0000000b00007302 */ /* 0x000e220000000000 */
[----:B------:R-:W-:-:S04]  /*2d00*/  FFMA R2, R0, R9, RZ ;  /* 0x0000000900027223 */ /* 0x000fc800000000ff */
[----:B------:R-:W-:-:S04]  /*2d10*/  FFMA R3, R2, -R11, R0 ;  /* 0x8000000b02037223 */ /* 0x000fc80000000000 */
[----:B------:R-:W-:Y:S01]  /*2d20*/  FFMA R3, R9, R3, R2 ;  /* 0x0000000309037223 */ /* 0x000fe20000000002 */
[----:B0-----:R-:W-:Y:S06]  /*2d30*/  @!P0 BRA `(.L_x_121) ;  /* 0x00000000000c8947 */ /* 0x001fec0003800000 */
[----:B------:R-:W-:-:S07]  /*2d40*/  MOV R2, 0x2d60 ;  /* 0x00002d6000027802 */ /* 0x000fce0000000f00 */
[----:B------:R-:W-:Y:S05]  /*2d50*/  CALL.REL.NOINC `($__internal_1_$__cuda_sm3x_div_rn_noftz_f32_slowpath) ;  /* 0x00000000001c7944 */ /* 0x000fea0003c00000 */
[----:B------:R-:W-:-:S07]  /*2d60*/  IMAD.MOV.U32 R3, RZ, RZ, R0 ;  /* 0x000000ffff037224 */ /* 0x000fce00078e0000 */
.L_x_121:
[----:B------:R-:W-:Y:S05]  /*2d70*/  BSYNC.RECONVERGENT B0 ;  /* 0x0000000000007941 */ /* 0x000fea0003800200 */
.L_x_120:
[----:B------:R-:W0:Y:S02]  /*2d80*/  LDCU.64 UR4, c[0x0][0x388] ;  /* 0x00007100ff0477ac */ /* 0x000e240008000a00 */
[----:B0-----:R-:W-:-:S04]  /*2d90*/  IADD3 R4, P0, PT, R4, UR4, RZ ;  /* 0x0000000404047c10 */ /* 0x001fc8000ff1e0ff */
[----:B------:R-:W-:-:S05]  /*2da0*/  IADD3.X R5, PT, PT, R10, UR5, RZ, P0, !PT ;  /* 0x000000050a057c10 */ /* 0x000fca00087fe4ff */
[----:B------:R-:W-:Y:S01]  /*2db0*/  STG.E desc[UR6][R4.64], R3 ;  /* 0x0000000304007986 */ /* 0x000fe2000c101906 */
[----:B------:R-:W-:Y:S05]  /*2dc0*/  EXIT ;  /* 0x000000000000794d */ /* 0x000fea0003800000 */
        .weak           $__internal_1_$__cuda_sm3x_div_rn_noftz_f32_slowpath
        .type           $__internal_1_$__cuda_sm3x_div_rn_noftz_f32_slowpath,@function
        .size           $__internal_1_$__cuda_sm3x_div_rn_noftz_f32_slowpath,(.L_x_307 - $__internal_1_$__cuda_sm3x_div_rn_noftz_f32_slowpath)
$__internal_1_$__cuda_sm3x_div_rn_noftz_f32_slowpath:
[----:B------:R-:W0:Y:S01]  /*2dd0*/  LDC R3, c[0x0][0x390] ;  /* 0x0000e400ff037b82 */ /* 0x000e220000000800 */
[--C-:B------:R-:W-:Y:S01]  /*2de0*/  SHF.R.U32.HI R5, RZ, 0x17, R0.reuse ;  /* 0x00000017ff057819 */ /* 0x100fe20000011600 */
[----:B------:R-:W1:Y:S01]  /*2df0*/  LDCU UR4, c[0x0][0x390] ;  /* 0x00007200ff0477ac */ /* 0x000e620008000800 */
[----:B------:R-:W-:Y:S02]  /*2e00*/  BSSY.RECONVERGENT B1, `(.L_x_122) ;  /* 0x0000064000017945 */ /* 0x000fe40003800200 */
[----:B------:R-:W-:Y:S01]  /*2e10*/  LOP3.LUT R12, R5, 0xff, RZ, 0xc0, !PT ;  /* 0x000000ff050c7812 */ /* 0x000fe200078ec0ff */
[----:B------:R-:W-:-:S04]  /*2e20*/  IMAD.MOV.U32 R5, RZ, RZ, R0 ;  /* 0x000000ffff057224 */ /* 0x000fc800078e0000 */
[----:B------:R-:W-:Y:S02]  /*2e30*/  VIADD R11, R12, 0xffffffff ;  /* 0xffffffff0c0b7836 */ /* 0x000fe40000000000 */
[----:B-1----:R-:W-:Y:S01]  /*2e40*/  IMAD.U32 R8, RZ, RZ, UR4 ;  /* 0x00000004ff087e24 */ /* 0x002fe2000f8e00ff */
[----:B0-----:R-:W-:-:S04]  /*2e50*/  SHF.R.U32.HI R6, RZ, 0x17, R3 ;  /* 0x00000017ff067819 */ /* 0x001fc80000011603 */
[----:B------:R-:W-:-:S05]  /*2e60*/  LOP3.LUT R6, R6, 0xff, RZ, 0xc0, !PT ;  /* 0x000000ff06067812 */ /* 0x000fca00078ec0ff */
[----:B------:R-:W-:-:S05]  /*2e70*/  VIADD R9, R6, 0xffffffff ;  /* 0xffffffff06097836 */ /* 0x000fca0000000000 */
[----:B------:R-:W-:-:S04]  /*2e80*/  ISETP.GT.U32.AND P0, PT, R9, 0xfd, PT ;  /* 0x000000fd0900780c */ /* 0x000fc80003f04070 */
[----:B------:R-:W-:-:S13]  /*2e90*/  ISETP.GT.U32.OR P0, PT, R11, 0xfd, P0 ;  /* 0x000000fd0b00780c */ /* 0x000fda0000704470 */
[----:B------:R-:W-:Y:S01]  /*2ea0*/  @!P0 IMAD.MOV.U32 R7, RZ, RZ, RZ ;  /* 0x000000ffff078224 */ /* 0x000fe200078e00ff */
        /* <DEDUP_REMOVED lines=19> */
[----:B------:R-:W-:Y:S02]  /*2fe0*/  @P0 IMAD.MOV.U32 R7, RZ, RZ, RZ ;  /* 0x000000ffff070224 */ /* 0x000fe400078e00ff */
[----:B------:R-:W-:Y:S01]  /*2ff0*/  @!P0 FFMA R5, R0, 1.84467440737095516160e+19, RZ ;  /* 0x5f80000000058823 */ /* 0x000fe200000000ff */
[----:B------:R-:W-:Y:S02]  /*3000*/  @!P0 IMAD.MOV.U32 R7, RZ, RZ, -0x40 ;  /* 0xffffffc0ff078424 */ /* 0x000fe400078e00ff */
[----:B------:R-:W-:Y:S02]  /*3010*/  @!P1 FFMA R8, R3, 1.84467440737095516160e+19, RZ ;  /* 0x5f80000003089823 */ /* 0x000fe400000000ff */
[----:B------:R-:W-:-:S07]  /*3020*/  @!P1 VIADD R7, R7, 0x40 ;  /* 0x0000004007079836 */ /* 0x000fce0000000000 */
.L_x_123:
[----:B------:R-:W-:Y:S01]  /*3030*/  LEA R3, R6, 0xc0800000, 0x17 ;  /* 0xc080000006037811 */ /* 0x000fe200078eb8ff */
[----:B------:R-:W-:Y:S04]  /*3040*/  BSSY.RECONVERGENT B2, `(.L_x_128) ;  /* 0x0000036000027945 */ /* 0x000fe80003800200 */
[----:B------:R-:W-:Y:S02]  /*3050*/  IMAD.IADD R8, R8, 0x1, -R3 ;  /* 0x0000000108087824 */ /* 0x000fe400078e0a03 */
[----:B------:R-:W-:Y:S02]  /*3060*/  VIADD R3, R12, 0xffffff81 ;  /* 0xffffff810c037836 */ /* 0x000fe40000000000 */
[----:B------:R-:W0:Y:S01]  /*3070*/  MUFU.RCP R9, R8 ;  /* 0x0000000800097308 */ /* 0x000e220000001000 */
[----:B------:R-:W-:Y:S01]  /*3080*/  FADD.FTZ R11, -R8, -RZ ;  /* 0x800000ff080b7221 */ /* 0x000fe20000010100 */
[C---:B------:R-:W-:Y:S01]  /*3090*/  IMAD R0, R3.reuse, -0x800000, R5 ;  /* 0xff80000003007824 */ /* 0x040fe200078e0205 */
[----:B------:R-:W-:-:S05]  /*30a0*/  IADD3 R6, PT, PT, R3, 0x7f, -R6 ;  /* 0x0000007f03067810 */ /* 0x000fca0007ffe806 */
[----:B------:R-:W-:Y:S02]  /*30b0*/  IMAD.IADD R6, R6, 0x1, R7 ;  /* 0x0000000106067824 */ /* 0x000fe400078e0207 */
        /* <DEDUP_REMOVED lines=8> */
[----:B------:R-:W-:-:S05]  /*3140*/  LOP3.LUT R3, R3, 0xff, RZ, 0xc0, !PT ;  /* 0x000000ff03037812 */ /* 0x000fca00078ec0ff */
[----:B------:R-:W-:-:S04]  /*3150*/  IMAD.IADD R7, R3, 0x1, R6 ;  /* 0x0000000103077824 */ /* 0x000fc800078e0206 */
[----:B------:R-:W-:-:S05]  /*3160*/  VIADD R3, R7, 0xffffffff ;  /* 0xffffffff07037836 */ /* 0x000fca0000000000 */
        /* <DEDUP_REMOVED lines=10> */
[C---:B------:R-:W-:Y:S02]  /*3210*/  VIADD R8, R7.reuse, 0x20 ;  /* 0x0000002007087836 */ /* 0x040fe40000000000 */
[CCC-:B------:R-:W-:Y:S01]  /*3220*/  FFMA.RM R6, R14.reuse, R12.reuse, R9.reuse ;  /* 0x0000000c0e067223 */ /* 0x1c0fe20000004009 */
[----:B------:R-:W-:Y:S02]  /*3230*/  ISETP.NE.AND P2, PT, R7, RZ, PT ;  /* 0x000000ff0700720c */ /* 0x000fe40003f45270 */
[----:B------:R-:W-:Y:S01]  /*3240*/  LOP3.LUT R5, R3, 0x7fffff, RZ, 0xc0, !PT ;  /* 0x007fffff03057812 */ /* 0x000fe200078ec0ff */
[----:B------:R-:W-:Y:S01]  /*3250*/  FFMA.RP R3, R14, R12, R9 ;  /* 0x0000000c0e037223 */ /* 0x000fe20000008009 */
[----:B------:R-:W-:Y:S01]  /*3260*/  ISETP.NE.AND P1, PT, R7, RZ, PT ;  /* 0x000000ff0700720c */ /* 0x000fe20003f25270 */
[----:B------:R-:W-:Y:S01]  /*3270*/  IMAD.MOV R7, RZ, RZ, -R7 ;  /* 0x000000ffff077224 */ /* 0x000fe200078e0a07 */
[----:B------:R-:W-:-:S02]  /*3280*/  LOP3.LUT R5, R5, 0x800000, RZ, 0xfc, !PT ;  /* 0x0080000005057812 */ /* 0x000fc400078efcff */
[----:B------:R-:W-:Y:S02]  /*3290*/  FSETP.NEU.FTZ.AND P0, PT, R3, R6, PT ;  /* 0x000000060300720b */ /* 0x000fe40003f1d000 */
[----:B------:R-:W-:Y:S02]  /*32a0*/  SHF.L.U32 R8, R5, R8, RZ ;  /* 0x0000000805087219 */ /* 0x000fe400000006ff */
[----:B------:R-:W-:Y:S02]  /*32b0*/  SEL R6, R7, RZ, P2 ;  /* 0x000000ff07067207 */ /* 0x000fe40001000000 */
[----:B------:R-:W-:Y:S02]  /*32c0*/  ISETP.NE.AND P1, PT, R8, RZ, P1 ;  /* 0x000000ff0800720c */ /* 0x000fe40000f25270 */
[----:B------:R-:W-:Y:S02]  /*32d0*/  SHF.R.U32.HI R6, RZ, R6, R5 ;  /* 0x00000006ff067219 */ /* 0x000fe40000011605 */
[----:B------:R-:W-:-:S02]  /*32e0*/  PLOP3.LUT P0, PT, P0, P1, PT, 0xf8, 0x8f ;  /* 0x00000000008f781c */ /* 0x000fc40000703f70 */
[----:B------:R-:W-:Y:S02]  /*32f0*/  SHF.R.U32.HI R8, RZ, 0x1, R6 ;  /* 0x00000001ff087819 */ /* 0x000fe40000011606 */
[----:B------:R-:W-:-:S04]  /*3300*/  SEL R3, RZ, 0x1, !P0 ;  /* 0x00000001ff037807 */ /* 0x000fc80004000000 */
[----:B------:R-:W-:-:S04]  /*3310*/  LOP3.LUT R3, R3, 0x1, R8, 0xf8, !PT ;  /* 0x0000000103037812 */ /* 0x000fc800078ef808 */
[----:B------:R-:W-:-:S05]  /*3320*/  LOP3.LUT R3, R3, R6, RZ, 0xc0, !PT ;  /* 0x0000000603037212 */ /* 0x000fca00078ec0ff */
[----:B------:R-:W-:-:S05]  /*3330*/  IMAD.IADD R3, R8, 0x1, R3 ;  /* 0x0000000108037824 */ /* 0x000fca00078e0203 */
[----:B------:R-:W-:Y:S01]  /*3340*/  LOP3.LUT R0, R3, R0, RZ, 0xfc, !PT ;  /* 0x0000000003007212 */ /* 0x000fe200078efcff */
[----:B------:R-:W-:Y:S06]  /*3350*/  BRA `(.L_x_131) ;  /* 0x0000000000107947 */ /* 0x000fec0003800000 */
.L_x_130:
[----:B------:R-:W-:-:S04]  /*3360*/  LOP3.LUT R0, R0, 0x80000000, RZ, 0xc0, !PT ;  /* 0x8000000000007812 */ /* 0x000fc800078ec0ff */
[----:B------:R-:W-:Y:S01]  /*3370*/  LOP3.LUT R0, R0, 0x7f800000, RZ, 0xfc, !PT ;  /* 0x7f80000000007812 */ /* 0x000fe200078efcff */
[----:B------:R-:W-:Y:S06]  /*3380*/  BRA `(.L_x_131) ;  /* 0x0000000000047947 */ /* 0x000fec0003800000 */
.L_x_129:
[----:B------:R-:W-:-:S07]  /*3390*/  IMAD R0, R6, 0x800000, R0 ;  /* 0x0080000006007824 */ /* 0x000fce00078e0200 */
.L_x_131:
[----:B------:R-:W-:Y:S05]  /*33a0*/  BSYNC.RECONVERGENT B2 ;  /* 0x0000000000027941 */ /* 0x000fea0003800200 */
.L_x_128:
[----:B------:R-:W-:Y:S05]  /*33b0*/  BRA `(.L_x_132) ;  /* 0x0000000000207947 */ /* 0x000fea0003800000 */
.L_x_127:
[----:B------:R-:W-:-:S04]  /*33c0*/  LOP3.LUT R0, R8, 0x80000000, R5, 0x48, !PT ;  /* 0x8000000008007812 */ /* 0x000fc800078e4805 */
[----:B------:R-:W-:Y:S01]  /*33d0*/  LOP3.LUT R0, R0, 0x7f800000, RZ, 0xfc, !PT ;  /* 0x7f80000000007812 */ /* 0x000fe200078efcff */
[----:B------:R-:W-:Y:S06]  /*33e0*/  BRA `(.L_x_132) ;  /* 0x0000000000147947 */ /* 0x000fec0003800000 */
.L_x_126:
[----:B------:R-:W-:Y:S01]  /*33f0*/  LOP3.LUT R0, R8, 0x80000000, R5, 0x48, !PT ;  /* 0x8000000008007812 */ /* 0x000fe200078e4805 */
[----:B------:R-:W-:Y:S06]  /*3400*/  BRA `(.L_x_132) ;  /* 0x00000000000c7947 */ /* 0x000fec0003800000 */
.L_x_125:
[----:B------:R-:W0:Y:S01]  /*3410*/  MUFU.RSQ R0, -QNAN ;  /* 0xffc0000000007908 */ /* 0x000e220000001400 */
[----:B------:R-:W-:Y:S05]  /*3420*/  BRA `(.L_x_132) ;  /* 0x0000000000047947 */ /* 0x000fea0003800000 */
.L_x_124:
[----:B------:R-:W-:-:S07]  /*3430*/  FADD.FTZ R0, R0, R3 ;  /* 0x0000000300007221 */ /* 0x000fce0000010000 */
.L_x_132:
[----:B------:R-:W-:Y:S05]  /*3440*/  BSYNC.RECONVERGENT B1 ;  /* 0x0000000000017941 */ /* 0x000fea0003800200 */
.L_x_122:
[----:B------:R-:W-:-:S04]  /*3450*/  IMAD.MOV.U32 R3, RZ, RZ, 0x0 ;  /* 0x00000000ff037424 */ /* 0x000fc800078e00ff */
[----:B0-----:R-:W-:Y:S05]  /*3460*/  RET.REL.NODEC R2 `(gumbel_softmax_kernel) ;  /* 0xffffffc802e47950 */ /* 0x001fea0003c3ffff */
.L_x_133:
        /* <DEDUP_REMOVED lines=9> */
.L_x_307:


//--------------------- .text.cosine_similarity_kernel --------------------------
	.section	.text.cosine_similarity_kernel,"ax",@progbits
	.align	128
        .global         cosine_similarity_kernel
        .type           cosine_similarity_kernel,@function
        .size           cosine_similarity_kernel,(.L_x_309 - cosine_similarity_kernel)
        .other          cosine_similarity_kernel,@"STO_CUDA_ENTRY STV_DEFAULT"
cosine_similarity_kernel:
.text.cosine_similarity_kernel:
[----:B------:R-:W-:Y:S08]  /*0000*/  LDC R1, c[0x0][0x37c] ;  /* 0x0000df00ff017b82 */ /* 0x000ff00000000800 */
[----:B------:R-:W0:Y:S01]  /*0010*/  LDC R10, c[0x0][0x394] ;  /* 0x0000e500ff0a7b82 */ /* 0x000e220000000800 */
[----:B------:R-:W1:Y:S07]  /*0020*/  S2R R7, SR_TID.X ;  /* 0x0000000000077919 */ /* 0x000e6e0000002100 */
[----:B------:R-:W1:Y:S08]  /*0030*/  S2UR UR4, SR_CTAID.X ;  /* 0x00000000000479c3 */ /* 0x000e700000002500 */
[----:B------:R-:W1:Y:S01]  /*0040*/  LDC R6, c[0x0][0x360] ;  /* 0x0000d800ff067b82 */ /* 0x000e620000000800 */
[----:B0-----:R-:W-:-:S05]  /*0050*/  IMAD R5, R10, R10, RZ ;  /* 0x0000000a0a057224 */ /* 0x001fca00078e02ff */
[----:B------:R-:W-:-:S04]  /*0060*/  IABS R9, R5 ;  /* 0x0000000500097213 */ /* 0x000fc80000000000 */
[----:B------:R-:W0:Y:S01]  /*0070*/  I2F.RP R0, R9 ;  /* 0x0000000900007306 */ /* 0x000e220000209400 */
[----:B-1----:R-:W-:Y:S01]  /*0080*/  IMAD R6, R6, UR4, R7 ;  /* 0x0000000406067c24 */ /* 0x002fe2000f8e0207 */
[----:B------:R-:W1:Y:S04]  /*0090*/  LDCU UR4, c[0x0][0x390] ;  /* 0x00007200ff0477ac */ /* 0x000e680008000800 */
[----:B------:R-:W-:Y:S02]  /*00a0*/  IABS R8, R6 ;  /* 0x0000000600087213 */ /* 0x000fe40000000000 */
[----:B0-----:R-:W0:Y:S02]  /*00b0*/  MUFU.RCP R0, R0 ;  /* 0x0000000000007308 */ /* 0x001e240000001000 */
[----:B0-----:R-:W-:-:S02]  /*00c0*/  IADD3 R2, PT, PT, R0, 0xffffffe, RZ ;  /* 0x0ffffffe00027810 */ /* 0x001fc40007ffe0ff */
[----:B------:R-:W-:-:S04]  /*00d0*/  IABS R0, R5 ;  /* 0x0000000500007213 */ /* 0x000fc80000000000 */
[----:B------:R0:W2:Y:S02]  /*00e0*/  F2I.FTZ.U32.TRUNC.NTZ R3, R2 ;  /* 0x0000000200037305 */ /* 0x0000a4000021f000 */
[----:B0-----:R-:W-:Y:S01]  /*00f0*/  HFMA2 R2, -RZ, RZ, 0, 0 ;  /* 0x00000000ff027431 */ /* 0x001fe200000001ff */
[----:B--2---:R-:W-:-:S05]  /*0100*/  IADD3 R4, PT, PT, RZ, -R3, RZ ;  /* 0x80000003ff047210 */ /* 0x004fca0007ffe0ff */
[----:B------:R-:W-:-:S04]  /*0110*/  IMAD R7, R4, R9, RZ ;  /* 0x0000000904077224 */ /* 0x000fc800078e02ff */
[----:B------:R-:W-:Y:S01]  /*0120*/  IMAD.HI.U32 R4, R3, R7, R2 ;  /* 0x0000000703047227 */ /* 0x000fe200078e0002 */
[----:B------:R-:W-:Y:S02]  /*0130*/  IABS R3, R10 ;  /* 0x0000000a00037213 */ /* 0x000fe40000000000 */
[----:B------:R-:W-:Y:S02]  /*0140*/  MOV R7, R8 ;  /* 0x0000000800077202 */ /* 0x000fe40000000f00 */
[----:B------:R-:W-:Y:S02]  /*0150*/  IADD3 R2, PT, PT, RZ, -R0, RZ ;  /* 0x80000000ff027210 */ /* 0x000fe40007ffe0ff */
[----:B------:R-:W-:Y:S01]  /*0160*/  MOV R0, R3 ;  /* 0x0000000300007202 */ /* 0x000fe20000000f00 */
[----:B------:R-:W-:-:S03]  /*0170*/  IMAD.HI.U32 R3, R4, R7, RZ ;  /* 0x0000000704037227 */ /* 0x000fc600078e00ff */
[----:B------:R-:W0:Y:S01]  /*0180*/  I2F.RP R4, R0 ;  /* 0x0000000000047306 */ /* 0x000e220000209400 */
[----:B------:R-:W-:-:S05]  /*0190*/  IMAD R2, R3, R2, R7 ;  /* 0x0000000203027224 */ /* 0x000fca00078e0207 */
[----:B------:R-:W-:Y:S02]  /*01a0*/  ISETP.GT.U32.AND P1, PT, R9, R2, PT ;  /* 0x000000020900720c */ /* 0x000fe40003f24070 */
[----:B0-----:R-:W0:Y:S11]  /*01b0*/  MUFU.RCP R4, R4 ;  /* 0x0000000400047308 */ /* 0x001e360000001000 */
[----:B------:R-:W-:-:S02]  /*01c0*/  @!P1 IADD3 R2, PT, PT, R2, -R9, RZ ;  /* 0x8000000902029210 */ /* 0x000fc40007ffe0ff */
[----:B------:R-:W-:Y:S02]  /*01d0*/  @!P1 IADD3 R3, PT, PT, R3, 0x1, RZ ;  /* 0x0000000103039810 */ /* 0x000fe40007ffe0ff */
[----:B------:R-:W-:Y:S02]  /*01e0*/  ISETP.GE.U32.AND P0, PT, R2, R9, PT ;  /* 0x000000090200720c */ /* 0x000fe40003f06070 */
[----:B------:R-:W-:Y:S02]  /*01f0*/  LOP3.LUT R2, R6, R5, RZ, 0x3c, !PT ;  /* 0x0000000506027212 */ /* 0x000fe400078e3cff */
[----:B------:R-:W-:Y:S02]  /*0200*/  ISETP.NE.AND P1, PT, R5, RZ, PT ;  /* 0x000000ff0500720c */ /* 0x000fe40003f25270 */
[----:B------:R-:W-:Y:S02]  /*0210*/  ISETP.GE.AND P2, PT, R2, RZ, PT ;  /* 0x000000ff0200720c */ /* 0x000fe40003f46270 */
[----:B0-----:R-:W-:-:S04]  /*0220*/  IADD3 R8, PT, PT, R4, 0xffffffe, RZ ;  /* 0x0ffffffe04087810 */ /* 0x001fc80007ffe0ff */
[----:B------:R0:W2:Y:S01]  /*0230*/  F2I.FTZ.U32.TRUNC.NTZ R9, R8 ;  /* 0x0000000800097305 */ /* 0x0000a2000021f000 */
[----:B------:R-:W-:-:S06]  /*0240*/  @P0 IADD3 R3, PT, PT, R3, 0x1, RZ ;  /* 0x0000000103030810 */ /* 0x000fcc0007ffe0ff */
[----:B------:R-:W-:Y:S02]  /*0250*/  @!P2 IADD3 R3, PT, PT, -R3, RZ, RZ ;  /* 0x000000ff0303a210 */ /* 0x000fe40007ffe1ff */
[----:B------:R-:W-:Y:S01]  /*0260*/  @!P1 LOP3.LUT R3, RZ, R5, RZ, 0x33, !PT ;  /* 0x00000005ff039212 */ /* 0x000fe200078e33ff */
[----:B0-----:R-:W-:-:S03]  /*0270*/  HFMA2 R8, -RZ, RZ, 0, 0 ;  /* 0x00000000ff087431 */ /* 0x001fc600000001ff */
[----:B------:R-:W-:Y:S02]  /*0280*/  IADD3 R2, PT, PT, -R3, RZ, RZ ;  /* 0x000000ff03027210 */ /* 0x000fe40007ffe1ff */
[----:B--2---:R-:W-:-:S03]  /*0290*/  IADD3 R11, PT, PT, RZ, -R9, RZ ;  /* 0x80000009ff0b7210 */ /* 0x004fc60007ffe0ff */
[----:B------:R-:W-:Y:S02]  /*02a0*/  IMAD R5, R5, R2, R6 ;  /* 0x0000000205057224 */ /* 0x000fe400078e0206 */
[----:B------:R-:W-:-:S03]  /*02b0*/  IMAD R11, R11, R0, RZ ;  /* 0x000000000b0b7224 */ /* 0x000fc600078e02ff */
[----:B------:R-:W-:Y:S01]  /*02c0*/  IABS R2, R5 ;  /* 0x0000000500027213 */ /* 0x000fe20000000000 */
[----:B------:R-:W-:Y:S01]  /*02d0*/  IMAD.HI.U32 R8, R9, R11, R8 ;  /* 0x0000000b09087227 */ /* 0x000fe200078e0008 */
[----:B------:R-:W-:Y:S02]  /*02e0*/  LOP3.LUT R5, R5, R10, RZ, 0x3c, !PT ;  /* 0x0000000a05057212 */ /* 0x000fe400078e3cff */
[----:B------:R-:W-:Y:S02]  /*02f0*/  MOV R9, R2 ;  /* 0x0000000200097202 */ /* 0x000fe40000000f00 */
[----:B------:R-:W-:Y:S02]  /*0300*/  ISETP.GE.AND P0, PT, R5, RZ, PT ;  /* 0x000000ff0500720c */ /* 0x000fe40003f06270 */
[----:B------:R-:W-:Y:S01]  /*0310*/  LOP3.LUT R5, RZ, R10, RZ, 0x33, !PT ;  /* 0x0000000aff057212 */ /* 0x000fe200078e33ff */
[----:B------:R-:W-:-:S04]  /*0320*/  IMAD.HI.U32 R2, R8, R9, RZ ;  /* 0x0000000908027227 */ /* 0x000fc800078e00ff */
[----:B------:R-:W-:Y:S01]  /*0330*/  IMAD.HI.U32 R8, R8, R7, RZ ;  /* 0x0000000708087227 */ /* 0x000fe200078e00ff */
[----:B------:R-:W-:-:S04]  /*0340*/  IADD3 R4, PT, PT, -R2, RZ, RZ ;  /* 0x000000ff02047210 */ /* 0x000fc80007ffe1ff */
[----:B------:R-:W-:Y:S01]  /*0350*/  IADD3 R8, PT, PT, -R8, RZ, RZ ;  /* 0x000000ff08087210 */ /* 0x000fe20007ffe1ff */
[----:B------:R-:W-:-:S04]  /*0360*/  IMAD R9, R0, R4, R9 ;  /* 0x0000000400097224 */ /* 0x000fc800078e0209 */
[C---:B------:R-:W-:Y:S01]  /*0370*/  IMAD R11, R0.reuse, R8, R7 ;  /* 0x00000008000b7224 */ /* 0x040fe200078e0207 */
[----:B------:R-:W-:-:S04]  /*0380*/  ISETP.GT.U32.AND P2, PT, R0, R9, PT ;  /* 0x000000090000720c */ /* 0x000fc80003f44070 */
[----:B------:R-:W-:-:S09]  /*0390*/  ISETP.GT.U32.AND P3, PT, R0, R11, PT ;  /* 0x0000000b0000720c */ /* 0x000fd20003f64070 */
[-C--:B------:R-:W-:Y:S02]  /*03a0*/  @!P2 IADD3 R9, PT, PT, R9, -R0.reuse, RZ ;  /* 0x800000000909a210 */ /* 0x080fe40007ffe0ff */
[----:B------:R-:W-:Y:S02]  /*03b0*/  @!P2 IADD3 R2, PT, PT, R2, 0x1, RZ ;  /* 0x000000010202a810 */ /* 0x000fe40007ffe0ff */
[-C--:B------:R-:W-:Y:S02]  /*03c0*/  ISETP.GE.U32.AND P1, PT, R9, R0.reuse, PT ;  /* 0x000000000900720c */ /* 0x080fe40003f26070 */
[----:B------:R-:W-:Y:S02]  /*03d0*/  @!P3 IADD3 R11, PT, PT, R11, -R0, RZ ;  /* 0x800000000b0bb210 */ /* 0x000fe40007ffe0ff */
[----:B------:R-:W-:Y:S02]  /*03e0*/  ISETP.GE.AND P2, PT, R6, RZ, PT ;  /* 0x000000ff0600720c */ /* 0x000fe40003f46270 */
[----:B------:R-:W-:-:S07]  /*03f0*/  ISETP.GT.U32.AND P3, PT, R0, R11, PT ;  /* 0x0000000b0000720c */ /* 0x000fce0003f64070 */
[----:B------:R-:W-:Y:S02]  /*0400*/  @P1 IADD3 R2, PT, PT, R2, 0x1, RZ ;  /* 0x0000000102021810 */ /* 0x000fe40007ffe0ff */
[----:B------:R-:W-:Y:S02]  /*0410*/  ISETP.NE.AND P1, PT, R10, RZ, PT ;  /* 0x000000ff0a00720c */ /* 0x000fe40003f25270 */
[----:B------:R-:W-:Y:S02]  /*0420*/  @!P0 IADD3 R2, PT, PT, -R2, RZ, RZ ;  /* 0x000000ff02028210 */ /* 0x000fe40007ffe1ff */
[----:B------:R-:W-:Y:S02]  /*0430*/  @!P3 IADD3 R11, PT, PT, R11, -R0, RZ ;  /* 0x800000000b0bb210 */ /* 0x000fe40007ffe0ff */
[----:B------:R-:W-:Y:S02]  /*0440*/  SEL R7, R5, R2, !P1 ;  /* 0x0000000205077207 */ /* 0x000fe40004800000 */
[----:B------:R-:W-:-:S02]  /*0450*/  @!P2 IADD3 R11, PT, PT, -R11, RZ, RZ ;  /* 0x000000ff0b0ba210 */ /* 0x000fc40007ffe1ff */
[----:B------:R-:W-:Y:S02]  /*0460*/  ISETP.GE.AND P0, PT, R7, R10, PT ;  /* 0x0000000a0700720c */ /* 0x000fe40003f06270 */
[----:B------:R-:W-:Y:S02]  /*0470*/  SEL R8, R5, R11, !P1 ;  /* 0x0000000b05087207 */ /* 0x000fe40004800000 */
[----:B-1----:R-:W-:-:S04]  /*0480*/  ISETP.GE.OR P0, PT, R3, UR4, P0 ;  /* 0x0000000403007c0c */ /* 0x002fc80008706670 */
[----:B------:R-:W-:-:S13]  /*0490*/  ISETP.LT.OR P0, PT, R10, RZ, P0 ;  /* 0x000000ff0a00720c */ /* 0x000fda0000701670 */
[----:B------:R-:W-:Y:S05]  /*04a0*/  @P0 EXIT ;  /* 0x000000000000094d */ /* 0x000fea0003800000 */
[----:B------:R-:W-:Y:S01]  /*04b0*/  ISETP.GT.AND P0, PT, R7, R8, PT ;  /* 0x000000080700720c */ /* 0x000fe20003f04270 */
[----:B------:R-:W0:-:S12]  /*04c0*/  LDCU.64 UR8, c[0x0][0x358] ;  /* 0x00006b00ff0877ac */ /* 0x000e180008000a00 */
[----:B------:R-:W-:Y:S05]  /*04d0*/  @!P0 BRA `(.L_x_134) ;  /* 0x0000000000208947 */ /* 0x000fea0003800000 */
[----:B------:R-:W1:Y:S01]  /*04e0*/  LDC.64 R4, c[0x0][0x388] ;  /* 0x0000e200ff047b82 */ /* 0x000e620000000a00 */
[----:B------:R-:W-:-:S04]  /*04f0*/  IMAD R3, R3, R10, R8 ;  /* 0x0000000a03037224 */ /* 0x000fc800078e0208 */
[----:B------:R-:W-:-:S04]  /*0500*/  IMAD R3, R3, R10, R7 ;  /* 0x0000000a03037224 */ /* 0x000fc800078e0207 */
[----:B-1----:R-:W-:-:S06]  /*0510*/  IMAD.WIDE R2, R3, 0x4, R4 ;  /* 0x0000000403027825 */ /* 0x002fcc00078e0204 */
[----:B0-----:R-:W2:Y:S01]  /*0520*/  LDG.E R3, desc[UR8][R2.64] ;  /* 0x0000000802037981 */ /* 0x001ea2000c1e1900 */
[----:B------:R-:W-:-:S05]  /*0530*/  IMAD.WIDE R6, R6, 0x4, R4 ;  /* 0x0000000406067825 */ /* 0x000fca00078e0204 */
[----:B--2---:R-:W-:Y:S01]  /*0540*/  STG.E desc[UR8][R6.64], R3 ;  /* 0x0000000306007986 */ /* 0x004fe2000c101908 */
[----:B------:R-:W-:Y:S05]  /*0550*/  EXIT ;  /* 0x000000000000794d */ /* 0x000fea0003800000 */
.L_x_134:
[----:B------:R-:W1:Y:S01]  /*0560*/  LDCU UR4, c[0x0][0x398] ;  /* 0x00007300ff0477ac */ /* 0x000e620008000800 */
[----:B------:R-:W2:Y:S01]  /*0570*/  LDC.64 R4, c[0x0][0x380] ;  /* 0x0000e000ff047b82 */ /* 0x000ea20000000a00 */
[CC--:B------:R-:W-:Y:S02]  /*0580*/  IMAD R19, R3.reuse, R10.reuse, R7 ;  /* 0x0000000a03137224 */ /* 0x0c0fe400078e0207 */
[----:B------:R-:W-:Y:S02]  /*0590*/  HFMA2 R17, -RZ, RZ, 0, 0 ;  /* 0x00000000ff117431 */ /* 0x000fe400000001ff */
[----:B------:R-:W-:Y:S02]  /*05a0*/  IMAD R10, R3, R10, R8 ;  /* 0x0000000a030a7224 */ /* 0x000fe400078e0208 */
[----:B------:R-:W-:Y:S01]  /*05b0*/  HFMA2 R0, -RZ, RZ, 0, 0 ;  /* 0x00000000ff007431 */ /* 0x000fe200000001ff */
[----:B------:R-:W-:Y:S02]  /*05c0*/  MOV R11, RZ ;  /* 0x000000ff000b7202 */ /* 0x000fe40000000f00 */
[----:B------:R-:W-:Y:S01]  /*05d0*/  MOV R9, RZ ;  /* 0x000000ff00097202 */ /* 0x000fe20000000f00 */
[----:B-1----:R-:W-:-:S02]  /*05e0*/  UISETP.GE.AND UP0, UPT, UR4, 0x4, UPT ;  /* 0x000000040400788c */ /* 0x002fc4000bf06270 */
[----:B------:R-:W-:Y:S02]  /*05f0*/  IMAD R19, R19, UR4, RZ ;  /* 0x0000000413137c24 */ /* 0x000fe4000f8e02ff */
[----:B------:R-:W-:Y:S02]  /*0600*/  IMAD R16, R10, UR4, RZ ;  /* 0x000000040a107c24 */ /* 0x000fe4000f8e02ff */
[----:B--2---:R-:W-:-:S04]  /*0610*/  IMAD.WIDE R2, R19, 0x4, R4 ;  /* 0x0000000413027825 */ /* 0x004fc800078e0204 */
[----:B------:R-:W-:Y:S01]  /*0620*/  IMAD.WIDE R4, R16, 0x4, R4 ;  /* 0x0000000410047825 */ /* 0x000fe200078e0204 */
[----:B------:R-:W-:Y:S06]  /*0630*/  BRA.U !UP0, `(.L_x_135) ;  /* 0x0000000d08207547 */ /* 0x000fec000b800000 */
[----:B------:R-:W-:Y:S01]  /*0640*/  UIADD3 UR4, UPT, UPT, UR4, -0x4, URZ ;  /* 0xfffffffc04047890 */ /* 0x000fe2000fffe0ff */
[----:B------:R-:W-:Y:S02]  /*0650*/  MOV R9, RZ ;  /* 0x000000ff00097202 */ /* 0x000fe40000000f00 */
[----:B------:R-:W-:Y:S01]  /*0660*/  MOV R21, RZ ;  /* 0x000000ff00157202 */ /* 0x000fe20000000f00 */
[----:B------:R-:W-:Y:S01]  /*0670*/  UISETP.GE.U32.AND UP1, UPT, UR4, 0xc, UPT ;  /* 0x0000000c0400788c */ /* 0x000fe2000bf26070 */
[----:B------:R-:W-:Y:S01]  /*0680*/  MOV R0, RZ ;  /* 0x000000ff00007202 */ /* 0x000fe20000000f00 */
[----:B------:R-:W-:Y:S01]  /*0690*/  ULOP3.LUT UR5, UR4, 0xfffffffc, URZ, 0xc0, !UPT ;  /* 0xfffffffc04057892 */ /* 0x000fe2000f8ec0ff */
[----:B------:R-:W-:Y:S01]  /*06a0*/  MOV R11, RZ ;  /* 0x000000ff000b7202 */ /* 0x000fe20000000f00 */
[----:B------:R-:W-:Y:S02]  /*06b0*/  ULEA.HI UR7, UR4, 0x1, URZ, 0x1e ;  /* 0x0000000104077891 */ /* 0x000fe4000f8ff0ff */
[----:B------:R-:W-:-:S02]  /*06c0*/  UIADD3 UR6, UPT, UPT, UR5, 0x4, URZ ;  /* 0x0000000405067890 */ /* 0x000fc4000fffe0ff */
[----:B------:R-:W-:Y:S01]  /*06d0*/  ULOP3.LUT UP0, UR7, UR7, 0x3, URZ, 0xc0, !UPT ;  /* 0x0000000307077892 */ /* 0x000fe2000f80c0ff */
[----:B------:R-:W-:Y:S11]  /*06e0*/  BRA.U !UP1, `(.L_x_136) ;  /* 0x0000000509b47547 */ /* 0x000ff6000b800000 */
[----:B------:R-:W-:Y:S01]  /*06f0*/  ULEA.HI UR5, UR4, 0x1, URZ, 0x1e ;  /* 0x0000000104057891 */ /* 0x000fe2000f8ff0ff */
[----:B------:R-:W-:Y:S01]  /*0700*/  IADD3 R14, P0, PT, R2, 0x20, RZ ;  /* 0x00000020020e7810 */ /* 0x000fe20007f1e0ff */
[----:B------:R-:W-:Y:S01]  /*0710*/  HFMA2 R9, -RZ, RZ, 0, 0 ;  /* 0x00000000ff097431 */ /* 0x000fe200000001ff */
[----:B------:R-:W-:Y:S01]  /*0720*/  IADD3 R12, P1, PT, R4, 0x20, RZ ;  /* 0x00000020040c7810 */ /* 0x000fe20007f3e0ff */
[----:B------:R-:W-:Y:S01]  /*0730*/  ULOP3.LUT UR5, UR5, 0x7ffffffc, URZ, 0xc0, !UPT ;  /* 0x7ffffffc05057892 */ /* 0x000fe2000f8ec0ff */
[----:B------:R-:W-:Y:S02]  /*0740*/  MOV R21, RZ ;  /* 0x000000ff00157202 */ /* 0x000fe40000000f00 */
[----:B------:R-:W-:Y:S01]  /*0750*/  IADD3.X R15, PT, PT, RZ, R3, RZ, P0, !PT ;  /* 0x00000003ff0f7210 */ /* 0x000fe200007fe4ff */
[----:B------:R-:W-:Y:S01]  /*0760*/  UIADD3 UR5, UPT, UPT, -UR5, URZ, URZ ;  /* 0x000000ff05057290 */ /* 0x000fe2000fffe1ff */
[----:B------:R-:W-:-:S11]  /*0770*/  IADD3.X R13, PT, PT, RZ, R5, RZ, P1, !PT ;  /* 0x00000005ff0d7210 */ /* 0x000fd60000ffe4ff */
.L_x_137:
[----:B0-----:R-:W2:Y:S04]  /*0780*/  LDG.E.CONSTANT R23, desc[UR8][R14.64+-0x1c] ;  /* 0xffffe4080e177981 */ /* 0x001ea8000c1e9900 */
[----:B------:R-:W2:Y:S04]  /*0790*/  LDG.E.CONSTANT R18, desc[UR8][R12.64+-0x1c] ;  /* 0xffffe4080c127981 */ /* 0x000ea8000c1e9900 */
[----:B------:R-:W3:Y:S04]  /*07a0*/  LDG.E.CONSTANT R27, desc[UR8][R14.64+-0x20] ;  /* 0xffffe0080e1b7981 */ /* 0x000ee8000c1e9900 */
[----:B------:R-:W3:Y:S04]  /*07b0*/  LDG.E.CONSTANT R24, desc[UR8][R12.64+-0x20] ;  /* 0xffffe0080c187981 */ /* 0x000ee8000c1e9900 */
[----:B------:R-:W4:Y:S04]  /*07c0*/  LDG.E.CONSTANT R25, desc[UR8][R14.64+-0x18] ;  /* 0xffffe8080e197981 */ /* 0x000f28000c1e9900 */
[----:B------:R-:W4:Y:S04]  /*07d0*/  LDG.E.CONSTANT R20, desc[UR8][R12.64+-0x18] ;  /* 0xffffe8080c147981 */ /* 0x000f28000c1e9900 */
[----:B------:R-:W5:Y:S04]  /*07e0*/  LDG.E.CONSTANT R22, desc[UR8][R14.64+-0x14] ;  /* 0xffffec080e167981 */ /* 0x000f68000c1e9900 */
[----:B------:R-:W5:Y:S01]  /*07f0*/  LDG.E.CONSTANT R17, desc[UR8][R12.64+-0x14] ;  /* 0xffffec080c117981 */ /* 0x000f62000c1e9900 */
[----:B--2---:R-:W-:-:S04]  /*0800*/  FMUL R26, R23, R18 ;  /* 0x00000012171a7220 */ /* 0x004fc80000400000 */
[----:B---3--:R-:W-:-:S04]  /*0810*/  FFMA R26, R27, R24, R26 ;  /* 0x000000181b1a7223 */ /* 0x008fc8000000001a */
[----:B----4-:R-:W-:-:S04]  /*0820*/  FFMA R29, R25, R20, R26 ;  /* 0x00000014191d7223 */ /* 0x010fc8000000001a */
[----:B-----5:R-:W-:-:S04]  /*0830*/  FFMA R26, R22, R17, R29 ;  /* 0x00000011161a7223 */ /* 0x020fc8000000001d */
[----:B------:R-:W-:Y:S01]  /*0840*/  FADD R11, R26, R11 ;  /* 0x0000000b1a0b7221 */ /* 0x000fe20000000000 */
[----:B------:R-:W-:Y:S01]  /*0850*/  FMUL R26, R23, R23 ;  /* 0x00000017171a7220 */ /* 0x000fe20000400000 */
[----:B------:R-:W-:Y:S02]  /*0860*/  FMUL R23, R18, R18 ;  /* 0x0000001212177220 */ /* 0x000fe40000400000 */
[----:B------:R-:W2:Y:S01]  /*0870*/  LDG.E.CONSTANT R18, desc[UR8][R14.64+-0xc] ;  /* 0xfffff4080e127981 */ /* 0x000ea2000c1e9900 */
[----:B------:R-:W-:Y:S01]  /*0880*/  FFMA R26, R27, R27, R26 ;  /* 0x0000001b1b1a7223 */ /* 0x000fe2000000001a */
[----:B------:R-:W-:Y:S02]  /*0890*/  FFMA R27, R24, R24, R23 ;  /* 0x00000018181b7223 */ /* 0x000fe40000000017 */
[----:B------:R-:W2:Y:S01]  /*08a0*/  LDG.E.CONSTANT R23, desc[UR8][R12.64+-0xc] ;  /* 0xfffff4080c177981 */ /* 0x000ea2000c1e9900 */
[----:B------:R-:W-:-:S03]  /*08b0*/  FFMA R25, R25, R25, R26 ;  /* 0x0000001919197223 */ /* 0x000fc6000000001a */
[----:B------:R-:W3:Y:S01]  /*08c0*/  LDG.E.CONSTANT R24, desc[UR8][R14.64+-0x8] ;  /* 0xfffff8080e187981 */ /* 0x000ee2000c1e9900 */
[----:B------:R-:W-:Y:S01]  /*08d0*/  FFMA R25, R22, R22, R25 ;  /* 0x0000001616197223 */ /* 0x000fe20000000019 */
[----:B------:R-:W-:Y:S02]  /*08e0*/  FFMA R20, R20, R20, R27 ;  /* 0x0000001414147223 */ /* 0x000fe4000000001b */
[----:B------:R-:W4:Y:S01]  /*08f0*/  LDG.E.CONSTANT R22, desc[UR8][R14.64+-0x10] ;  /* 0xfffff0080e167981 */ /* 0x000f22000c1e9900 */
[----:B------:R-:W-:-:S03]  /*0900*/  FADD R0, R25, R0 ;  /* 0x0000000019007221 */ /* 0x000fc60000000000 */
[----:B------:R-:W4:Y:S01]  /*0910*/  LDG.E.CONSTANT R25, desc[UR8][R12.64+-0x10] ;  /* 0xfffff0080c197981 */ /* 0x000f22000c1e9900 */
[----:B------:R-:W-:-:S03]  /*0920*/  FFMA R20, R17, R17, R20 ;  /* 0x0000001111147223 */ /* 0x000fc60000000014 */
[----:B------:R-:W3:Y:S01]  /*0930*/  LDG.E.CONSTANT R17, desc[UR8][R12.64+-0x8] ;  /* 0xfffff8080c117981 */ /* 0x000ee2000c1e9900 */
[----:B------:R-:W-:-:S03]  /*0940*/  FADD R9, R20, R9 ;  /* 0x0000000914097221 */ /* 0x000fc60000000000 */
[----:B------:R-:W5:Y:S04]  /*0950*/  LDG.E.CONSTANT R27, desc[UR8][R14.64+-0x4] ;  /* 0xfffffc080e1b7981 */ /* 0x000f68000c1e9900 */
[----:B------:R-:W5:Y:S01]  /*0960*/  LDG.E.CONSTANT R20, desc[UR8][R12.64+-0x4] ;  /* 0xfffffc080c147981 */ /* 0x000f62000c1e9900 */
[----:B--2---:R-:W-:-:S04]  /*0970*/  FMUL R29, R18, R23 ;  /* 0x00000017121d7220 */ /* 0x004fc80000400000 */
[----:B----4-:R-:W-:-:S04]  /*0980*/  FFMA R29, R22, R25, R29 ;  /* 0x00000019161d7223 */ /* 0x010fc8000000001d */
[----:B---3--:R-:W-:Y:S01]  /*0990*/  FFMA R26, R24, R17, R29 ;  /* 0x00000011181a7223 */ /* 0x008fe2000000001d */
[----:B------:R-:W-:Y:S01]  /*09a0*/  FMUL R29, R18, R18 ;  /* 0x00000012121d7220 */ /* 0x000fe20000400000 */
[----:B------:R-:W-:Y:S02]  /*09b0*/  FMUL R18, R23, R23 ;  /* 0x0000001717127220 */ /* 0x000fe40000400000 */
[----:B------:R-:W2:Y:S01]  /*09c0*/  LDG.E.CONSTANT R23, desc[UR8][R14.64+0x4] ;  /* 0x000004080e177981 */ /* 0x000ea2000c1e9900 */
[----:B------:R-:W-:Y:S01]  /*09d0*/  FFMA R29, R22, R22, R29 ;  /* 0x00000016161d7223 */ /* 0x000fe2000000001d */
[----:B------:R-:W-:Y:S02]  /*09e0*/  FFMA R22, R25, R25, R18 ;  /* 0x0000001919167223 */ /* 0x000fe40000000012 */
[----:B------:R-:W2:Y:S01]  /*09f0*/  LDG.E.CONSTANT R18, desc[UR8][R12.64+0x4] ;  /* 0x000004080c127981 */ /* 0x000ea2000c1e9900 */
[----:B------:R-:W-:Y:S01]  /*0a00*/  FFMA R24, R24, R24, R29 ;  /* 0x0000001818187223 */ /* 0x000fe2000000001d */
[----:B------:R-:W-:Y:S01]  /*0a10*/  FFMA R17, R17, R17, R22 ;  /* 0x0000001111117223 */ /* 0x000fe20000000016 */
[CC--:B-----5:R-:W-:Y:S01]  /*0a20*/  FFMA R26, R27.reuse, R20.reuse, R26 ;  /* 0x000000141b1a7223 */ /* 0x0e0fe2000000001a */
[----:B------:R-:W3:Y:S01]  /*0a30*/  LDG.E.CONSTANT R22, desc[UR8][R14.64] ;  /* 0x000000080e167981 */ /* 0x000ee2000c1e9900 */
[----:B------:R-:W-:Y:S01]  /*0a40*/  FFMA R27, R27, R27, R24 ;  /* 0x0000001b1b1b7223 */ /* 0x000fe20000000018 */
[----:B------:R-:W-:-:S02]  /*0a50*/  FFMA R20, R20, R20, R17 ;  /* 0x0000001414147223 */ /* 0x000fc40000000011 */
[----:B------:R-:W4:Y:S01]  /*0a60*/  LDG.E.CONSTANT R25, desc[UR8][R12.64] ;  /* 0x000000080c197981 */ /* 0x000f22000c1e9900 */
[----:B------:R-:W-:-:S03]  /*0a70*/  FADD R0, R0, R27 ;  /* 0x0000001b00007221 */ /* 0x000fc60000000000 */
[----:B------:R-:W5:Y:S01]  /*0a80*/  LDG.E.CONSTANT R24, desc[UR8][R14.64+0x8] ;  /* 0x000008080e187981 */ /* 0x000f62000c1e9900 */
[----:B------:R-:W-:-:S03]  /*0a90*/  FADD R9, R9, R20 ;  /* 0x0000001409097221 */ /* 0x000fc60000000000 */
[----:B------:R-:W5:Y:S04]  /*0aa0*/  LDG.E.CONSTANT R17, desc[UR8][R12.64+0x8] ;  /* 0x000008080c117981 */ /* 0x000f68000c1e9900 */
[----:B------:R-:W5:Y:S04]  /*0ab0*/  LDG.E.CONSTANT R27, desc[UR8][R14.64+0xc] ;  /* 0x00000c080e1b7981 */ /* 0x000f68000c1e9900 */
[----:B------:R-:W5:Y:S01]  /*0ac0*/  LDG.E.CONSTANT R20, desc[UR8][R12.64+0xc] ;  /* 0x00000c080c147981 */ /* 0x000f62000c1e9900 */
[----:B------:R-:W-:Y:S01]  /*0ad0*/  FADD R11, R11, R26 ;  /* 0x0000001a0b0b7221 */ /* 0x000fe20000000000 */
[C---:B--2---:R-:W-:Y:S01]  /*0ae0*/  FMUL R29, R23.reuse, R18 ;  /* 0x00000012171d7220 */ /* 0x044fe20000400000 */
[----:B------:R-:W-:-:S04]  /*0af0*/  FMUL R23, R23, R23 ;  /* 0x0000001717177220 */ /* 0x000fc80000400000 */
[C---:B---3--:R-:W-:Y:S01]  /*0b00*/  FFMA R23, R22.reuse, R22, R23 ;  /* 0x0000001616177223 */ /* 0x048fe20000000017 */
[----:B----4-:R-:W-:Y:S01]  /*0b10*/  FFMA R29, R22, R25, R29 ;  /* 0x00000019161d7223 */ /* 0x010fe2000000001d */
[----:B------:R-:W-:-:S03]  /*0b20*/  FMUL R18, R18, R18 ;  /* 0x0000001212127220 */ /* 0x000fc60000400000 */
[C---:B-----5:R-:W-:Y:S01]  /*0b30*/  FFMA R26, R24.reuse, R17, R29 ;  /* 0x00000011181a7223 */ /* 0x060fe2000000001d */
[----:B------:R-:W-:Y:S01]  /*0b40*/  FFMA R24, R24, R24, R23 ;  /* 0x0000001818187223 */ /* 0x000fe20000000017 */
[----:B------:R-:W-:Y:S01]  /*0b50*/  FFMA R22, R25, R25, R18 ;  /* 0x0000001919167223 */ /* 0x000fe20000000012 */
[----:B------:R-:W2:Y:S04]  /*0b60*/  LDG.E.CONSTANT R23, desc[UR8][R12.64+0x14] ;  /* 0x000014080c177981 */ /* 0x000ea8000c1e9900 */
[----:B------:R-:W2:Y:S01]  /*0b70*/  LDG.E.CONSTANT R18, desc[UR8][R14.64+0x14] ;  /* 0x000014080e127981 */ /* 0x000ea2000c1e9900 */
[C---:B------:R-:W-:Y:S01]  /*0b80*/  FFMA R26, R27.reuse, R20, R26 ;  /* 0x000000141b1a7223 */ /* 0x040fe2000000001a */
[----:B------:R-:W-:Y:S01]  /*0b90*/  FFMA R27, R27, R27, R24 ;  /* 0x0000001b1b1b7223 */ /* 0x000fe20000000018 */
[----:B------:R-:W-:Y:S01]  /*0ba0*/  FFMA R17, R17, R17, R22 ;  /* 0x0000001111117223 */ /* 0x000fe20000000016 */
[----:B------:R-:W3:Y:S02]  /*0bb0*/  LDG.E.CONSTANT R24, desc[UR8][R14.64+0x10] ;  /* 0x000010080e187981 */ /* 0x000ee4000c1e9900 */
[----:B------:R-:W-:-:S02]  /*0bc0*/  FADD R0, R0, R27 ;  /* 0x0000001b00007221 */ /* 0x000fc40000000000 */
[----:B------:R-:W3:Y:S01]  /*0bd0*/  LDG.E.CONSTANT R27, desc[UR8][R12.64+0x10] ;  /* 0x000010080c1b7981 */ /* 0x000ee2000c1e9900 */
[----:B------:R-:W-:-:S03]  /*0be0*/  FFMA R22, R20, R20, R17 ;  /* 0x0000001414167223 */ /* 0x000fc60000000011 */
[----:B------:R-:W4:Y:S01]  /*0bf0*/  LDG.E.CONSTANT R17, desc[UR8][R14.64+0x18] ;  /* 0x000018080e117981 */ /* 0x000f22000c1e9900 */
[----:B------:R-:W-:-:S03]  /*0c00*/  FADD R9, R9, R22 ;  /* 0x0000001609097221 */ /* 0x000fc60000000000 */
[----:B------:R-:W4:Y:S04]  /*0c10*/  LDG.E.CONSTANT R20, desc[UR8][R12.64+0x18] ;  /* 0x000018080c147981 */ /* 0x000f28000c1e9900 */
[----:B------:R0:W5:Y:S04]  /*0c20*/  LDG.E.CONSTANT R22, desc[UR8][R14.64+0x1c] ;  /* 0x00001c080e167981 */ /* 0x000168000c1e9900 */
[----:B------:R1:W5:Y:S01]  /*0c30*/  LDG.E.CONSTANT R25, desc[UR8][R12.64+0x1c] ;  /* 0x00001c080c197981 */ /* 0x000362000c1e9900 */
[----:B------:R-:W-:Y:S01]  /*0c40*/  FADD R11, R11, R26 ;  /* 0x0000001a0b0b7221 */ /* 0x000fe20000000000 */
[----:B------:R-:W-:-:S04]  /*0c50*/  UIADD3 UR5, UPT, UPT, UR5, 0x4, URZ ;  /* 0x0000000405057890 */ /* 0x000fc8000fffe0ff */
[----:B------:R-:W-:Y:S01]  /*0c60*/  UISETP.NE.AND UP1, UPT, UR5, URZ, UPT ;  /* 0x000000ff0500728c */ /* 0x000fe2000bf25270 */
[----:B0-----:R-:W-:-:S04]  /*0c70*/  IADD3 R14, P0, PT, R14, 0x40, RZ ;  /* 0x000000400e0e7810 */ /* 0x001fc80007f1e0ff */
[----:B------:R-:W-:Y:S02]  /*0c80*/  IADD3.X R15, PT, PT, RZ, R15, RZ, P0, !PT ;  /* 0x0000000fff0f7210 */ /* 0x000fe400007fe4ff */
[----:B-1----:R-:W-:Y:S02]  /*0c90*/  IADD3 R12, P0, PT, R12, 0x40, RZ ;  /* 0x000000400c0c7810 */ /* 0x002fe40007f1e0ff */
[----:B------:R-:W-:Y:S02]  /*0ca0*/  IADD3 R21, PT, PT, R21, 0x10, RZ ;  /* 0x0000001015157810 */ /* 0x000fe40007ffe0ff */
[----:B------:R-:W-:Y:S01]  /*0cb0*/  IADD3.X R13, PT, PT, RZ, R13, RZ, P0, !PT ;  /* 0x0000000dff0d7210 */ /* 0x000fe200007fe4ff */
[----:B--2---:R-:W-:-:S04]  /*0cc0*/  FMUL R29, R18, R23 ;  /* 0x00000017121d7220 */ /* 0x004fc80000400000 */
[----:B---3--:R-:W-:-:S04]  /*0cd0*/  FFMA R26, R24, R27, R29 ;  /* 0x0000001b181a7223 */ /* 0x008fc8000000001d */
[----:B----4-:R-:W-:-:S04]  /*0ce0*/  FFMA R29, R17, R20, R26 ;  /* 0x00000014111d7223 */ /* 0x010fc8000000001a */
[----:B-----5:R-:W-:Y:S01]  /*0cf0*/  FFMA R26, R22, R25, R29 ;  /* 0x00000019161a7223 */ /* 0x020fe2000000001d */
[----:B------:R-:W-:Y:S01]  /*0d00*/  FMUL R29, R18, R18 ;  /* 0x00000012121d7220 */ /* 0x000fe20000400000 */
[----:B------:R-:W-:-:S03]  /*0d10*/  FMUL R18, R23, R23 ;  /* 0x0000001717127220 */ /* 0x000fc60000400000 */
[----:B------:R-:W-:Y:S01]  /*0d20*/  FFMA R24, R24, R24, R29 ;  /* 0x0000001818187223 */ /* 0x000fe2000000001d */
[----:B------:R-:W-:-:S03]  /*0d30*/  FFMA R27, R27, R27, R18 ;  /* 0x0000001b1b1b7223 */ /* 0x000fc60000000012 */
[----:B------:R-:W-:Y:S01]  /*0d40*/  FFMA R17, R17, R17, R24 ;  /* 0x0000001111117223 */ /* 0x000fe20000000018 */
[----:B------:R-:W-:-:S03]  /*0d50*/  FFMA R20, R20, R20, R27 ;  /* 0x0000001414147223 */ /* 0x000fc6000000001b */
[----:B------:R-:W-:Y:S01]  /*0d60*/  FFMA R17, R22, R22, R17 ;  /* 0x0000001616117223 */ /* 0x000fe20000000011 */
[----:B------:R-:W-:Y:S01]  /*0d70*/  FFMA R20, R25, R25, R20 ;  /* 0x0000001919147223 */ /* 0x000fe20000000014 */
[----:B------:R-:W-:Y:S02]  /*0d80*/  FADD R11, R11, R26 ;  /* 0x0000001a0b0b7221 */ /* 0x000fe40000000000 */
[----:B------:R-:W-:Y:S01]  /*0d90*/  FADD R0, R0, R17 ;  /* 0x0000001100007221 */ /* 0x000fe20000000000 */
[----:B------:R-:W-:Y:S01]  /*0da0*/  FADD R9, R9, R20 ;  /* 0x0000001409097221 */ /* 0x000fe20000000000 */
[----:B------:R-:W-:Y:S06]  /*0db0*/  BRA.U UP1, `(.L_x_137) ;  /* 0xfffffff901707547 */ /* 0x000fec000b83ffff */
.L_x_136:
[----:B------:R-:W-:Y:S01]  /*0dc0*/  MOV R17, UR6 ;  /* 0x0000000600117c02 */ /* 0x000fe20008000f00 */
[----:B------:R-:W-:Y:S06]  /*0dd0*/  BRA.U !UP0, `(.L_x_135) ;  /* 0x0000000508387547 */ /* 0x000fec000b800000 */
[----:B------:R-:W-:Y:S02]  /*0de0*/  UISETP.NE.AND UP1, UPT, UR7, 0x1, UPT ;  /* 0x000000010700788c */ /* 0x000fe4000bf25270 */
[----:B------:R-:W-:-:S07]  /*0df0*/  ULOP3.LUT UP0, URZ, UR4, 0x4, URZ, 0xc0, !UPT ;  /* 0x0000000404ff7892 */ /* 0x000fce000f80c0ff */
[----:B------:R-:W-:Y:S05]  /*0e00*/  BRA.U !UP1, `(.L_x_138) ;  /* 0x0000000109c47547 */ /* 0x000fea000b800000 */
[----:B------:R-:W-:-:S04]  /*0e10*/  IMAD.WIDE.U32 R12, R21, 0x4, R2 ;  /* 0x00000004150c7825 */ /* 0x000fc800078e0002 */
[----:B------:R-:W-:Y:S01]  /*0e20*/  IMAD.WIDE.U32 R14, R21, 0x4, R4 ;  /* 0x00000004150e7825 */ /* 0x000fe200078e0004 */
[----:B0-----:R-:W2:Y:S04]  /*0e30*/  LDG.E.CONSTANT R20, desc[UR8][R12.64+0x4] ;  /* 0x000004080c147981 */ /* 0x001ea8000c1e9900 */
[----:B------:R-:W2:Y:S04]  /*0e40*/  LDG.E.CONSTANT R25, desc[UR8][R14.64+0x4] ;  /* 0x000004080e197981 */ /* 0x000ea8000c1e9900 */
[----:B------:R-:W3:Y:S04]  /*0e50*/  LDG.E.CONSTANT R29, desc[UR8][R12.64] ;  /* 0x000000080c1d7981 */ /* 0x000ee8000c1e9900 */
[----:B------:R-:W4:Y:S04]  /*0e60*/  LDG.E.CONSTANT R24, desc[UR8][R14.64] ;  /* 0x000000080e187981 */ /* 0x000f28000c1e9900 */
[----:B------:R-:W5:Y:S04]  /*0e70*/  LDG.E.CONSTANT R27, desc[UR8][R12.64+0x8] ;  /* 0x000008080c1b7981 */ /* 0x000f68000c1e9900 */
[----:B------:R-:W5:Y:S04]  /*0e80*/  LDG.E.CONSTANT R22, desc[UR8][R14.64+0x8] ;  /* 0x000008080e167981 */ /* 0x000f68000c1e9900 */
[----:B------:R-:W5:Y:S04]  /*0e90*/  LDG.E.CONSTANT R18, desc[UR8][R12.64+0xc] ;  /* 0x00000c080c127981 */ /* 0x000f68000c1e9900 */
[----:B------:R-:W5:Y:S04]  /*0ea0*/  LDG.E.CONSTANT R23, desc[UR8][R14.64+0xc] ;  /* 0x00000c080e177981 */ /* 0x000f68000c1e9900 */
[----:B------:R-:W5:Y:S01]  /*0eb0*/  LDG.E.CONSTANT R28, desc[UR8][R14.64+0x10] ;  /* 0x000010080e1c7981 */ /* 0x000f62000c1e9900 */
[CC--:B--2---:R-:W-:Y:S01]  /*0ec0*/  FMUL R26, R20.reuse, R25.reuse ;  /* 0x00000019141a7220 */ /* 0x0c4fe20000400000 */
[----:B------:R-:W-:Y:S01]  /*0ed0*/  FMUL R20, R20, R20 ;  /* 0x0000001414147220 */ /* 0x000fe20000400000 */
[----:B------:R-:W-:-:S03]  /*0ee0*/  FMUL R25, R25, R25 ;  /* 0x0000001919197220 */ /* 0x000fc60000400000 */
[C---:B---3--:R-:W-:Y:S01]  /*0ef0*/  FFMA R20, R29.reuse, R29, R20 ;  /* 0x0000001d1d147223 */ /* 0x048fe20000000014 */
[-C--:B----4-:R-:W-:Y:S01]  /*0f00*/  FFMA R26, R29, R24.reuse, R26 ;  /* 0x000000181d1a7223 */ /* 0x090fe2000000001a */
[----:B------:R-:W-:Y:S02]  /*0f10*/  FFMA R25, R24, R24, R25 ;  /* 0x0000001818197223 */ /* 0x000fe40000000019 */
[----:B------:R-:W2:Y:S01]  /*0f20*/  LDG.E.CONSTANT R24, desc[UR8][R12.64+0x18] ;  /* 0x000018080c187981 */ /* 0x000ea2000c1e9900 */
[CC--:B-----5:R-:W-:Y:S01]  /*0f30*/  FFMA R26, R27.reuse, R22.reuse, R26 ;  /* 0x000000161b1a7223 */ /* 0x0e0fe2000000001a */
[----:B------:R-:W-:Y:S01]  /*0f40*/  FFMA R27, R27, R27, R20 ;  /* 0x0000001b1b1b7223 */ /* 0x000fe20000000014 */
[----:B------:R-:W-:Y:S02]  /*0f50*/  FFMA R20, R22, R22, R25 ;  /* 0x0000001616147223 */ /* 0x000fe40000000019 */
[----:B------:R-:W3:Y:S01]  /*0f60*/  LDG.E.CONSTANT R22, desc[UR8][R12.64+0x14] ;  /* 0x000014080c167981 */ /* 0x000ee2000c1e9900 */
[----:B------:R-:W-:-:S03]  /*0f70*/  FFMA R29, R18, R18, R27 ;  /* 0x00000012121d7223 */ /* 0x000fc6000000001b */
[----:B------:R-:W4:Y:S01]  /*0f80*/  LDG.E.CONSTANT R27, desc[UR8][R14.64+0x14] ;  /* 0x000014080e1b7981 */ /* 0x000f22000c1e9900 */
[----:B------:R-:W-:-:S03]  /*0f90*/  FFMA R26, R18, R23, R26 ;  /* 0x00000017121a7223 */ /* 0x000fc6000000001a */
[----:B------:R-:W5:Y:S01]  /*0fa0*/  LDG.E.CONSTANT R25, desc[UR8][R12.64+0x10] ;  /* 0x000010080c197981 */ /* 0x000f62000c1e9900 */
[----:B------:R-:W-:Y:S01]  /*0fb0*/  FADD R0, R0, R29 ;  /* 0x0000001d00007221 */ /* 0x000fe20000000000 */
[----:B------:R-:W-:Y:S02]  /*0fc0*/  FADD R11, R11, R26 ;  /* 0x0000001a0b0b7221 */ /* 0x000fe40000000000 */
[----:B------:R-:W2:Y:S04]  /*0fd0*/  LDG.E.CONSTANT R29, desc[UR8][R14.64+0x18] ;  /* 0x000018080e1d7981 */ /* 0x000ea8000c1e9900 */
[----:B------:R3:W2:Y:S04]  /*0fe0*/  LDG.E.CONSTANT R26, desc[UR8][R12.64+0x1c] ;  /* 0x00001c080c1a7981 */ /* 0x0006a8000c1e9900 */
[----:B------:R-:W2:Y:S01]  /*0ff0*/  LDG.E.CONSTANT R18, desc[UR8][R14.64+0x1c] ;  /* 0x00001c080e127981 */ /* 0x000ea2000c1e9900 */
[----:B------:R-:W-:-:S04]  /*1000*/  FFMA R20, R23, R23, R20 ;  /* 0x0000001717147223 */ /* 0x000fc80000000014 */
[----:B------:R-:W-:Y:S01]  /*1010*/  FADD R9, R9, R20 ;  /* 0x0000001409097221 */ /* 0x000fe20000000000 */
[----:B------:R-:W-:Y:S01]  /*1020*/  IADD3 R21, PT, PT, R21, 0x8, RZ ;  /* 0x0000000815157810 */ /* 0x000fe20007ffe0ff */
[C---:B---3--:R-:W-:Y:S01]  /*1030*/  FMUL R12, R22.reuse, R22 ;  /* 0x00000016160c7220 */ /* 0x048fe20000400000 */
[-C--:B----4-:R-:W-:Y:S01]  /*1040*/  FMUL R22, R22, R27.reuse ;  /* 0x0000001b16167220 */ /* 0x090fe20000400000 */
[----:B------:R-:W-:Y:S02]  /*1050*/  FMUL R13, R27, R27 ;  /* 0x0000001b1b0d7220 */ /* 0x000fe40000400000 */
[C---:B-----5:R-:W-:Y:S01]  /*1060*/  FFMA R27, R25.reuse, R25, R12 ;  /* 0x00000019191b7223 */ /* 0x060fe2000000000c */
[-C--:B------:R-:W-:Y:S01]  /*1070*/  FFMA R22, R25, R28.reuse, R22 ;  /* 0x0000001c19167223 */ /* 0x080fe20000000016 */
[----:B------:R-:W-:Y:S02]  /*1080*/  FFMA R28, R28, R28, R13 ;  /* 0x0000001c1c1c7223 */ /* 0x000fe4000000000d */
[C---:B--2---:R-:W-:Y:S01]  /*1090*/  FFMA R27, R24.reuse, R24, R27 ;  /* 0x00000018181b7223 */ /* 0x044fe2000000001b */
[-C--:B------:R-:W-:Y:S01]  /*10a0*/  FFMA R13, R24, R29.reuse, R22 ;  /* 0x0000001d180d7223 */ /* 0x080fe20000000016 */
[----:B------:R-:W-:-:S02]  /*10b0*/  FFMA R29, R29, R29, R28 ;  /* 0x0000001d1d1d7223 */ /* 0x000fc4000000001c */
[C---:B------:R-:W-:Y:S01]  /*10c0*/  FFMA R27, R26.reuse, R26, R27 ;  /* 0x0000001a1a1b7223 */ /* 0x040fe2000000001b */
[-C--:B------:R-:W-:Y:S01]  /*10d0*/  FFMA R26, R26, R18.reuse, R13 ;  /* 0x000000121a1a7223 */ /* 0x080fe2000000000d */
[----:B------:R-:W-:Y:S02]  /*10e0*/  FFMA R18, R18, R18, R29 ;  /* 0x0000001212127223 */ /* 0x000fe4000000001d */
[----:B------:R-:W-:Y:S01]  /*10f0*/  FADD R0, R0, R27 ;  /* 0x0000001b00007221 */ /* 0x000fe20000000000 */
[----:B------:R-:W-:Y:S01]  /*1100*/  FADD R11, R11, R26 ;  /* 0x0000001a0b0b7221 */ /* 0x000fe20000000000 */
[----:B------:R-:W-:-:S07]  /*1110*/  FADD R9, R9, R18 ;  /* 0x0000001209097221 */ /* 0x000fce0000000000 */
.L_x_138:
[----:B------:R-:W-:Y:S05]  /*1120*/  BRA.U UP0, `(.L_x_135) ;  /* 0x0000000100647547 */ /* 0x000fea000b800000 */
[----:B------:R-:W-:-:S04]  /*1130*/  IMAD.WIDE.U32 R12, R21, 0x4, R2 ;  /* 0x00000004150c7825 */ /* 0x000fc800078e0002 */
[----:B------:R-:W-:Y:S01]  /*1140*/  IMAD.WIDE.U32 R14, R21, 0x4, R4 ;  /* 0x00000004150e7825 */ /* 0x000fe200078e0004 */
[----:B0-----:R-:W2:Y:S04]  /*1150*/  LDG.E.CONSTANT R24, desc[UR8][R12.64+0x4] ;  /* 0x000004080c187981 */ /* 0x001ea8000c1e9900 */
[----:B------:R-:W3:Y:S04]  /*1160*/  LDG.E.CONSTANT R27, desc[UR8][R14.64+0x4] ;  /* 0x000004080e1b7981 */ /* 0x000ee8000c1e9900 */
[----:B------:R-:W4:Y:S04]  /*1170*/  LDG.E.CONSTANT R25, desc[UR8][R12.64] ;  /* 0x000000080c197981 */ /* 0x000f28000c1e9900 */
[----:B------:R-:W5:Y:S04]  /*1180*/  LDG.E.CONSTANT R20, desc[UR8][R14.64] ;  /* 0x000000080e147981 */ /* 0x000f68000c1e9900 */
[----:B------:R-:W5:Y:S04]  /*1190*/  LDG.E.CONSTANT R21, desc[UR8][R12.64+0x8] ;  /* 0x000008080c157981 */ /* 0x000f68000c1e9900 */
[----:B------:R-:W5:Y:S04]  /*11a0*/  LDG.E.CONSTANT R18, desc[UR8][R14.64+0x8] ;  /* 0x000008080e127981 */ /* 0x000f68000c1e9900 */
[----:B------:R-:W5:Y:S04]  /*11b0*/  LDG.E.CONSTANT R22, desc[UR8][R12.64+0xc] ;  /* 0x00000c080c167981 */ /* 0x000f68000c1e9900 */
[----:B------:R-:W5:Y:S01]  /*11c0*/  LDG.E.CONSTANT R23, desc[UR8][R14.64+0xc] ;  /* 0x00000c080e177981 */ /* 0x000f62000c1e9900 */
[C---:B--2---:R-:W-:Y:S01]  /*11d0*/  FMUL R26, R24.reuse, R24 ;  /* 0x00000018181a7220 */ /* 0x044fe20000400000 */
[-C--:B---3--:R-:W-:Y:S01]  /*11e0*/  FMUL R29, R24, R27.reuse ;  /* 0x0000001b181d7220 */ /* 0x088fe20000400000 */
[----:B------:R-:W-:-:S02]  /*11f0*/  FMUL R27, R27, R27 ;  /* 0x0000001b1b1b7220 */ /* 0x000fc40000400000 */
[C---:B----4-:R-:W-:Y:S01]  /*1200*/  FFMA R26, R25.reuse, R25, R26 ;  /* 0x00000019191a7223 */ /* 0x050fe2000000001a */
[-C--:B-----5:R-:W-:Y:S01]  /*1210*/  FFMA R29, R25, R20.reuse, R29 ;  /* 0x00000014191d7223 */ /* 0x0a0fe2000000001d */
[----:B------:R-:W-:Y:S02]  /*1220*/  FFMA R27, R20, R20, R27 ;  /* 0x00000014141b7223 */ /* 0x000fe4000000001b */
[C---:B------:R-:W-:Y:S01]  /*1230*/  FFMA R25, R21.reuse, R21, R26 ;  /* 0x0000001515197223 */ /* 0x040fe2000000001a */
[-C--:B------:R-:W-:Y:S01]  /*1240*/  FFMA R20, R21, R18.reuse, R29 ;  /* 0x0000001215147223 */ /* 0x080fe2000000001d */
[----:B------:R-:W-:Y:S02]  /*1250*/  FFMA R18, R18, R18, R27 ;  /* 0x0000001212127223 */ /* 0x000fe4000000001b */
[C---:B------:R-:W-:Y:S01]  /*1260*/  FFMA R25, R22.reuse, R22, R25 ;  /* 0x0000001616197223 */ /* 0x040fe20000000019 */
[-C--:B------:R-:W-:Y:S01]  /*1270*/  FFMA R20, R22, R23.reuse, R20 ;  /* 0x0000001716147223 */ /* 0x080fe20000000014 */
[----:B------:R-:W-:-:S02]  /*1280*/  FFMA R18, R23, R23, R18 ;  /* 0x0000001717127223 */ /* 0x000fc40000000012 */
[----:B------:R-:W-:Y:S01]  /*1290*/  FADD R0, R0, R25 ;  /* 0x0000001900007221 */ /* 0x000fe20000000000 */
[----:B------:R-:W-:Y:S01]  /*12a0*/  FADD R11, R11, R20 ;  /* 0x000000140b0b7221 */ /* 0x000fe20000000000 */
[----:B------:R-:W-:-:S07]  /*12b0*/  FADD R9, R9, R18 ;  /* 0x0000001209097221 */ /* 0x000fce0000000000 */
.L_x_135:
[----:B------:R-:W1:Y:S02]  /*12c0*/  LDC R12, c[0x0][0x398] ;  /* 0x0000e600ff0c7b82 */ /* 0x000e640000000800 */
[----:B-1----:R-:W-:-:S13]  /*12d0*/  ISETP.GE.AND P0, PT, R17, R12, PT ;  /* 0x0000000c1100720c */ /* 0x002fda0003f06270 */
[----:B------:R-:W-:Y:S05]  /*12e0*/  @P0 BRA `(.L_x_139) ;  /* 0x0000000400e00947 */ /* 0x000fea0003800000 */
[CC--:B------:R-:W-:Y:S02]  /*12f0*/  IADD3 R18, PT, PT, -R17.reuse, R12.reuse, RZ ;  /* 0x0000000c11127210 */ /* 0x0c0fe40007ffe1ff */
[----:B------:R-:W-:Y:S02]  /*1300*/  IADD3 R12, PT, PT, R17, -R12, RZ ;  /* 0x8000000c110c7210 */ /* 0x000fe40007ffe0ff */
[----:B------:R-:W-:Y:S02]  /*1310*/  LOP3.LUT R20, R18, 0x7, RZ, 0xc0, !PT ;  /* 0x0000000712147812 */ /* 0x000fe400078ec0ff */
[----:B------:R-:W-:Y:S02]  /*1320*/  ISETP.GT.U32.AND P1, PT, R12, -0x8, PT ;  /* 0xfffffff80c00780c */ /* 0x000fe40003f24070 */
[----:B------:R-:W-:-:S11]  /*1330*/  ISETP.NE.AND P0, PT, R20, RZ, PT ;  /* 0x000000ff1400720c */ /* 0x000fd60003f05270 */
[----:B------:R-:W-:Y:S05]  /*1340*/  @P1 BRA `(.L_x_140) ;  /* 0x0000000000f81947 */ /* 0x000fea0003800000 */
[----:B------:R-:W1:Y:S01]  /*1350*/  LDCU.64 UR4, c[0x0][0x380] ;  /* 0x00007000ff0477ac */ /* 0x000e620008000a00 */
[----:B------:R-:W-:-:S04]  /*1360*/  IMAD.WIDE.U32 R12, R17, 0x4, RZ ;  /* 0x00000004110c7825 */ /* 0x000fc800078e00ff */
[----:B------:R-:W-:-:S04]  /*1370*/  IMAD.WIDE R14, R19, 0x4, R12 ;  /* 0x00000004130e7825 */ /* 0x000fc800078e020c */
[----:B------:R-:W-:Y:S01]  /*1380*/  IMAD.WIDE R12, R16, 0x4, R12 ;  /* 0x00000004100c7825 */ /* 0x000fe200078e020c */
[----:B------:R-:W-:-:S04]  /*1390*/  LOP3.LUT R16, R18, 0xfffffff8, RZ, 0xc0, !PT ;  /* 0xfffffff812107812 */ /* 0x000fc800078ec0ff */
[----:B------:R-:W-:Y:S02]  /*13a0*/  IADD3 R16, PT, PT, -R16, RZ, RZ ;  /* 0x000000ff10107210 */ /* 0x000fe40007ffe1ff */
[----:B-1----:R-:W-:Y:S02]  /*13b0*/  IADD3 R19, P1, PT, R14, UR4, RZ ;  /* 0x000000040e137c10 */ /* 0x002fe4000ff3e0ff */
[----:B------:R-:W-:Y:S02]  /*13c0*/  IADD3 R14, P3, PT, R12, UR4, RZ ;  /* 0x000000040c0e7c10 */ /* 0x000fe4000ff7e0ff */
[----:B------:R-:W-:Y:S02]  /*13d0*/  IADD3 R19, P2, PT, R19, 0x10, RZ ;  /* 0x0000001013137810 */ /* 0x000fe40007f5e0ff */
[----:B------:R-:W-:Y:S02]  /*13e0*/  IADD3 R14, P4, PT, R14, 0x10, RZ ;  /* 0x000000100e0e7810 */ /* 0x000fe40007f9e0ff */
[----:B------:R-:W-:-:S02]  /*13f0*/  IADD3.X R22, PT, PT, RZ, UR5, R15, P2, P1 ;  /* 0x00000005ff167c10 */ /* 0x000fc400097e240f */
[----:B------:R-:W-:-:S09]  /*1400*/  IADD3.X R15, PT, PT, RZ, UR5, R13, P4, P3 ;  /* 0x00000005ff0f7c10 */ /* 0x000fd2000a7e640d */
.L_x_141:
[----:B------:R-:W-:Y:S01]  /*1410*/  MOV R12, R19 ;  /* 0x00000013000c7202 */ /* 0x000fe20000000f00 */
[----:B0-----:R-:W2:Y:S01]  /*1420*/  LDG.E.CONSTANT R26, desc[UR8][R14.64+-0x10] ;  /* 0xfffff0080e1a7981 */ /* 0x001ea2000c1e9900 */
[----:B------:R-:W-:-:S03]  /*1430*/  MOV R13, R22 ;  /* 0x00000016000d7202 */ /* 0x000fc60000000f00 */
[----:B------:R-:W3:Y:S04]  /*1440*/  LDG.E.CONSTANT R21, desc[UR8][R14.64+-0xc] ;  /* 0xfffff4080e157981 */ /* 0x000ee8000c1e9900 */
[----:B------:R-:W4:Y:S04]  /*1450*/  LDG.E.CONSTANT R23, desc[UR8][R12.64+-0x10] ;  /* 0xfffff0080c177981 */ /* 0x000f28000c1e9900 */
[----:B------:R-:W3:Y:S04]  /*1460*/  LDG.E.CONSTANT R24, desc[UR8][R12.64+-0xc] ;  /* 0xfffff4080c187981 */ /* 0x000ee8000c1e9900 */
[----:B------:R-:W5:Y:S04]  /*1470*/  LDG.E.CONSTANT R19, desc[UR8][R12.64+-0x8] ;  /* 0xfffff8080c137981 */ /* 0x000f68000c1e9900 */
[----:B------:R-:W5:Y:S01]  /*1480*/  LDG.E.CONSTANT R22, desc[UR8][R14.64+-0x8] ;  /* 0xfffff8080e167981 */ /* 0x000f62000c1e9900 */
[-C--:B--2---:R-:W-:Y:S01]  /*1490*/  FFMA R28, R26, R26.reuse, R9 ;  /* 0x0000001a1a1c7223 */ /* 0x084fe20000000009 */
[C---:B----4-:R-:W-:Y:S01]  /*14a0*/  FFMA R25, R23.reuse, R23, R0 ;  /* 0x0000001717197223 */ /* 0x050fe20000000000 */
[----:B------:R-:W-:-:S02]  /*14b0*/  FFMA R0, R23, R26, R11 ;  /* 0x0000001a17007223 */ /* 0x000fc4000000000b */
[----:B------:R-:W2:Y:S04]  /*14c0*/  LDG.E.CONSTANT R11, desc[UR8][R12.64+-0x4] ;  /* 0xfffffc080c0b7981 */ /* 0x000ea8000c1e9900 */
[----:B------:R-:W4:Y:S01]  /*14d0*/  LDG.E.CONSTANT R26, desc[UR8][R14.64+-0x4] ;  /* 0xfffffc080e1a7981 */ /* 0x000f22000c1e9900 */
[----:B---3--:R-:W-:-:S03]  /*14e0*/  FFMA R9, R24, R21, R0 ;  /* 0x0000001518097223 */ /* 0x008fc60000000000 */
[----:B------:R-:W3:Y:S04]  /*14f0*/  LDG.E.CONSTANT R23, desc[UR8][R12.64] ;  /* 0x000000080c177981 */ /* 0x000ee8000c1e9900 */
[----:B------:R-:W3:Y:S01]  /*1500*/  LDG.E.CONSTANT R0, desc[UR8][R14.64] ;  /* 0x000000080e007981 */ /* 0x000ee2000c1e9900 */
[----:B------:R-:W-:Y:S01]  /*1510*/  FFMA R25, R24, R24, R25 ;  /* 0x0000001818197223 */ /* 0x000fe20000000019 */
[----:B------:R-:W-:Y:S02]  /*1520*/  FFMA R21, R21, R21, R28 ;  /* 0x0000001515157223 */ /* 0x000fe4000000001c */
[----:B------:R-:W3:Y:S01]  /*1530*/  LDG.E.CONSTANT R24, desc[UR8][R14.64+0x4] ;  /* 0x000004080e187981 */ /* 0x000ee2000c1e9900 */
[C---:B-----5:R-:W-:Y:S01]  /*1540*/  FFMA R28, R19.reuse, R19, R25 ;  /* 0x00000013131c7223 */ /* 0x060fe20000000019 */
[-C--:B------:R-:W-:Y:S01]  /*1550*/  FFMA R19, R19, R22.reuse, R9 ;  /* 0x0000001613137223 */ /* 0x080fe20000000009 */
[----:B------:R-:W-:Y:S01]  /*1560*/  FFMA R21, R22, R22, R21 ;  /* 0x0000001616157223 */ /* 0x000fe20000000015 */
[----:B------:R-:W5:Y:S01]  /*1570*/  LDG.E.CONSTANT R9, desc[UR8][R12.64+0x4] ;  /* 0x000004080c097981 */ /* 0x000f62000c1e9900 */
[C---:B--2---:R-:W-:Y:S01]  /*1580*/  FFMA R28, R11.reuse, R11, R28 ;  /* 0x0000000b0b1c7223 */ /* 0x044fe2000000001c */
[-C--:B----4-:R-:W-:Y:S01]  /*1590*/  FFMA R19, R11, R26.reuse, R19 ;  /* 0x0000001a0b137223 */ /* 0x090fe20000000013 */
[----:B------:R-:W-:Y:S01]  /*15a0*/  FFMA R27, R26, R26, R21 ;  /* 0x0000001a1a1b7223 */ /* 0x000fe20000000015 */
[----:B------:R-:W2:Y:S04]  /*15b0*/  LDG.E.CONSTANT R11, desc[UR8][R12.64+0x8] ;  /* 0x000008080c0b7981 */ /* 0x000ea8000c1e9900 */
[----:B------:R-:W4:Y:S01]  /*15c0*/  LDG.E.CONSTANT R26, desc[UR8][R14.64+0x8] ;  /* 0x000008080e1a7981 */ /* 0x000f22000c1e9900 */
[C---:B---3--:R-:W-:Y:S01]  /*15d0*/  FFMA R28, R23.reuse, R23, R28 ;  /* 0x00000017171c7223 */ /* 0x048fe2000000001c */
[----:B------:R-:W-:-:S02]  /*15e0*/  FFMA R25, R23, R0, R19 ;  /* 0x0000000017197223 */ /* 0x000fc40000000013 */
[----:B------:R-:W3:Y:S04]  /*15f0*/  LDG.E.CONSTANT R23, desc[UR8][R12.64+0xc] ;  /* 0x00000c080c177981 */ /* 0x000ee8000c1e9900 */
[----:B------:R0:W3:Y:S01]  /*1600*/  LDG.E.CONSTANT R21, desc[UR8][R14.64+0xc] ;  /* 0x00000c080e157981 */ /* 0x0000e2000c1e9900 */
[----:B------:R-:W-:Y:S02]  /*1610*/  IADD3 R19, P1, PT, R12, 0x20, RZ ;  /* 0x000000200c137810 */ /* 0x000fe40007f3e0ff */
[----:B------:R-:W-:Y:S02]  /*1620*/  IADD3 R16, PT, PT, R16, 0x8, RZ ;  /* 0x0000000810107810 */ /* 0x000fe40007ffe0ff */
[----:B------:R-:W-:Y:S02]  /*1630*/  IADD3.X R22, PT, PT, RZ, R13, RZ, P1, !PT ;  /* 0x0000000dff167210 */ /* 0x000fe40000ffe4ff */
[----:B------:R-:W-:Y:S01]  /*1640*/  ISETP.NE.AND P1, PT, R16, RZ, PT ;  /* 0x000000ff1000720c */ /* 0x000fe20003f25270 */
[----:B------:R-:W-:Y:S01]  /*1650*/  FFMA R27, R0, R0, R27 ;  /* 0x00000000001b7223 */ /* 0x000fe2000000001b */
[C---:B-----5:R-:W-:Y:S01]  /*1660*/  FFMA R25, R9.reuse, R24, R25 ;  /* 0x0000001809197223 */ /* 0x060fe20000000019 */
[----:B------:R-:W-:-:S02]  /*1670*/  FFMA R28, R9, R9, R28 ;  /* 0x00000009091c7223 */ /* 0x000fc4000000001c */
[----:B------:R-:W-:Y:S01]  /*1680*/  FFMA R27, R24, R24, R27 ;  /* 0x00000018181b7223 */ /* 0x000fe2000000001b */
[----:B0-----:R-:W-:Y:S02]  /*1690*/  IADD3 R14, P2, PT, R14, 0x20, RZ ;  /* 0x000000200e0e7810 */ /* 0x001fe40007f5e0ff */
[----:B------:R-:W-:Y:S02]  /*16a0*/  IADD3 R17, PT, PT, R17, 0x8, RZ ;  /* 0x0000000811117810 */ /* 0x000fe40007ffe0ff */
[----:B------:R-:W-:Y:S01]  /*16b0*/  IADD3.X R15, PT, PT, RZ, R15, RZ, P2, !PT ;  /* 0x0000000fff0f7210 */ /* 0x000fe200017fe4ff */
[C---:B--2---:R-:W-:Y:S01]  /*16c0*/  FFMA R28, R11.reuse, R11, R28 ;  /* 0x0000000b0b1c7223 */ /* 0x044fe2000000001c */
[-C--:B----4-:R-:W-:Y:S01]  /*16d0*/  FFMA R12, R11, R26.reuse, R25 ;  /* 0x0000001a0b0c7223 */ /* 0x090fe20000000019 */
[----:B------:R-:W-:Y:S02]  /*16e0*/  FFMA R26, R26, R26, R27 ;  /* 0x0000001a1a1a7223 */ /* 0x000fe4000000001b */
[C---:B---3--:R-:W-:Y:S01]  /*16f0*/  FFMA R0, R23.reuse, R23, R28 ;  /* 0x0000001717007223 */ /* 0x048fe2000000001c */
[-C--:B------:R-:W-:Y:S01]  /*1700*/  FFMA R11, R23, R21.reuse, R12 ;  /* 0x00000015170b7223 */ /* 0x080fe2000000000c */
[----:B------:R-:W-:Y:S01]  /*1710*/  FFMA R9, R21, R21, R26 ;  /* 0x0000001515097223 */ /* 0x000fe2000000001a */
[----:B------:R-:W-:Y:S06]  /*1720*/  @P1 BRA `(.L_x_141) ;  /* 0xfffffffc00381947 */ /* 0x000fec000383ffff */
.L_x_140:
[----:B------:R-:W-:Y:S05]  /*1730*/  @!P0 BRA `(.L_x_139) ;  /* 0x0000000000cc8947 */ /* 0x000fea0003800000 */
[----:B------:R-:W-:Y:S02]  /*1740*/  ISETP.GE.U32.AND P0, PT, R20, 0x4, PT ;  /* 0x000000041400780c */ /* 0x000fe40003f06070 */
[----:B------:R-:W-:-:S04]  /*1750*/  LOP3.LUT R26, R18, 0x3, RZ, 0xc0, !PT ;  /* 0x00000003121a7812 */ /* 0x000fc800078ec0ff */
[----:B------:R-:W-:-:S07]  /*1760*/  ISETP.NE.AND P1, PT, R26, RZ, PT ;  /* 0x000000ff1a00720c */ /* 0x000fce0003f25270 */
[----:B------:R-:W-:Y:S06]  /*1770*/  @!P0 BRA `(.L_x_142) ;  /* 0x00000000005c8947 */ /* 0x000fec0003800000 */
[----:B------:R-:W-:-:S04]  /*1780*/  IMAD.WIDE.U32 R14, R17, 0x4, R2 ;  /* 0x00000004110e7825 */ /* 0x000fc800078e0002 */
[C---:B------:R-:W-:Y:S01]  /*1790*/  IMAD.WIDE.U32 R12, R17.reuse, 0x4, R4 ;  /* 0x00000004110c7825 */ /* 0x040fe200078e0004 */
        /* <DEDUP_REMOVED lines=8> */
[----:B------:R-:W-:Y:S01]  /*1820*/  IADD3 R17, PT, PT, R17, 0x4, RZ ;  /* 0x0000000411117810 */ /* 0x000fe20007ffe0ff */
[C---:B--2---:R-:W-:Y:S01]  /*1830*/  FFMA R0, R25.reuse, R25, R0 ;  /* 0x0000001919007223 */ /* 0x044fe20000000000 */
[-C--:B---3--:R-:W-:Y:S01]  /*1840*/  FFMA R11, R25, R24.reuse, R11 ;  /* 0x00000018190b7223 */ /* 0x088fe2000000000b */
[----:B------:R-:W-:-:S02]  /*1850*/  FFMA R9, R24, R24, R9 ;  /* 0x0000001818097223 */ /* 0x000fc40000000009 */
        /* <DEDUP_REMOVED lines=8> */
[----:B------:R-:W-:-:S07]  /*18e0*/  FFMA R9, R23, R23, R16 ;  /* 0x0000001717097223 */ /* 0x000fce0000000010 */
.L_x_142:
[----:B------:R-:W-:Y:S05]  /*18f0*/  @!P1 BRA `(.L_x_139) ;  /* 0x00000000005c9947 */ /* 0x000fea0003800000 */
[----:B------:R-:W-:Y:S02]  /*1900*/  ISETP.NE.AND P0, PT, R26, 0x1, PT ;  /* 0x000000011a00780c */ /* 0x000fe40003f05270 */
[----:B------:R-:W-:-:S04]  /*1910*/  LOP3.LUT R18, R18, 0x1, RZ, 0xc0, !PT ;  /* 0x0000000112127812 */ /* 0x000fc800078ec0ff */
[----:B------:R-:W-:-:S07]  /*1920*/  ISETP.NE.U32.AND P1, PT, R18, 0x1, PT ;  /* 0x000000011200780c */ /* 0x000fce0003f25070 */
[----:B------:R-:W-:-:S04]  /*1930*/  @P0 IMAD.WIDE.U32 R14, R17, 0x4, R2 ;  /* 0x00000004110e0825 */ /* 0x000fc800078e0002 */
[C---:B------:R-:W-:Y:S01]  /*1940*/  @P0 IMAD.WIDE.U32 R12, R17.reuse, 0x4, R4 ;  /* 0x00000004110c0825 */ /* 0x040fe200078e0004 */
[----:B------:R-:W-:Y:S01]  /*1950*/  @P0 IADD3 R17, PT, PT, R17, 0x2, RZ ;  /* 0x0000000211110810 */ /* 0x000fe20007ffe0ff */
[----:B0-----:R-:W2:Y:S04]  /*1960*/  @P0 LDG.E.CONSTANT R19, desc[UR8][R14.64] ;  /* 0x000000080e130981 */ /* 0x001ea8000c1e9900 */
[----:B------:R-:W3:Y:S01]  /*1970*/  @P0 LDG.E.CONSTANT R16, desc[UR8][R12.64] ;  /* 0x000000080c100981 */ /* 0x000ee2000c1e9900 */
[----:B------:R-:W-:-:S03]  /*1980*/  @!P1 IMAD.WIDE.U32 R2, R17, 0x4, R2 ;  /* 0x0000000411029825 */ /* 0x000fc600078e0002 */
[----:B------:R-:W4:Y:S01]  /*1990*/  @P0 LDG.E.CONSTANT R18, desc[UR8][R14.64+0x4] ;  /* 0x000004080e120981 */ /* 0x000f22000c1e9900 */
[----:B------:R-:W-:-:S03]  /*19a0*/  @!P1 IMAD.WIDE.U32 R4, R17, 0x4, R4 ;  /* 0x0000000411049825 */ /* 0x000fc600078e0004 */
[----:B------:R-:W5:Y:S04]  /*19b0*/  @P0 LDG.E.CONSTANT R21, desc[UR8][R12.64+0x4] ;  /* 0x000004080c150981 */ /* 0x000f68000c1e9900 */
[----:B------:R-:W5:Y:S04]  /*19c0*/  @!P1 LDG.E.CONSTANT R3, desc[UR8][R2.64] ;  /* 0x0000000802039981 */ /* 0x000f68000c1e9900 */
[----:B------:R-:W5:Y:S01]  /*19d0*/  @!P1 LDG.E.CONSTANT R4, desc[UR8][R4.64] ;  /* 0x0000000804049981 */ /* 0x000f62000c1e9900 */
[C---:B--2---:R-:W-:Y:S01]  /*19e0*/  @P0 FFMA R17, R19.reuse, R19, R0 ;  /* 0x0000001313110223 */ /* 0x044fe20000000000 */
[-C--:B---3--:R-:W-:Y:S01]  /*19f0*/  @P0 FFMA R19, R19, R16.reuse, R11 ;  /* 0x0000001013130223 */ /* 0x088fe2000000000b */
[----:B------:R-:W-:-:S02]  /*1a00*/  @P0 FFMA R16, R16, R16, R9 ;  /* 0x0000001010100223 */ /* 0x000fc40000000009 */
[C---:B----4-:R-:W-:Y:S01]  /*1a10*/  @P0 FFMA R0, R18.reuse, R18, R17 ;  /* 0x0000001212000223 */ /* 0x050fe20000000011 */
[-C--:B-----5:R-:W-:Y:S01]  /*1a20*/  @P0 FFMA R11, R18, R21.reuse, R19 ;  /* 0x00000015120b0223 */ /* 0x0a0fe20000000013 */
[----:B------:R-:W-:Y:S02]  /*1a30*/  @P0 FFMA R9, R21, R21, R16 ;  /* 0x0000001515090223 */ /* 0x000fe40000000010 */
[C---:B------:R-:W-:Y:S01]  /*1a40*/  @!P1 FFMA R0, R3.reuse, R3, R0 ;  /* 0x0000000303009223 */ /* 0x040fe20000000000 */
[-C--:B------:R-:W-:Y:S01]  /*1a50*/  @!P1 FFMA R11, R3, R4.reuse, R11 ;  /* 0x00000004030b9223 */ /* 0x080fe2000000000b */
[----:B------:R-:W-:-:S07]  /*1a60*/  @!P1 FFMA R9, R4, R4, R9 ;  /* 0x0000000404099223 */ /* 0x000fce0000000009 */
.L_x_139:
[----:B------:R-:W-:Y:S01]  /*1a70*/  IADD3 R2, PT, PT, R0, -0xd000000, RZ ;  /* 0xf300000000027810 */ /* 0x000fe20007ffe0ff */
[----:B------:R1:W2:Y:S01]  /*1a80*/  MUFU.RSQ R5, R0 ;  /* 0x0000000000057308 */ /* 0x0002a20000001400 */
[----:B------:R-:W-:Y:S02]  /*1a90*/  BSSY.RECONVERGENT B0, `(.L_x_143) ;  /* 0x000000b000007945 */ /* 0x000fe40003800200 */
[----:B------:R-:W-:-:S13]  /*1aa0*/  ISETP.GT.U32.AND P0, PT, R2, 0x727fffff, PT ;  /* 0x727fffff0200780c */ /* 0x000fda0003f04070 */
[----:B-1----:R-:W-:Y:S05]  /*1ab0*/  @!P0 BRA `(.L_x_144) ;  /* 0x0000000000108947 */ /* 0x002fea0003800000 */
[----:B------:R-:W-:-:S07]  /*1ac0*/  MOV R14, 0x1ae0 ;  /* 0x00001ae0000e7802 */ /* 0x000fce0000000f00 */
[----:B0-2---:R-:W-:Y:S05]  /*1ad0*/  CALL.REL.NOINC `($__internal_2_$__cuda_sm20_sqrt_rn_f32_slowpath) ;  /* 0x0000000000bc7944 */ /* 0x005fea0003c00000 */
[----:B------:R-:W-:Y:S01]  /*1ae0*/  MOV R4, R0 ;  /* 0x0000000000047202 */ /* 0x000fe20000000f00 */
[----:B------:R-:W-:Y:S06]  /*1af0*/  BRA `(.L_x_145) ;  /* 0x0000000000107947 */ /* 0x000fec0003800000 */
.L_x_144:
[C---:B--2---:R-:W-:Y:S01]  /*1b00*/  FMUL.FTZ R3, R5.reuse, R0 ;  /* 0x0000000005037220 */ /* 0x044fe20000410000 */
[----:B------:R-:W-:-:S03]  /*1b10*/  FMUL.FTZ R4, R5, 0.5 ;  /* 0x3f00000005047820 */ /* 0x000fc60000410000 */
[----:B------:R-:W-:-:S04]  /*1b20*/  FFMA R0, -R3, R3, R0 ;  /* 0x0000000303007223 */ /* 0x000fc80000000100 */
[----:B------:R-:W-:-:S07]  /*1b30*/  FFMA R4, R0, R4, R3 ;  /* 0x0000000400047223 */ /* 0x000fce0000000003 */
.L_x_145:
[----:B0-----:R-:W-:Y:S05]  /*1b40*/  BSYNC.RECONVERGENT B0 ;  /* 0x0000000000007941 */ /* 0x001fea0003800200 */
.L_x_143:
[----:B------:R-:W-:Y:S01]  /*1b50*/  IADD3 R0, PT, PT, R9, -0xd000000, RZ ;  /* 0xf300000009007810 */ /* 0x000fe20007ffe0ff */
[----:B------:R0:W1:Y:S01]  /*1b60*/  MUFU.RSQ R2, R9 ;  /* 0x0000000900027308 */ /* 0x0000620000001400 */
[----:B------:R-:W-:Y:S02]  /*1b70*/  BSSY.RECONVERGENT B0, `(.L_x_146) ;  /* 0x000000c000007945 */ /* 0x000fe40003800200 */
[----:B------:R-:W-:-:S13]  /*1b80*/  ISETP.GT.U32.AND P0, PT, R0, 0x727fffff, PT ;  /* 0x727fffff0000780c */ /* 0x000fda0003f04070 */
[----:B0-----:R-:W-:Y:S05]  /*1b90*/  @!P0 BRA `(.L_x_147) ;  /* 0x0000000000148947 */ /* 0x001fea0003800000 */
[----:B------:R-:W-:Y:S02]  /*1ba0*/  MOV R0, R9 ;  /* 0x0000000900007202 */ /* 0x000fe40000000f00 */
[----:B------:R-:W-:-:S07]  /*1bb0*/  MOV R14, 0x1bd0 ;  /* 0x00001bd0000e7802 */ /* 0x000fce0000000f00 */
[----:B-1----:R-:W-:Y:S05]  /*1bc0*/  CALL.REL.NOINC `($__internal_2_$__cuda_sm20_sqrt_rn_f32_slowpath) ;  /* 0x0000000000807944 */ /* 0x002fea0003c00000 */
[----:B------:R-:W-:Y:S01]  /*1bd0*/  MOV R3, R0 ;  /* 0x0000000000037202 */ /* 0x000fe20000000f00 */
[----:B------:R-:W-:Y:S06]  /*1be0*/  BRA `(.L_x_148) ;  /* 0x0000000000107947 */ /* 0x000fec0003800000 */
.L_x_147:
[C---:B-1----:R-:W-:Y:S01]  /*1bf0*/  FMUL.FTZ R0, R2.reuse, R9 ;  /* 0x0000000902007220 */ /* 0x042fe20000410000 */
[----:B------:R-:W-:-:S03]  /*1c00*/  FMUL.FTZ R2, R2, 0.5 ;  /* 0x3f00000002027820 */ /* 0x000fc60000410000 */
[----:B------:R-:W-:-:S04]  /*1c10*/  FFMA R3, -R0, R0, R9 ;  /* 0x0000000000037223 */ /* 0x000fc80000000109 */
[----:B------:R-:W-:-:S07]  /*1c20*/  FFMA R3, R3, R2, R0 ;  /* 0x0000000203037223 */ /* 0x000fce0000000000 */
.L_x_148:
[----:B------:R-:W-:Y:S05]  /*1c30*/  BSYNC.RECONVERGENT B0 ;  /* 0x0000000000007941 */ /* 0x000fea0003800200 */
.L_x_146:
[----:B------:R-:W-:Y:S01]  /*1c40*/  FFMA R12, R3, R4, 9.9999999392252902908e-09 ;  /* 0x322bcc77030c7423 */ /* 0x000fe20000000004 */
[----:B------:R-:W-:Y:S03]  /*1c50*/  BSSY.RECONVERGENT B0, `(.L_x_149) ;  /* 0x000000d000007945 */ /* 0x000fe60003800200 */
        /* <DEDUP_REMOVED lines=10> */
[----:B------:R-:W-:Y:S05]  /*1d00*/  CALL.REL.NOINC `($__internal_3_$__cuda_sm3x_div_rn_noftz_f32_slowpath) ;  /* 0x00000000008c7944 */ /* 0x000fea0003c00000 */
[----:B------:R-:W-:-:S07]  /*1d10*/  MOV R9, R0 ;  /* 0x0000000000097202 */ /* 0x000fce0000000f00 */
.L_x_150:
[----:B------:R-:W-:Y:S05]  /*1d20*/  BSYNC.RECONVERGENT B0 ;  /* 0x0000000000007941 */ /* 0x000fea0003800200 */
.L_x_149:
[----:B------:R-:W0:Y:S01]  /*1d30*/  LDC.64 R2, c[0x0][0x388] ;  /* 0x0000e200ff027b82 */ /* 0x000e220000000a00 */
[----:B------:R-:W-:Y:S01]  /*1d40*/  ISETP.NE.AND P0, PT, R7, R8, PT ;  /* 0x000000080700720c */ /* 0x000fe20003f05270 */
[----:B0-----:R-:W-:-:S05]  /*1d50*/  IMAD.WIDE R4, R6, 0x4, R2 ;  /* 0x0000000406047825 */ /* 0x001fca00078e0202 */
[----:B------:R0:W-:Y:S07]  /*1d60*/  STG.E desc[UR8][R4.64], R9 ;  /* 0x0000000904007986 */ /* 0x0001ee000c101908 */
[----:B------:R-:W-:Y:S05]  /*1d70*/  @!P0 EXIT ;  /* 0x000000000000894d */ /* 0x000fea0003800000 */
[----:B------:R-:W1:Y:S02]  /*1d80*/  LDCU UR4, c[0x0][0x394] ;  /* 0x00007280ff0477ac */ /* 0x000e640008000800 */
[----:B-1----:R-:W-:-:S04]  /*1d90*/  IMAD R7, R10, UR4, R7 ;  /* 0x000000040a077c24 */ /* 0x002fc8000f8e0207 */
[----:B------:R-:W-:-:S05]  /*1da0*/  IMAD.WIDE R2, R7, 0x4, R2 ;  /* 0x0000000407027825 */ /* 0x000fca00078e0202 */
[----:B------:R-:W-:Y:S01]  /*1db0*/  STG.E desc[UR8][R2.64], R9 ;  /* 0x0000000902007986 */ /* 0x000fe2000c101908 */
[----:B------:R-:W-:Y:S05]  /*1dc0*/  EXIT ;  /* 0x000000000000794d */ /* 0x000fea0003800000 */
        .weak           $__internal_2_$__cuda_sm20_sqrt_rn_f32_slowpath
        .type           $__internal_2_$__cuda_sm20_sqrt_rn_f32_slowpath,@function
        .size           $__internal_2_$__cuda_sm20_sqrt_rn_f32_slowpath,($__internal_3_$__cuda_sm3x_div_rn_noftz_f32_slowpath - $__internal_2_$__cuda_sm20_sqrt_rn_f32_slowpath)
$__internal_2_$__cuda_sm20_sqrt_rn_f32_slowpath:
[----:B------:R-:W-:-:S13]  /*1dd0*/  LOP3.LUT P0, RZ, R0, 0x7fffffff, RZ, 0xc0, !PT ;  /* 0x7fffffff00ff7812 */ /* 0x000fda000780c0ff */
[----:B------:R-:W-:Y:S01]  /*1de0*/  @!P0 MOV R2, R0 ;  /* 0x0000000000028202 */ /* 0x000fe20000000f00 */
[----:B------:R-:W-:Y:S06]  /*1df0*/  @!P0 BRA `(.L_x_151) ;  /* 0x0000000000408947 */ /* 0x000fec0003800000 */
[----:B------:R-:W-:-:S13]  /*1e00*/  FSETP.GEU.FTZ.AND P0, PT, R0, RZ, PT ;  /* 0x000000ff0000720b */ /* 0x000fda0003f1e000 */
[----:B------:R-:W-:Y:S01]  /*1e10*/  @!P0 MOV R2, 0x7fffffff ;  /* 0x7fffffff00028802 */ /* 0x000fe20000000f00 */
[----:B------:R-:W-:Y:S06]  /*1e20*/  @!P0 BRA `(.L_x_151) ;  /* 0x0000000000348947 */ /* 0x000fec0003800000 */
[----:B------:R-:W-:-:S13]  /*1e30*/  FSETP.GTU.FTZ.AND P0, PT, |R0|, +INF , PT ;  /* 0x7f8000000000780b */ /* 0x000fda0003f1c200 */
[----:B------:R-:W-:Y:S01]  /*1e40*/  @P0 FADD.FTZ R2, R0, 1 ;  /* 0x3f80000000020421 */ /* 0x000fe20000010000 */
[----:B------:R-:W-:Y:S06]  /*1e50*/  @P0 BRA `(.L_x_151) ;  /* 0x0000000000280947 */ /* 0x000fec0003800000 */
[----:B------:R-:W-:-:S13]  /*1e60*/  FSETP.NEU.FTZ.AND P0, PT, |R0|, +INF , PT ;  /* 0x7f8000000000780b */ /* 0x000fda0003f1d200 */
[----:B------:R-:W-:-:S04]  /*1e70*/  @P0 FFMA R3, R0, 1.84467440737095516160e+19, RZ ;  /* 0x5f80000000030823 */ /* 0x000fc800000000ff */
[----:B------:R-:W0:Y:S02]  /*1e80*/  @P0 MUFU.RSQ R2, R3 ;  /* 0x0000000300020308 */ /* 0x000e240000001400 */
[----:B0-----:R-:W-:Y:S01]  /*1e90*/  @P0 FMUL.FTZ R12, R3, R2 ;  /* 0x00000002030c0220 */ /* 0x001fe20000410000 */
[----:B------:R-:W-:Y:S01]  /*1ea0*/  @P0 FMUL.FTZ R13, R2, 0.5 ;  /* 0x3f000000020d0820 */ /* 0x000fe20000410000 */
[----:B------:R-:W-:Y:S02]  /*1eb0*/  @!P0 MOV R2, R0 ;  /* 0x0000000000028202 */ /* 0x000fe40000000f00 */
[----:B------:R-:W-:-:S04]  /*1ec0*/  @P0 FADD.FTZ R5, -R12, -RZ ;  /* 0x800000ff0c050221 */ /* 0x000fc80000010100 */
[----:B------:R-:W-:-:S04]  /*1ed0*/  @P0 FFMA R5, R12, R5, R3 ;  /* 0x000000050c050223 */ /* 0x000fc80000000003 */
[----:B------:R-:W-:-:S04]  /*1ee0*/  @P0 FFMA R5, R5, R13, R12 ;  /* 0x0000000d05050223 */ /* 0x000fc8000000000c */
[----:B------:R-:W-:-:S07]  /*1ef0*/  @P0 FMUL.FTZ R2, R5, 2.3283064365386962891e-10 ;  /* 0x2f80000005020820 */ /* 0x000fce0000410000 */
.L_x_151:
[----:B------:R-:W-:Y:S01]  /*1f00*/  HFMA2 R3, -RZ, RZ, 0, 0 ;  /* 0x00000000ff037431 */ /* 0x000fe200000001ff */
[----:B------:R-:W-:Y:S02]  /*1f10*/  MOV R0, R2 ;  /* 0x0000000200007202 */ /* 0x000fe40000000f00 */
[----:B------:R-:W-:-:S04]  /*1f20*/  MOV R2, R14 ;  /* 0x0000000e00027202 */ /* 0x000fc80000000f00 */
[----:B------:R-:W-:Y:S05]  /*1f30*/  RET.REL.NODEC R2 `(cosine_similarity_kernel) ;  /* 0xffffffe002307950 */ /* 0x000fea0003c3ffff */
        .weak           $__internal_3_$__cuda_sm3x_div_rn_noftz_f32_slowpath
        .type           $__internal_3_$__cuda_sm3x_div_rn_noftz_f32_slowpath,@function
        .size           $__internal_3_$__cuda_sm3x_div_rn_noftz_f32_slowpath,(.L_x_309 - $__internal_3_$__cuda_sm3x_div_rn_noftz_f32_slowpath)
$__internal_3_$__cuda_sm3x_div_rn_noftz_f32_slowpath:
[----:B------:R-:W-:Y:S01]  /*1f40*/  SHF.R.U32.HI R4, RZ, 0x17, R12 ;  /* 0x00000017ff047819 */ /* 0x000fe2000001160c */
[----:B------:R-:W-:Y:S01]  /*1f50*/  BSSY.RECONVERGENT B1, `(.L_x_152) ;  /* 0x0000063000017945 */ /* 0x000fe20003800200 */
[----:B------:R-:W-:Y:S02]  /*1f60*/  SHF.R.U32.HI R0, RZ, 0x17, R3 ;  /* 0x00000017ff007819 */ /* 0x000fe40000011603 */
[----:B------:R-:W-:Y:S02]  /*1f70*/  LOP3.LUT R15, R4, 0xff, RZ, 0xc0, !PT ;  /* 0x000000ff040f7812 */ /* 0x000fe400078ec0ff */
[----:B------:R-:W-:Y:S02]  /*1f80*/  LOP3.LUT R13, R0, 0xff, RZ, 0xc0, !PT ;  /* 0x000000ff000d7812 */ /* 0x000fe400078ec0ff */
[----:B------:R-:W-:Y:S02]  /*1f90*/  IADD3 R9, PT, PT, R15, -0x1, RZ ;  /* 0xffffffff0f097810 */ /* 0x000fe40007ffe0ff */
[----:B------:R-:W-:-:S02]  /*1fa0*/  IADD3 R5, PT, PT, R13, -0x1, RZ ;  /* 0xffffffff0d057810 */ /* 0x000fc40007ffe0ff */
[----:B------:R-:W-:-:S04]  /*1fb0*/  ISETP.GT.U32.AND P0, PT, R9, 0xfd, PT ;  /* 0x000000fd0900780c */ /* 0x000fc80003f04070 */
[----:B------:R-:W-:-:S13]  /*1fc0*/  ISETP.GT.U32.OR P0, PT, R5, 0xfd, P0 ;  /* 0x000000fd0500780c */ /* 0x000fda0000704470 */
[----:B------:R-:W-:Y:S01]  /*1fd0*/  @!P0 MOV R4, RZ ;  /* 0x000000ff00048202 */ /* 0x000fe20000000f00 */
[----:B------:R-:W-:Y:S06]  /*1fe0*/  @!P0 BRA `(.L_x_153) ;  /* 0x0000000000608947 */ /* 0x000fec0003800000 */
[----:B------:R-:W-:Y:S02]  /*1ff0*/  FSETP.GTU.FTZ.AND P0, PT, |R3|, +INF , PT ;  /* 0x7f8000000300780b */ /* 0x000fe40003f1c200 */
[----:B------:R-:W-:Y:S02]  /*2000*/  FSETP.GTU.FTZ.AND P1, PT, |R12|, +INF , PT ;  /* 0x7f8000000c00780b */ /* 0x000fe40003f3c200 */
[----:B------:R-:W-:Y:S02]  /*2010*/  MOV R0, R12 ;  /* 0x0000000c00007202 */ /* 0x000fe40000000f00 */
        /* <DEDUP_REMOVED lines=21> */
.L_x_153:
[----:B------:R-:W-:Y:S01]  /*2170*/  LEA R5, R15, 0xc0800000, 0x17 ;  /* 0xc08000000f057811 */ /* 0x000fe200078eb8ff */
[----:B------:R-:W-:Y:S03]  /*2180*/  BSSY.RECONVERGENT B2, `(.L_x_158) ;  /* 0x0000036000027945 */ /* 0x000fe60003800200 */
[----:B------:R-:W-:Y:S02]  /*2190*/  IADD3 R5, PT, PT, -R5, R12, RZ ;  /* 0x0000000c05057210 */ /* 0x000fe40007ffe1ff */
[----:B------:R-:W-:Y:S02]  /*21a0*/  IADD3 R12, PT, PT, R13, -0x7f, RZ ;  /* 0xffffff810d0c7810 */ /* 0x000fe40007ffe0ff */
[----:B------:R0:W1:Y:S01]  /*21b0*/  MUFU.RCP R9, R5 ;  /* 0x0000000500097308 */ /* 0x0000620000001000 */
[----:B------:R-:W-:Y:S02]  /*21c0*/  FADD.FTZ R11, -R5, -RZ ;  /* 0x800000ff050b7221 */ /* 0x000fe40000010100 */
[C---:B------:R-:W-:Y:S01]  /*21d0*/  IMAD R0, R12.reuse, -0x800000, R3 ;  /* 0xff8000000c007824 */ /* 0x040fe200078e0203 */
[----:B0-----:R-:W-:-:S04]  /*21e0*/  IADD3 R5, PT, PT, R12, 0x7f, -R15 ;  /* 0x0000007f0c057810 */ /* 0x001fc80007ffe80f */
[----:B------:R-:W-:Y:S01]  /*21f0*/  IADD3 R5, PT, PT, R5, R4, RZ ;  /* 0x0000000405057210 */ /* 0x000fe20007ffe0ff */
[----:B-1----:R-:W-:-:S04]  /*2200*/  FFMA R14, R9, R11, 1 ;  /* 0x3f800000090e7423 */ /* 0x002fc8000000000b */
        /* <DEDUP_REMOVED lines=20> */
[C---:B------:R-:W-:Y:S01]  /*2350*/  IADD3 R12, PT, PT, R11.reuse, 0x20, RZ ;  /* 0x000000200b0c7810 */ /* 0x040fe20007ffe0ff */
[CCC-:B------:R-:W-:Y:S01]  /*2360*/  FFMA.RM R4, R16.reuse, R14.reuse, R9.reuse ;  /* 0x0000000e10047223 */ /* 0x1c0fe20000004009 */
[----:B------:R-:W-:Y:S02]  /*2370*/  ISETP.NE.AND P2, PT, R11, RZ, PT ;  /* 0x000000ff0b00720c */ /* 0x000fe40003f45270 */
[----:B------:R-:W-:Y:S01]  /*2380*/  LOP3.LUT R5, R3, 0x7fffff, RZ, 0xc0, !PT ;  /* 0x007fffff03057812 */ /* 0x000fe200078ec0ff */
[----:B------:R-:W-:Y:S01]  /*2390*/  FFMA.RP R3, R16, R14, R9 ;  /* 0x0000000e10037223 */ /* 0x000fe20000008009 */
[----:B------:R-:W-:Y:S02]  /*23a0*/  ISETP.NE.AND P1, PT, R11, RZ, PT ;  /* 0x000000ff0b00720c */ /* 0x000fe40003f25270 */
[----:B------:R-:W-:Y:S02]  /*23b0*/  LOP3.LUT R5, R5, 0x800000, RZ, 0xfc, !PT ;  /* 0x0080000005057812 */ /* 0x000fe400078efcff */
[----:B------:R-:W-:-:S02]  /*23c0*/  IADD3 R9, PT, PT, -R11, RZ, RZ ;  /* 0x000000ff0b097210 */ /* 0x000fc40007ffe1ff */
[----:B------:R-:W-:Y:S02]  /*23d0*/  SHF.L.U32 R12, R5, R12, RZ ;  /* 0x0000000c050c7219 */ /* 0x000fe400000006ff */
[----:B------:R-:W-:Y:S02]  /*23e0*/  FSETP.NEU.FTZ.AND P0, PT, R3, R4, PT ;  /* 0x000000040300720b */ /* 0x000fe40003f1d000 */
[----:B------:R-:W-:Y:S02]  /*23f0*/  SEL R4, R9, RZ, P2 ;  /* 0x000000ff09047207 */ /* 0x000fe40001000000 */
[----:B------:R-:W-:Y:S02]  /*2400*/  ISETP.NE.AND P1, PT, R12, RZ, P1 ;  /* 0x000000ff0c00720c */ /* 0x000fe40000f25270 */
[----:B------:R-:W-:Y:S02]  /*2410*/  SHF.R.U32.HI R4, RZ, R4, R5 ;  /* 0x00000004ff047219 */ /* 0x000fe40000011605 */
[----:B------:R-:W-:-:S02]  /*2420*/  PLOP3.LUT P0, PT, P0, P1, PT, 0xf8, 0x8f ;  /* 0x00000000008f781c */ /* 0x000fc40000703f70 */
[----:B------:R-:W-:Y:S02]  /*2430*/  SHF.R.U32.HI R12, RZ, 0x1, R4 ;  /* 0x00000001ff0c7819 */ /* 0x000fe40000011604 */
[----:B------:R-:W-:-:S04]  /*2440*/  SEL R3, RZ, 0x1, !P0 ;  /* 0x00000001ff037807 */ /* 0x000fc80004000000 */
[----:B------:R-:W-:-:S04]  /*2450*/  LOP3.LUT R3, R3, 0x1, R12, 0xf8, !PT ;  /* 0x0000000103037812 */ /* 0x000fc800078ef80c */
[----:B------:R-:W-:-:S04]  /*2460*/  LOP3.LUT R3, R3, R4, RZ, 0xc0, !PT ;  /* 0x0000000403037212 */ /* 0x000fc800078ec0ff */
[----:B------:R-:W-:-:S04]  /*2470*/  IADD3 R3, PT, PT, R12, R3, RZ ;  /* 0x000000030c037210 */ /* 0x000fc80007ffe0ff */
[----:B------:R-:W-:Y:S01]  /*2480*/  LOP3.LUT R0, R3, R0, RZ, 0xfc, !PT ;  /* 0x0000000003007212 */ /* 0x000fe200078efcff */
[----:B------:R-:W-:Y:S06]  /*2490*/  BRA `(.L_x_161) ;  /* 0x0000000000107947 */ /* 0x000fec0003800000 */
.L_x_160:
[----:B------:R-:W-:-:S04]  /*24a0*/  LOP3.LUT R0, R0, 0x80000000, RZ, 0xc0, !PT ;  /* 0x8000000000007812 */ /* 0x000fc800078ec0ff */
[----:B------:R-:W-:Y:S01]  /*24b0*/  LOP3.LUT R0, R0, 0x7f800000, RZ, 0xfc, !PT ;  /* 0x7f80000000007812 */ /* 0x000fe200078efcff */
[----:B------:R-:W-:Y:S06]  /*24c0*/  BRA `(.L_x_161) ;  /* 0x0000000000047947 */ /* 0x000fec0003800000 */
.L_x_159:
[----:B------:R-:W-:-:S07]  /*24d0*/  LEA R0, R5, R0, 0x17 ;  /* 0x0000000005007211 */ /* 0x000fce00078eb8ff */
.L_x_161:
[----:B------:R-:W-:Y:S05]  /*24e0*/  BSYNC.RECONVERGENT B2 ;  /* 0x0000000000027941 */ /* 0x000fea0003800200 */
.L_x_158:
[----:B------:R-:W-:Y:S05]  /*24f0*/  BRA `(.L_x_162) ;  /* 0x0000000000207947 */ /* 0x000fea0003800000 */
.L_x_157:
[----:B------:R-:W-:-:S04]  /*2500*/  LOP3.LUT R0, R12, 0x80000000, R3, 0x48, !PT ;  /* 0x800000000c007812 */ /* 0x000fc800078e4803 */
[----:B------:R-:W-:Y:S01]  /*2510*/  LOP3.LUT R0, R0, 0x7f800000, RZ, 0xfc, !PT ;  /* 0x7f80000000007812 */ /* 0x000fe200078efcff */
[----:B------:R-:W-:Y:S06]  /*2520*/  BRA `(.L_x_162) ;  /* 0x0000000000147947 */ /* 0x000fec0003800000 */
.L_x_156:
[----:B------:R-:W-:Y:S01]  /*2530*/  LOP3.LUT R0, R12, 0x80000000, R3, 0x48, !PT ;  /* 0x800000000c007812 */ /* 0x000fe200078e4803 */
[----:B------:R-:W-:Y:S06]  /*2540*/  BRA `(.L_x_162) ;  /* 0x00000000000c7947 */ /* 0x000fec0003800000 */
.L_x_155:
[----:B------:R-:W0:Y:S01]  /*2550*/  MUFU.RSQ R0, -QNAN ;  /* 0xffc0000000007908 */ /* 0x000e220000001400 */
[----:B------:R-:W-:Y:S05]  /*2560*/  BRA `(.L_x_162) ;  /* 0x0000000000047947 */ /* 0x000fea0003800000 */
.L_x_154:
[----:B------:R-:W-:-:S07]  /*2570*/  FADD.FTZ R0, R3, R0 ;  /* 0x0000000003007221 */ /* 0x000fce0000010000 */
.L_x_162:
[----:B------:R-:W-:Y:S05]  /*2580*/  BSYNC.RECONVERGENT B1 ;  /* 0x0000000000017941 */ /* 0x000fea0003800200 */
.L_x_152:
[----:B------:R-:W-:-:S04]  /*2590*/  HFMA2 R3, -RZ, RZ, 0, 0 ;  /* 0x00000000ff037431 */ /* 0x000fc800000001ff */
[----:B0-----:R-:W-:Y:S05]  /*25a0*/  RET.REL.NODEC R2 `(cosine_similarity_kernel) ;  /* 0xffffffd802947950 */ /* 0x001fea0003c3ffff */
.L_x_163:
        /* <DEDUP_REMOVED lines=13> */
.L_x_309:


//--------------------- .text.saliency_merging_kernel --------------------------
	.section	.text.saliency_merging_kernel,"ax",@progbits
	.align	128
        .global         saliency_merging_kernel
        .type           saliency_merging_kernel,@function
        .size           saliency_merging_kernel,(.L_x_310 - saliency_merging_kernel)
        .other          saliency_merging_kernel,@"STO_CUDA_ENTRY STV_DEFAULT"
saliency_merging_kernel:
.text.saliency_merging_kernel:
[----:B------:R-:W-:Y:S08]  /*0000*/  LDC R1, c[0x0][0x37c] ;  /* 0x0000df00ff017b82 */ /* 0x000ff00000000800 */
[----:B------:R-:W0:Y:S01]  /*0010*/  LDC.64 R4, c[0x0][0x3a8] ;  /* 0x0000ea00ff047b82 */ /* 0x000e220000000a00 */
[----:B------:R-:W1:Y:S07]  /*0020*/  S2R R9, SR_TID.X ;  /* 0x0000000000097919 */ /* 0x000e6e0000002100 */
[----:B------:R-:W1:Y:S08]  /*0030*/  S2UR UR4, SR_CTAID.X ;  /* 0x00000000000479c3 */ /* 0x000e700000002500 */
[----:B------:R-:W1:Y:S01]  /*0040*/  LDC R0, c[0x0][0x360] ;  /* 0x0000d800ff007b82 */ /* 0x000e620000000800 */
[----:B0-----:R-:W-:-:S05]  /*0050*/  IMAD R3, R5, R4, RZ ;  /* 0x0000000405037224 */ /* 0x001fca00078e02ff */
[-C--:B------:R-:W-:Y:S02]  /*0060*/  IABS R11, R3.reuse ;  /* 0x00000003000b7213 */ /* 0x080fe40000000000 */
[----:B------:R-:W-:Y:S02]  /*0070*/  IABS R10, R3 ;  /* 0x00000003000a7213 */ /* 0x000fe40000000000 */
[----:B------:R-:W0:Y:S01]  /*0080*/  I2F.RP R2, R11 ;  /* 0x0000000b00027306 */ /* 0x000e220000209400 */
[----:B-1----:R-:W-:Y:S01]  /*0090*/  IMAD R0, R0, UR4, R9 ;  /* 0x0000000400007c24 */ /* 0x002fe2000f8e0209 */
[----:B------:R-:W1:Y:S06]  /*00a0*/  LDCU UR4, c[0x0][0x3a0] ;  /* 0x00007400ff0477ac */ /* 0x000e6c0008000800 */
[----:B0-----:R-:W0:Y:S02]  /*00b0*/  MUFU.RCP R2, R2 ;  /* 0x0000000200027308 */ /* 0x001e240000001000 */
[----:B0-----:R-:W-:-:S06]  /*00c0*/  IADD3 R6, PT, PT, R2, 0xffffffe, RZ ;  /* 0x0ffffffe02067810 */ /* 0x001fcc0007ffe0ff */
[----:B------:R0:W2:Y:S02]  /*00d0*/  F2I.FTZ.U32.TRUNC.NTZ R7, R6 ;  /* 0x0000000600077305 */ /* 0x0000a4000021f000 */
[----:B0-----:R-:W-:Y:S02]  /*00e0*/  HFMA2 R6, -RZ, RZ, 0, 0 ;  /* 0x00000000ff067431 */ /* 0x001fe400000001ff */
[----:B--2---:R-:W-:-:S04]  /*00f0*/  IMAD.MOV R8, RZ, RZ, -R7 ;  /* 0x000000ffff087224 */ /* 0x004fc800078e0a07 */
[----:B------:R-:W-:Y:S01]  /*0100*/  IMAD R9, R8, R11, RZ ;  /* 0x0000000b08097224 */ /* 0x000fe200078e02ff */
[----:B------:R-:W-:-:S03]  /*0110*/  IABS R8, R0 ;  /* 0x0000000000087213 */ /* 0x000fc60000000000 */
[----:B------:R-:W-:Y:S01]  /*0120*/  IMAD.HI.U32 R2, R7, R9, R6 ;  /* 0x0000000907027227 */ /* 0x000fe200078e0006 */
[----:B------:R-:W-:-:S03]  /*0130*/  IABS R6, R5 ;  /* 0x0000000500067213 */ /* 0x000fc60000000000 */
[----:B------:R-:W-:Y:S01]  /*0140*/  IMAD.MOV.U32 R7, RZ, RZ, R8 ;  /* 0x000000ffff077224 */ /* 0x000fe200078e0008 */
[----:B------:R-:W-:Y:S02]  /*0150*/  IADD3 R8, PT, PT, RZ, -R10, RZ ;  /* 0x8000000aff087210 */ /* 0x000fe40007ffe0ff */
[----:B------:R-:W0:Y:S01]  /*0160*/  I2F.RP R10, R6 ;  /* 0x00000006000a7306 */ /* 0x000e220000209400 */
[----:B------:R-:W-:-:S04]  /*0170*/  IMAD.HI.U32 R2, R2, R7, RZ ;  /* 0x0000000702027227 */ /* 0x000fc800078e00ff */
[----:B------:R-:W-:-:S05]  /*0180*/  IMAD R8, R2, R8, R7 ;  /* 0x0000000802087224 */ /* 0x000fca00078e0207 */
[----:B------:R-:W-:Y:S01]  /*0190*/  ISETP.GT.U32.AND P1, PT, R11, R8, PT ;  /* 0x000000080b00720c */ /* 0x000fe20003f24070 */
[----:B0-----:R-:W0:-:S12]  /*01a0*/  MUFU.RCP R10, R10 ;  /* 0x0000000a000a7308 */ /* 0x001e180000001000 */
[----:B------:R-:W-:Y:S02]  /*01b0*/  @!P1 IMAD.IADD R8, R8, 0x1, -R11 ;  /* 0x0000000108089824 */ /* 0x000fe400078e0a0b */
[----:B------:R-:W-:Y:S01]  /*01c0*/  @!P1 VIADD R2, R2, 0x1 ;  /* 0x0000000102029836 */ /* 0x000fe20000000000 */
[----:B------:R-:W-:Y:S02]  /*01d0*/  ISETP.NE.AND P1, PT, R3, RZ, PT ;  /* 0x000000ff0300720c */ /* 0x000fe40003f25270 */
[----:B------:R-:W-:Y:S02]  /*01e0*/  ISETP.GE.U32.AND P0, PT, R8, R11, PT ;  /* 0x0000000b0800720c */ /* 0x000fe40003f06070 */
[----:B------:R-:W-:-:S04]  /*01f0*/  LOP3.LUT R8, R0, R3, RZ, 0x3c, !PT ;  /* 0x0000000300087212 */ /* 0x000fc800078e3cff */
[----:B------:R-:W-:Y:S02]  /*0200*/  ISETP.GE.AND P2, PT, R8, RZ, PT ;  /* 0x000000ff0800720c */ /* 0x000fe40003f46270 */
[----:B0-----:R-:W-:-:S04]  /*0210*/  IADD3 R8, PT, PT, R10, 0xffffffe, RZ ;  /* 0x0ffffffe0a087810 */ /* 0x001fc80007ffe0ff */
[----:B------:R0:W2:Y:S01]  /*0220*/  F2I.FTZ.U32.TRUNC.NTZ R9, R8 ;  /* 0x0000000800097305 */ /* 0x0000a2000021f000 */
[----:B------:R-:W-:-:S06]  /*0230*/  @P0 IADD3 R2, PT, PT, R2, 0x1, RZ ;  /* 0x0000000102020810 */ /* 0x000fcc0007ffe0ff */
[----:B------:R-:W-:Y:S01]  /*0240*/  @!P2 IMAD.MOV R2, RZ, RZ, -R2 ;  /* 0x000000ffff02a224 */ /* 0x000fe200078e0a02 */
[----:B------:R-:W-:Y:S02]  /*0250*/  @!P1 LOP3.LUT R2, RZ, R3, RZ, 0x33, !PT ;  /* 0x00000003ff029212 */ /* 0x000fe400078e33ff */
[----:B0-----:R-:W-:-:S03]  /*0260*/  MOV R8, RZ ;  /* 0x000000ff00087202 */ /* 0x001fc60000000f00 */
[----:B------:R-:W-:Y:S01]  /*0270*/  IMAD.MOV R10, RZ, RZ, -R2 ;  /* 0x000000ffff0a7224 */ /* 0x000fe200078e0a02 */
[----:B--2---:R-:W-:-:S03]  /*0280*/  IADD3 R11, PT, PT, RZ, -R9, RZ ;  /* 0x80000009ff0b7210 */ /* 0x004fc60007ffe0ff */
[----:B------:R-:W-:Y:S02]  /*0290*/  IMAD R10, R3, R10, R0 ;  /* 0x0000000a030a7224 */ /* 0x000fe400078e0200 */
[----:B------:R-:W-:-:S03]  /*02a0*/  IMAD R3, R11, R6, RZ ;  /* 0x000000060b037224 */ /* 0x000fc600078e02ff */
[----:B------:R-:W-:Y:S01]  /*02b0*/  IABS R11, R10 ;  /* 0x0000000a000b7213 */ /* 0x000fe20000000000 */
[----:B------:R-:W-:Y:S01]  /*02c0*/  IMAD.HI.U32 R8, R9, R3, R8 ;  /* 0x0000000309087227 */ /* 0x000fe200078e0008 */
[----:B------:R-:W-:-:S03]  /*02d0*/  LOP3.LUT R10, R10, R5, RZ, 0x3c, !PT ;  /* 0x000000050a0a7212 */ /* 0x000fc600078e3cff */
[----:B------:R-:W-:Y:S01]  /*02e0*/  IMAD.MOV.U32 R9, RZ, RZ, R11 ;  /* 0x000000ffff097224 */ /* 0x000fe200078e000b */
[----:B------:R-:W-:-:S03]  /*02f0*/  ISETP.GE.AND P2, PT, R10, RZ, PT ;  /* 0x000000ff0a00720c */ /* 0x000fc60003f46270 */
[----:B------:R-:W-:-:S05]  /*0300*/  IMAD.HI.U32 R3, R8, R9, RZ ;  /* 0x0000000908037227 */ /* 0x000fca00078e00ff */
[----:B------:R-:W-:-:S05]  /*0310*/  IADD3 R11, PT, PT, -R3, RZ, RZ ;  /* 0x000000ff030b7210 */ /* 0x000fca0007ffe1ff */
[----:B------:R-:W-:-:S05]  /*0320*/  IMAD R9, R6, R11, R9 ;  /* 0x0000000b06097224 */ /* 0x000fca00078e0209 */
[----:B------:R-:W-:-:S13]  /*0330*/  ISETP.GT.U32.AND P1, PT, R6, R9, PT ;  /* 0x000000090600720c */ /* 0x000fda0003f24070 */
[----:B------:R-:W-:Y:S01]  /*0340*/  @!P1 IMAD.IADD R9, R9, 0x1, -R6 ;  /* 0x0000000109099824 */ /* 0x000fe200078e0a06 */
[----:B------:R-:W-:Y:S02]  /*0350*/  @!P1 IADD3 R3, PT, PT, R3, 0x1, RZ ;  /* 0x0000000103039810 */ /* 0x000fe40007ffe0ff */
[----:B------:R-:W-:Y:S02]  /*0360*/  ISETP.NE.AND P1, PT, R5, RZ, PT ;  /* 0x000000ff0500720c */ /* 0x000fe40003f25270 */
[----:B------:R-:W-:Y:S01]  /*0370*/  ISETP.GE.U32.AND P0, PT, R9, R6, PT ;  /* 0x000000060900720c */ /* 0x000fe20003f06070 */
[----:B------:R-:W-:Y:S01]  /*0380*/  IMAD.HI.U32 R9, R8, R7, RZ ;  /* 0x0000000708097227 */ /* 0x000fe200078e00ff */
[----:B------:R-:W-:-:S03]  /*0390*/  LOP3.LUT R8, RZ, R5, RZ, 0x33, !PT ;  /* 0x00000005ff087212 */ /* 0x000fc600078e33ff */
[----:B------:R-:W-:-:S04]  /*03a0*/  IMAD.MOV R9, RZ, RZ, -R9 ;  /* 0x000000ffff097224 */ /* 0x000fc800078e0a09 */
[----:B------:R-:W-:-:S04]  /*03b0*/  IMAD R7, R6, R9, R7 ;  /* 0x0000000906077224 */ /* 0x000fc800078e0207 */
[----:B------:R-:W-:-:S05]  /*03c0*/  @P0 VIADD R3, R3, 0x1 ;  /* 0x0000000103030836 */ /* 0x000fca0000000000 */
[----:B------:R-:W-:Y:S02]  /*03d0*/  @!P2 IADD3 R3, PT, PT, -R3, RZ, RZ ;  /* 0x000000ff0303a210 */ /* 0x000fe40007ffe1ff */
[----:B------:R-:W-:Y:S02]  /*03e0*/  ISETP.GT.U32.AND P2, PT, R6, R7, PT ;  /* 0x000000070600720c */ /* 0x000fe40003f44070 */
[----:B------:R-:W-:-:S04]  /*03f0*/  SEL R3, R8, R3, !P1 ;  /* 0x0000000308037207 */ /* 0x000fc80004800000 */
[----:B------:R-:W-:-:S04]  /*0400*/  ISETP.GE.AND P0, PT, R3, R4, PT ;  /* 0x000000040300720c */ /* 0x000fc80003f06270 */
[----:B-1----:R-:W-:-:S03]  /*0410*/  ISETP.GE.OR P0, PT, R2, UR4, P0 ;  /* 0x0000000402007c0c */ /* 0x002fc60008706670 */
[----:B------:R-:W-:Y:S02]  /*0420*/  @!P2 IADD3 R7, PT, PT, R7, -R6, RZ ;  /* 0x800000060707a210 */ /* 0x000fe40007ffe0ff */
[----:B------:R-:W-:-:S13]  /*0430*/  ISETP.LT.OR P0, PT, R5, RZ, P0 ;  /* 0x000000ff0500720c */ /* 0x000fda0000701670 */
[----:B------:R-:W-:Y:S05]  /*0440*/  @P0 EXIT ;  /* 0x000000000000094d */ /* 0x000fea0003800000 */
[----:B------:R-:W0:Y:S01]  /*0450*/  LDC R9, c[0x0][0x3a4] ;  /* 0x0000e900ff097b82 */ /* 0x000e220000000800 */
[----:B------:R-:W-:Y:S01]  /*0460*/  ISETP.GT.U32.AND P0, PT, R6, R7, PT ;  /* 0x000000070600720c */ /* 0x000fe20003f04070 */
[----:B------:R-:W1:Y:S01]  /*0470*/  LDCU.64 UR14, c[0x0][0x358] ;  /* 0x00006b00ff0e77ac */ /* 0x000e620008000a00 */
[----:B------:R-:W-:Y:S01]  /*0480*/  ISETP.GE.AND P2, PT, R0, RZ, PT ;  /* 0x000000ff0000720c */ /* 0x000fe20003f46270 */
[----:B------:R-:W-:-:S10]  /*0490*/  IMAD.MOV.U32 R5, RZ, RZ, RZ ;  /* 0x000000ffff057224 */ /* 0x000fd400078e00ff */
[----:B------:R-:W-:Y:S01]  /*04a0*/  @!P0 IMAD.IADD R7, R7, 0x1, -R6 ;  /* 0x0000000107078824 */ /* 0x000fe200078e0a06 */
[----:B------:R-:W-:-:S04]  /*04b0*/  MOV R6, RZ ;  /* 0x000000ff00067202 */ /* 0x000fc80000000f00 */
[----:B------:R-:W-:-:S04]  /*04c0*/  @!P2 IADD3 R7, PT, PT, -R7, RZ, RZ ;  /* 0x000000ff0707a210 */ /* 0x000fc80007ffe1ff */
[----:B------:R-:W-:Y:S02]  /*04d0*/  SEL R4, R8, R7, !P1 ;  /* 0x0000000708047207 */ /* 0x000fe40004800000 */
[----:B0-----:R-:W-:-:S13]  /*04e0*/  ISETP.GE.AND P0, PT, R9, 0x1, PT ;  /* 0x000000010900780c */ /* 0x001fda0003f06270 */
[----:B-1----:R-:W-:Y:S05]  /*04f0*/  @!P0 BRA `(.L_x_164) ;  /* 0x0000000c00d88947 */ /* 0x002fea0003800000 */
[----:B------:R-:W0:Y:S01]  /*0500*/  LDCU.64 UR10, c[0x0][0x390] ;  /* 0x00007200ff0a77ac */ /* 0x000e220008000a00 */
[----:B------:R-:W-:Y:S02]  /*0510*/  HFMA2 R5, -RZ, RZ, 0, 0 ;  /* 0x00000000ff057431 */ /* 0x000fe400000001ff */
[CC--:B------:R-:W-:Y:S01]  /*0520*/  IMAD R7, R2.reuse, R9.reuse, 0x6 ;  /* 0x0000000602077424 */ /* 0x0c0fe200078e0209 */
[----:B------:R-:W1:Y:S01]  /*0530*/  LDCU.64 UR8, c[0x0][0x388] ;  /* 0x00007100ff0877ac */ /* 0x000e620008000a00 */
[----:B------:R-:W-:Y:S02]  /*0540*/  IMAD R8, R2, R9, 0x7 ;  /* 0x0000000702087424 */ /* 0x000fe400078e0209 */
[----:B------:R-:W-:Y:S01]  /*0550*/  IMAD.MOV.U32 R6, RZ, RZ, RZ ;  /* 0x000000ffff067224 */ /* 0x000fe200078e00ff */
[----:B------:R-:W-:Y:S01]  /*0560*/  UMOV UR4, URZ ;  /* 0x000000ff00047c82 */ /* 0x000fe20008000000 */
[----:B------:R-:W-:Y:S01]  /*0570*/  UMOV UR5, URZ ;  /* 0x000000ff00057c82 */ /* 0x000fe20008000000 */
[----:B0-----:R-:W-:-:S02]  /*0580*/  UIADD3 UR10, UP0, UPT, UR10, 0x10, URZ ;  /* 0x000000100a0a7890 */ /* 0x001fc4000ff1e0ff */
[----:B-1----:R-:W-:Y:S02]  /*0590*/  UIADD3 UR8, UP1, UPT, UR8, 0x10, URZ ;  /* 0x0000001008087890 */ /* 0x002fe4000ff3e0ff */
[----:B------:R-:W-:Y:S02]  /*05a0*/  UIADD3.X UR11, UPT, UPT, URZ, UR11, URZ, UP0, !UPT ;  /* 0x0000000bff0b7290 */ /* 0x000fe400087fe4ff */
[----:B------:R-:W-:-:S12]  /*05b0*/  UIADD3.X UR9, UPT, UPT, URZ, UR9, URZ, UP1, !UPT ;  /* 0x00000009ff097290 */ /* 0x000fd80008ffe4ff */
.L_x_171:
[----:B------:R-:W0:Y:S01]  /*05c0*/  LDCU UR18, c[0x0][0x3a4] ;  /* 0x00007480ff1277ac */ /* 0x000e220008000800 */
[----:B------:R-:W-:Y:S01]  /*05d0*/  IMAD.U32 R10, RZ, RZ, UR5 ;  /* 0x00000005ff0a7e24 */ /* 0x000fe2000f8e00ff */
[----:B------:R-:W-:Y:S02]  /*05e0*/  UIADD3 UR7, UPT, UPT, UR5, 0x20, URZ ;  /* 0x0000002005077890 */ /* 0x000fe4000fffe0ff */
[----:B------:R-:W-:Y:S02]  /*05f0*/  USHF.L.U32 UR13, UR4, 0x5, URZ ;  /* 0x00000005040d7899 */ /* 0x000fe400080006ff */
[----:B0-----:R-:W-:-:S04]  /*0600*/  UISETP.LT.AND UP0, UPT, UR7, UR18, UPT ;  /* 0x000000120700728c */ /* 0x001fc8000bf01270 */
[----:B------:R-:W-:Y:S02]  /*0610*/  USEL UR6, UR7, UR18, UP0 ;  /* 0x0000001207067287 */ /* 0x000fe40008000000 */
[----:B------:R-:W-:-:S04]  /*0620*/  UISETP.GE.AND UP0, UPT, UR7, UR18, UPT ;  /* 0x000000120700728c */ /* 0x000fc8000bf06270 */
[----:B------:R-:W-:Y:S01]  /*0630*/  MOV R9, UR6 ;  /* 0x0000000600097c02 */ /* 0x000fe20008000f00 */
[----:B------:R-:W-:-:S03]  /*0640*/  ULOP3.LUT UR6, URZ, UR13, URZ, 0x33, !UPT ;  /* 0x0000000dff067292 */ /* 0x000fc6000f8e33ff */
[----:B------:R-:W-:-:S04]  /*0650*/  VIADDMNMX R9, R10, 0x1, R9, !PT ;  /* 0x000000010a097846 */ /* 0x000fc80007800109 */
[----:B------:R-:W-:-:S13]  /*0660*/  R2UR UR12, R9 ;  /* 0x00000000090c72ca */ /* 0x000fda00000e0000 */
[----:B------:R-:W-:Y:S02]  /*0670*/  UIADD3 UR6, UPT, UPT, UR12, UR6, URZ ;  /* 0x000000060c067290 */ /* 0x000fe4000fffe0ff */
[----:B------:R-:W-:Y:S02]  /*0680*/  ULOP3.LUT UR16, UR12, 0x3, URZ, 0xc0, !UPT ;  /* 0x000000030c107892 */ /* 0x000fe4000f8ec0ff */
[----:B------:R-:W-:Y:S02]  /*0690*/  UISETP.GE.U32.AND UP1, UPT, UR6, 0x7, UPT ;  /* 0x000000070600788c */ /* 0x000fe4000bf26070 */
[----:B------:R-:W-:Y:S01]  /*06a0*/  ULOP3.LUT UR17, UR12, 0x7, URZ, 0xc0, !UPT ;  /* 0x000000070c117892 */ /* 0x000fe2000f8ec0ff */
[----:B------:R-:W-:Y:S01]  /*06b0*/  UMOV UR6, UR5 ;  /* 0x0000000500067c82 */ /* 0x000fe20008000000 */
[----:B------:R-:W-:-:S05]  /*06c0*/  UMOV UR5, UR7 ;  /* 0x0000000700057c82 */ /* 0x000fca0008000000 */
[----:B------:R-:W-:Y:S05]  /*06d0*/  BRA.U !UP1, `(.L_x_165) ;  /* 0x00000005099c7547 */ /* 0x000fea000b800000 */
[----:B------:R-:W0:Y:S01]  /*06e0*/  LDC R14, c[0x0][0x3ac] ;  /* 0x0000eb00ff0e7b82 */ /* 0x000e220000000800 */
[----:B------:R-:W-:Y:S01]  /*06f0*/  IMAD.U32 R23, RZ, RZ, UR18 ;  /* 0x00000012ff177e24 */ /* 0x000fe2000f8e00ff */
[----:B------:R-:W-:Y:S01]  /*0700*/  IADD3 R21, PT, PT, R7, UR6, RZ ;  /* 0x0000000607157c10 */ /* 0x000fe2000fffe0ff */
[----:B------:R-:W-:Y:S01]  /*0710*/  VIADD R9, R8, UR6 ;  /* 0x0000000608097c36 */ /* 0x000fe20008000000 */
[----:B------:R-:W-:Y:S01]  /*0720*/  UIADD3 UR7, UPT, UPT, -UR12, UR13, UR17 ;  /* 0x0000000d0c077290 */ /* 0x000fe2000fffe111 */
[----:B------:R-:W-:-:S04]  /*0730*/  IMAD R23, R2, R23, UR6 ;  /* 0x0000000602177e24 */ /* 0x000fc8000f8e0217 */
[C---:B------:R-:W-:Y:S01]  /*0740*/  VIADD R11, R23.reuse, 0x3 ;  /* 0x00000003170b7836 */ /* 0x040fe20000000000 */
[C---:B------:R-:W-:Y:S01]  /*0750*/  IADD3 R13, PT, PT, R23.reuse, 0x4, RZ ;  /* 0x00000004170d7810 */ /* 0x040fe20007ffe0ff */
[----:B------:R-:W-:Y:S02]  /*0760*/  VIADD R17, R23, 0x5 ;  /* 0x0000000517117836 */ /* 0x000fe40000000000 */
[-C--:B0-----:R-:W-:Y:S01]  /*0770*/  IMAD R10, R9, R14.reuse, R4 ;  /* 0x0000000e090a7224 */ /* 0x081fe200078e0204 */
[C---:B------:R-:W-:Y:S01]  /*0780*/  IADD3 R9, PT, PT, R23.reuse, 0x2, RZ ;  /* 0x0000000217097810 */ /* 0x040fe20007ffe0ff */
[-C--:B------:R-:W-:Y:S02]  /*0790*/  IMAD R15, R23, R14.reuse, R14 ;  /* 0x0000000e170f7224 */ /* 0x080fe400078e020e */
[-CC-:B------:R-:W-:Y:S02]  /*07a0*/  IMAD R12, R11, R14.reuse, R4.reuse ;  /* 0x0000000e0b0c7224 */ /* 0x180fe400078e0204 */
[-CC-:B------:R-:W-:Y:S01]  /*07b0*/  IMAD R21, R21, R14.reuse, R4.reuse ;  /* 0x0000000e15157224 */ /* 0x180fe200078e0204 */
[----:B------:R-:W-:Y:S01]  /*07c0*/  IADD3 R24, PT, PT, R4, R15, RZ ;  /* 0x0000000f04187210 */ /* 0x000fe20007ffe0ff */
[----:B------:R-:W-:-:S02]  /*07d0*/  IMAD R9, R9, R14, R4 ;  /* 0x0000000e09097224 */ /* 0x000fc400078e0204 */
[-CC-:B------:R-:W-:Y:S02]  /*07e0*/  IMAD R13, R13, R14.reuse, R4.reuse ;  /* 0x0000000e0d0d7224 */ /* 0x180fe400078e0204 */
[-CC-:B------:R-:W-:Y:S02]  /*07f0*/  IMAD R20, R17, R14.reuse, R4.reuse ;  /* 0x0000000e11147224 */ /* 0x180fe400078e0204 */
[----:B------:R-:W-:-:S07]  /*0800*/  IMAD R11, R23, R14, R4 ;  /* 0x0000000e170b7224 */ /* 0x000fce00078e0204 */
.L_x_166:
[----:B------:R-:W-:Y:S01]  /*0810*/  MOV R18, UR10 ;  /* 0x0000000a00127c02 */ /* 0x000fe20008000f00 */
[----:B------:R-:W-:-:S04]  /*0820*/  IMAD.U32 R19, RZ, RZ, UR11 ;  /* 0x0000000bff137e24 */ /* 0x000fc8000f8e00ff */
[----:B------:R-:W-:-:S05]  /*0830*/  IMAD.WIDE R18, R23, 0x4, R18 ;  /* 0x0000000417127825 */ /* 0x000fca00078e0212 */
[----:B------:R-:W2:Y:S04]  /*0840*/  LDG.E.CONSTANT R14, desc[UR14][R18.64+-0x10] ;  /* 0xfffff00e120e7981 */ /* 0x000ea8000c1e9900 */
[----:B------:R-:W3:Y:S01]  /*0850*/  LDG.E.CONSTANT R16, desc[UR14][R18.64+-0xc] ;  /* 0xfffff40e12107981 */ /* 0x000ee2000c1e9900 */
[----:B------:R-:W-:-:S03]  /*0860*/  MOV R15, UR9 ;  /* 0x00000009000f7c02 */ /* 0x000fc60008000f00 */
[----:B------:R-:W4:Y:S01]  /*0870*/  LDG.E.CONSTANT R22, desc[UR14][R18.64+-0x8] ;  /* 0xfffff80e12167981 */ /* 0x000f22000c1e9900 */
[----:B--2---:R-:W-:Y:S02]  /*0880*/  ISETP.NE.AND P0, PT, R14, R3, PT ;  /* 0x000000030e00720c */ /* 0x004fe40003f05270 */
[----:B------:R-:W-:-:S05]  /*0890*/  MOV R14, UR8 ;  /* 0x00000008000e7c02 */ /* 0x000fca0008000f00 */
[----:B------:R-:W-:-:S06]  /*08a0*/  IMAD.WIDE R14, R23, 0x4, R14 ;  /* 0x00000004170e7825 */ /* 0x000fcc00078e020e */
[----:B------:R-:W0:Y:S02]  /*08b0*/  @!P0 LDC.64 R26, c[0x0][0x380] ;  /* 0x0000e000ff1a8b82 */ /* 0x000e240000000a00 */
[----:B0-----:R-:W-:-:S06]  /*08c0*/  @!P0 IMAD.WIDE R26, R11, 0x4, R26 ;  /* 0x000000040b1a8825 */ /* 0x001fcc00078e021a */
[----:B------:R-:W2:Y:S04]  /*08d0*/  @!P0 LDG.E.CONSTANT R27, desc[UR14][R26.64] ;  /* 0x0000000e1a1b8981 */ /* 0x000ea8000c1e9900 */
[----:B------:R-:W2:Y:S01]  /*08e0*/  @!P0 LDG.E.CONSTANT R26, desc[UR14][R14.64+-0x10] ;  /* 0xfffff00e0e1a8981 */ /* 0x000ea2000c1e9900 */
[----:B---3--:R-:W-:-:S13]  /*08f0*/  ISETP.NE.AND P2, PT, R16, R3, PT ;  /* 0x000000031000720c */ /* 0x008fda0003f45270 */
[----:B------:R-:W0:Y:S01]  /*0900*/  @!P2 LDC.64 R16, c[0x0][0x380] ;  /* 0x0000e000ff10ab82 */ /* 0x000e220000000a00 */
[----:B------:R-:W3:Y:S01]  /*0910*/  @!P2 LDG.E.CONSTANT R25, desc[UR14][R14.64+-0xc] ;  /* 0xfffff40e0e19a981 */ /* 0x000ee2000c1e9900 */
[----:B0-----:R-:W-:-:S03]  /*0920*/  @!P2 IMAD.WIDE R28, R24, 0x4, R16 ;  /* 0x00000004181ca825 */ /* 0x001fc600078e0210 */
[----:B------:R-:W5:Y:S04]  /*0930*/  LDG.E.CONSTANT R16, desc[UR14][R18.64+-0x4] ;  /* 0xfffffc0e12107981 */ /* 0x000f68000c1e9900 */
[----:B------:R-:W3:Y:S01]  /*0940*/  @!P2 LDG.E.CONSTANT R28, desc[UR14][R28.64] ;  /* 0x0000000e1c1ca981 */ /* 0x000ee2000c1e9900 */
[----:B--2---:R-:W-:Y:S01]  /*0950*/  @!P0 FFMA R5, R26, R27, R5 ;  /* 0x0000001b1a058223 */ /* 0x004fe20000000005 */
[----:B------:R-:W-:Y:S01]  /*0960*/  @!P0 FADD R6, R6, R26 ;  /* 0x0000001a06068221 */ /* 0x000fe20000000000 */
[-C--:B----4-:R-:W-:Y:S01]  /*0970*/  ISETP.NE.AND P0, PT, R22, R3.reuse, PT ;  /* 0x000000031600720c */ /* 0x090fe20003f05270 */
[----:B------:R-:W2:Y:S04]  /*0980*/  LDG.E.CONSTANT R26, desc[UR14][R18.64] ;  /* 0x0000000e121a7981 */ /* 0x000ea8000c1e9900 */
[----:B------:R-:W4:Y:S04]  /*0990*/  LDG.E.CONSTANT R22, desc[UR14][R18.64+0x4] ;  /* 0x0000040e12167981 */ /* 0x000f28000c1e9900 */
[----:B------:R-:W4:Y:S01]  /*09a0*/  LDG.E.CONSTANT R27, desc[UR14][R18.64+0x8] ;  /* 0x0000080e121b7981 */ /* 0x000f22000c1e9900 */
[----:B-----5:R-:W-:-:S03]  /*09b0*/  ISETP.NE.AND P1, PT, R16, R3, PT ;  /* 0x000000031000720c */ /* 0x020fc60003f25270 */
[----:B------:R-:W0:Y:S01]  /*09c0*/  @!P0 LDC.64 R16, c[0x0][0x380] ;  /* 0x0000e000ff108b82 */ /* 0x000e220000000a00 */
[----:B---3--:R-:W-:Y:S01]  /*09d0*/  @!P2 FFMA R5, R25, R28, R5 ;  /* 0x0000001c1905a223 */ /* 0x008fe20000000005 */
[----:B0-----:R-:W-:-:S08]  /*09e0*/  @!P0 IMAD.WIDE R28, R9, 0x4, R16 ;  /* 0x00000004091c8825 */ /* 0x001fd000078e0210 */
[----:B------:R-:W0:Y:S01]  /*09f0*/  @!P1 LDC.64 R16, c[0x0][0x380] ;  /* 0x0000e000ff109b82 */ /* 0x000e220000000a00 */
[----:B------:R-:W3:Y:S01]  /*0a00*/  @!P0 LDG.E.CONSTANT R28, desc[UR14][R28.64] ;  /* 0x0000000e1c1c8981 */ /* 0x000ee2000c1e9900 */
[----:B------:R-:W-:-:S03]  /*0a10*/  @!P2 FADD R6, R6, R25 ;  /* 0x000000190606a221 */ /* 0x000fc60000000000 */
[----:B------:R-:W5:Y:S01]  /*0a20*/  @!P1 LDG.E.CONSTANT R25, desc[UR14][R14.64+-0x4] ;  /* 0xfffffc0e0e199981 */ /* 0x000f62000c1e9900 */
[----:B0-----:R-:W-:-:S06]  /*0a30*/  @!P1 IMAD.WIDE R16, R12, 0x4, R16 ;  /* 0x000000040c109825 */ /* 0x001fcc00078e0210 */
[----:B------:R-:W5:Y:S01]  /*0a40*/  @!P1 LDG.E.CONSTANT R16, desc[UR14][R16.64] ;  /* 0x0000000e10109981 */ /* 0x000f62000c1e9900 */
[----:B--2---:R-:W-:-:S03]  /*0a50*/  ISETP.NE.AND P4, PT, R26, R3, PT ;  /* 0x000000031a00720c */ /* 0x004fc60003f85270 */
[----:B------:R-:W2:Y:S01]  /*0a60*/  @!P0 LDG.E.CONSTANT R26, desc[UR14][R14.64+-0x8] ;  /* 0xfffff80e0e1a8981 */ /* 0x000ea2000c1e9900 */
[----:B----4-:R-:W-:-:S03]  /*0a70*/  ISETP.NE.AND P3, PT, R22, R3, PT ;  /* 0x000000031600720c */ /* 0x010fc60003f65270 */
[----:B------:R-:W4:Y:S01]  /*0a80*/  LDG.E.CONSTANT R22, desc[UR14][R18.64+0xc] ;  /* 0x00000c0e12167981 */ /* 0x000f22000c1e9900 */
[----:B------:R-:W-:Y:S01]  /*0a90*/  ISETP.NE.AND P2, PT, R27, R3, PT ;  /* 0x000000031b00720c */ /* 0x000fe20003f45270 */
[----:B--2---:R-:W-:Y:S01]  /*0aa0*/  @!P0 FADD R6, R6, R26 ;  /* 0x0000001a06068221 */ /* 0x004fe20000000000 */
[----:B---3--:R-:W-:-:S07]  /*0ab0*/  @!P0 FFMA R5, R26, R28, R5 ;  /* 0x0000001c1a058223 */ /* 0x008fce0000000005 */
[----:B------:R-:W0:Y:S01]  /*0ac0*/  @!P3 LDC.64 R26, c[0x0][0x380] ;  /* 0x0000e000ff1abb82 */ /* 0x000e220000000a00 */
[----:B----4-:R-:W-:Y:S01]  /*0ad0*/  ISETP.NE.AND P0, PT, R22, R3, PT ;  /* 0x000000031600720c */ /* 0x010fe20003f05270 */
[----:B-----5:R-:W-:-:S06]  /*0ae0*/  @!P1 FFMA R5, R25, R16, R5 ;  /* 0x0000001019059223 */ /* 0x020fcc0000000005 */
[----:B------:R-:W1:Y:S08]  /*0af0*/  @!P4 LDC.64 R28, c[0x0][0x380] ;  /* 0x0000e000ff1ccb82 */ /* 0x000e700000000a00 */
[----:B------:R-:W2:Y:S08]  /*0b00*/  @!P2 LDC.64 R16, c[0x0][0x380] ;  /* 0x0000e000ff10ab82 */ /* 0x000eb00000000a00 */
[----:B------:R-:W3:Y:S01]  /*0b10*/  @!P0 LDC.64 R18, c[0x0][0x380] ;  /* 0x0000e000ff128b82 */ /* 0x000ee20000000a00 */
[----:B0-----:R-:W-:-:S04]  /*0b20*/  @!P3 IMAD.WIDE R26, R20, 0x4, R26 ;  /* 0x00000004141ab825 */ /* 0x001fc800078e021a */
[----:B------:R-:W-:Y:S02]  /*0b30*/  @!P1 FADD R6, R6, R25 ;  /* 0x0000001906069221 */ /* 0x000fe40000000000 */
[----:B------:R-:W4:Y:S01]  /*0b40*/  @!P3 LDG.E.CONSTANT R25, desc[UR14][R14.64+0x4] ;  /* 0x0000040e0e19b981 */ /* 0x000f22000c1e9900 */
[----:B-1----:R-:W-:-:S03]  /*0b50*/  @!P4 IMAD.WIDE R28, R13, 0x4, R28 ;  /* 0x000000040d1cc825 */ /* 0x002fc600078e021c */
[----:B------:R-:W4:Y:S04]  /*0b60*/  @!P3 LDG.E.CONSTANT R27, desc[UR14][R26.64] ;  /* 0x0000000e1a1bb981 */ /* 0x000f28000c1e9900 */
[----:B------:R-:W5:Y:S01]  /*0b70*/  @!P4 LDG.E.CONSTANT R22, desc[UR14][R28.64] ;  /* 0x0000000e1c16c981 */ /* 0x000f62000c1e9900 */
[----:B--2---:R-:W-:-:S03]  /*0b80*/  @!P2 IMAD.WIDE R16, R21, 0x4, R16 ;  /* 0x000000041510a825 */ /* 0x004fc600078e0210 */
[----:B------:R-:W5:Y:S04]  /*0b90*/  @!P4 LDG.E.CONSTANT R26, desc[UR14][R14.64] ;  /* 0x0000000e0e1ac981 */ /* 0x000f68000c1e9900 */
[----:B------:R-:W2:Y:S01]  /*0ba0*/  @!P2 LDG.E.CONSTANT R28, desc[UR14][R14.64+0x8] ;  /* 0x0000080e0e1ca981 */ /* 0x000ea2000c1e9900 */
[----:B---3--:R-:W-:-:S03]  /*0bb0*/  @!P0 IMAD.WIDE R18, R10, 0x4, R18 ;  /* 0x000000040a128825 */ /* 0x008fc600078e0212 */
[----:B------:R0:W2:Y:S04]  /*0bc0*/  @!P2 LDG.E.CONSTANT R16, desc[UR14][R16.64] ;  /* 0x0000000e1010a981 */ /* 0x0000a8000c1e9900 */
[----:B------:R-:W3:Y:S04]  /*0bd0*/  @!P0 LDG.E.CONSTANT R29, desc[UR14][R14.64+0xc] ;  /* 0x00000c0e0e1d8981 */ /* 0x000ee8000c1e9900 */
[----:B------:R-:W3:Y:S01]  /*0be0*/  @!P0 LDG.E.CONSTANT R18, desc[UR14][R18.64] ;  /* 0x0000000e12128981 */ /* 0x000ee2000c1e9900 */
[----:B0-----:R-:W0:Y:S01]  /*0bf0*/  LDC R17, c[0x0][0x3ac] ;  /* 0x0000eb00ff117b82 */ /* 0x001e220000000800 */
[----:B------:R-:W-:-:S04]  /*0c00*/  UIADD3 UR7, UPT, UPT, UR7, 0x8, URZ ;  /* 0x0000000807077890 */ /* 0x000fc8000fffe0ff */
[----:B------:R-:W-:Y:S01]  /*0c10*/  UISETP.NE.AND UP1, UPT, UR7, URZ, UPT ;  /* 0x000000ff0700728c */ /* 0x000fe2000bf25270 */
[----:B------:R-:W-:Y:S01]  /*0c20*/  IADD3 R23, PT, PT, R23, 0x8, RZ ;  /* 0x0000000817177810 */ /* 0x000fe20007ffe0ff */
[----:B------:R-:W-:Y:S01]  /*0c30*/  UIADD3 UR6, UPT, UPT, UR6, 0x8, URZ ;  /* 0x0000000806067890 */ /* 0x000fe2000fffe0ff */
[C---:B0-----:R-:W-:Y:S01]  /*0c40*/  IMAD R24, R17.reuse, 0x8, R24 ;  /* 0x0000000811187824 */ /* 0x041fe200078e0218 */
[C---:B------:R-:W-:Y:S01]  /*0c50*/  LEA R9, R17.reuse, R9, 0x3 ;  /* 0x0000000911097211 */ /* 0x040fe200078e18ff */
[C---:B------:R-:W-:Y:S01]  /*0c60*/  IMAD R13, R17.reuse, 0x8, R13 ;  /* 0x00000008110d7824 */ /* 0x040fe200078e020d */
[C---:B------:R-:W-:Y:S01]  /*0c70*/  LEA R12, R17.reuse, R12, 0x3 ;  /* 0x0000000c110c7211 */ /* 0x040fe200078e18ff */
[C---:B------:R-:W-:Y:S01]  /*0c80*/  IMAD R10, R17.reuse, 0x8, R10 ;  /* 0x00000008110a7824 */ /* 0x040fe200078e020a */
[C---:B------:R-:W-:Y:S02]  /*0c90*/  LEA R20, R17.reuse, R20, 0x3 ;  /* 0x0000001411147211 */ /* 0x040fe400078e18ff */
[----:B------:R-:W-:-:S02]  /*0ca0*/  LEA R21, R17, R21, 0x3 ;  /* 0x0000001511157211 */ /* 0x000fc400078e18ff */
[----:B------:R-:W-:Y:S01]  /*0cb0*/  LEA R11, R17, R11, 0x3 ;  /* 0x0000000b110b7211 */ /* 0x000fe200078e18ff */
[----:B-----5:R-:W-:Y:S01]  /*0cc0*/  @!P4 FFMA R5, R26, R22, R5 ;  /* 0x000000161a05c223 */ /* 0x020fe20000000005 */
[----:B------:R-:W-:-:S03]  /*0cd0*/  @!P4 FADD R6, R6, R26 ;  /* 0x0000001a0606c221 */ /* 0x000fc60000000000 */
[----:B----4-:R-:W-:Y:S01]  /*0ce0*/  @!P3 FFMA R5, R25, R27, R5 ;  /* 0x0000001b1905b223 */ /* 0x010fe20000000005 */
[----:B------:R-:W-:-:S03]  /*0cf0*/  @!P3 FADD R6, R6, R25 ;  /* 0x000000190606b221 */ /* 0x000fc60000000000 */
[----:B--2---:R-:W-:Y:S01]  /*0d00*/  @!P2 FFMA R5, R28, R16, R5 ;  /* 0x000000101c05a223 */ /* 0x004fe20000000005 */
[----:B------:R-:W-:-:S04]  /*0d10*/  @!P2 FADD R6, R6, R28 ;  /* 0x0000001c0606a221 */ /* 0x000fc80000000000 */
[----:B---3--:R-:W-:Y:S01]  /*0d20*/  @!P0 FADD R6, R6, R29 ;  /* 0x0000001d06068221 */ /* 0x008fe20000000000 */
[----:B------:R-:W-:Y:S01]  /*0d30*/  @!P0 FFMA R5, R29, R18, R5 ;  /* 0x000000121d058223 */ /* 0x000fe20000000005 */
[----:B------:R-:W-:Y:S06]  /*0d40*/  BRA.U UP1, `(.L_x_166) ;  /* 0xfffffff901b07547 */ /* 0x000fec000b83ffff */
.L_x_165:
[----:B------:R-:W-:-:S09]  /*0d50*/  UISETP.NE.AND UP1, UPT, UR17, URZ, UPT ;  /* 0x000000ff1100728c */ /* 0x000fd2000bf25270 */
[----:B------:R-:W-:Y:S05]  /*0d60*/  BRA.U !UP1, `(.L_x_167) ;  /* 0x0000000509b47547 */ /* 0x000fea000b800000 */
[----:B------:R-:W-:Y:S02]  /*0d70*/  UISETP.GE.U32.AND UP1, UPT, UR17, 0x4, UPT ;  /* 0x000000041100788c */ /* 0x000fe4000bf26070 */
[----:B------:R-:W-:-:S07]  /*0d80*/  UISETP.NE.AND UP2, UPT, UR16, URZ, UPT ;  /* 0x000000ff1000728c */ /* 0x000fce000bf45270 */
[----:B------:R-:W-:Y:S05]  /*0d90*/  BRA.U !UP1, `(.L_x_168) ;  /* 0x0000000109cc7547 */ /* 0x000fea000b800000 */
[----:B------:R-:W0:Y:S01]  /*0da0*/  LDCU UR7, c[0x0][0x3a4] ;  /* 0x00007480ff0777ac */ /* 0x000e220008000800 */
[----:B------:R-:W1:Y:S01]  /*0db0*/  LDC.64 R10, c[0x0][0x390] ;  /* 0x0000e400ff0a7b82 */ /* 0x000e620000000a00 */
[----:B0-----:R-:W-:-:S04]  /*0dc0*/  IMAD.U32 R21, RZ, RZ, UR7 ;  /* 0x00000007ff157e24 */ /* 0x001fc8000f8e00ff */
[----:B------:R-:W-:-:S04]  /*0dd0*/  IMAD R21, R2, R21, UR6 ;  /* 0x0000000602157e24 */ /* 0x000fc8000f8e0215 */
[----:B-1----:R-:W-:-:S05]  /*0de0*/  IMAD.WIDE R10, R21, 0x4, R10 ;  /* 0x00000004150a7825 */ /* 0x002fca00078e020a */
[----:B------:R-:W2:Y:S04]  /*0df0*/  LDG.E.CONSTANT R14, desc[UR14][R10.64+0x4] ;  /* 0x0000040e0a0e7981 */ /* 0x000ea8000c1e9900 */
[----:B------:R-:W3:Y:S04]  /*0e00*/  LDG.E.CONSTANT R12, desc[UR14][R10.64] ;  /* 0x0000000e0a0c7981 */ /* 0x000ee8000c1e9900 */
[----:B------:R-:W4:Y:S04]  /*0e10*/  LDG.E.CONSTANT R16, desc[UR14][R10.64+0x8] ;  /* 0x0000080e0a107981 */ /* 0x000f28000c1e9900 */
[----:B------:R-:W5:Y:S01]  /*0e20*/  LDG.E.CONSTANT R18, desc[UR14][R10.64+0xc] ;  /* 0x00000c0e0a127981 */ /* 0x000f62000c1e9900 */
[----:B--2---:R-:W-:-:S02]  /*0e30*/  ISETP.NE.AND P1, PT, R14, R3, PT ;  /* 0x000000030e00720c */ /* 0x004fc40003f25270 */
[-C--:B---3--:R-:W-:Y:S02]  /*0e40*/  ISETP.NE.AND P0, PT, R12, R3.reuse, PT ;  /* 0x000000030c00720c */ /* 0x088fe40003f05270 */
[----:B------:R-:W0:Y:S01]  /*0e50*/  LDC.64 R12, c[0x0][0x388] ;  /* 0x0000e200ff0c7b82 */ /* 0x000e220000000a00 */
[-C--:B----4-:R-:W-:Y:S02]  /*0e60*/  ISETP.NE.AND P2, PT, R16, R3.reuse, PT ;  /* 0x000000031000720c */ /* 0x090fe40003f45270 */
[----:B-----5:R-:W-:-:S06]  /*0e70*/  ISETP.NE.AND P3, PT, R18, R3, PT ;  /* 0x000000031200720c */ /* 0x020fcc0003f65270 */
[----:B------:R-:W1:Y:S08]  /*0e80*/  @!P1 LDC R20, c[0x0][0x3ac] ;  /* 0x0000eb00ff149b82 */ /* 0x000e700000000800 */
[----:B------:R-:W2:Y:S08]  /*0e90*/  @!P0 LDC R27, c[0x0][0x3ac] ;  /* 0x0000eb00ff1b8b82 */ /* 0x000eb00000000800 */
[----:B------:R-:W3:Y:S01]  /*0ea0*/  @!P0 LDC.64 R18, c[0x0][0x380] ;  /* 0x0000e000ff128b82 */ /* 0x000ee20000000a00 */
[----:B0-----:R-:W-:-:S05]  /*0eb0*/  IMAD.WIDE R12, R21, 0x4, R12 ;  /* 0x00000004150c7825 */ /* 0x001fca00078e020c */
[----:B------:R-:W4:Y:S02]  /*0ec0*/  @!P1 LDG.E.CONSTANT R22, desc[UR14][R12.64+0x4] ;  /* 0x0000040e0c169981 */ /* 0x000f24000c1e9900 */
[----:B------:R-:W0:Y:S01]  /*0ed0*/  @!P2 LDC R25, c[0x0][0x3ac] ;  /* 0x0000eb00ff19ab82 */ /* 0x000e220000000800 */
[C---:B-1----:R-:W-:Y:S01]  /*0ee0*/  @!P1 IMAD R23, R21.reuse, R20, R20 ;  /* 0x0000001415179224 */ /* 0x042fe200078e0214 */
[C---:B------:R-:W-:Y:S01]  /*0ef0*/  @!P2 IADD3 R20, PT, PT, R21.reuse, 0x2, RZ ;  /* 0x000000021514a810 */ /* 0x040fe20007ffe0ff */
[----:B------:R-:W5:Y:S03]  /*0f00*/  @!P2 LDG.E.CONSTANT R24, desc[UR14][R12.64+0x8] ;  /* 0x0000080e0c18a981 */ /* 0x000f66000c1e9900 */
[----:B------:R-:W-:Y:S01]  /*0f10*/  @!P1 IADD3 R23, PT, PT, R4, R23, RZ ;  /* 0x0000001704179210 */ /* 0x000fe20007ffe0ff */
[----:B------:R-:W5:Y:S01]  /*0f20*/  @!P3 LDG.E.CONSTANT R26, desc[UR14][R12.64+0xc] ;  /* 0x00000c0e0c1ab981 */ /* 0x000f62000c1e9900 */
[----:B------:R-:W1:Y:S01]  /*0f30*/  @!P1 LDC.64 R16, c[0x0][0x380] ;  /* 0x0000e000ff109b82 */ /* 0x000e620000000a00 */
[----:B--2---:R-:W-:-:S02]  /*0f40*/  @!P0 IMAD R27, R21, R27, R4 ;  /* 0x0000001b151b8224 */ /* 0x004fc400078e0204 */
[----:B------:R-:W-:-:S05]  /*0f50*/  @!P3 VIADD R21, R21, 0x3 ;  /* 0x000000031515b836 */ /* 0x000fca0000000000 */
[----:B------:R-:W2:Y:S01]  /*0f60*/  @!P2 LDC.64 R10, c[0x0][0x380] ;  /* 0x0000e000ff0aab82 */ /* 0x000ea20000000a00 */
[----:B---3--:R-:W-:-:S06]  /*0f70*/  @!P0 IMAD.WIDE R18, R27, 0x4, R18 ;  /* 0x000000041b128825 */ /* 0x008fcc00078e0212 */
[----:B------:R-:W3:Y:S01]  /*0f80*/  @!P0 LDG.E.CONSTANT R18, desc[UR14][R18.64] ;  /* 0x0000000e12128981 */ /* 0x000ee2000c1e9900 */
[----:B------:R-:W2:Y:S01]  /*0f90*/  @!P3 LDC R9, c[0x0][0x3ac] ;  /* 0x0000eb00ff09bb82 */ /* 0x000ea20000000800 */
[----:B0-----:R-:W-:Y:S02]  /*0fa0*/  @!P2 IMAD R25, R20, R25, R4 ;  /* 0x000000191419a224 */ /* 0x001fe400078e0204 */
[----:B------:R-:W4:Y:S05]  /*0fb0*/  @!P0 LDG.E.CONSTANT R20, desc[UR14][R12.64] ;  /* 0x0000000e0c148981 */ /* 0x000f2a000c1e9900 */
[----:B------:R-:W0:Y:S01]  /*0fc0*/  @!P3 LDC.64 R14, c[0x0][0x380] ;  /* 0x0000e000ff0ebb82 */ /* 0x000e220000000a00 */
[----:B-1----:R-:W-:-:S06]  /*0fd0*/  @!P1 IMAD.WIDE R16, R23, 0x4, R16 ;  /* 0x0000000417109825 */ /* 0x002fcc00078e0210 */
[----:B------:R-:W5:Y:S01]  /*0fe0*/  @!P1 LDG.E.CONSTANT R16, desc[UR14][R16.64] ;  /* 0x0000000e10109981 */ /* 0x000f62000c1e9900 */
[----:B--2---:R-:W-:-:S06]  /*0ff0*/  @!P2 IMAD.WIDE R10, R25, 0x4, R10 ;  /* 0x00000004190aa825 */ /* 0x004fcc00078e020a */
[----:B------:R-:W2:Y:S01]  /*1000*/  @!P2 LDG.E.CONSTANT R10, desc[UR14][R10.64] ;  /* 0x0000000e0a0aa981 */ /* 0x000ea2000c1e9900 */
[----:B------:R-:W-:-:S04]  /*1010*/  @!P3 IMAD R9, R21, R9, R4 ;  /* 0x000000091509b224 */ /* 0x000fc800078e0204 */
[----:B0-----:R-:W-:-:S06]  /*1020*/  @!P3 IMAD.WIDE R14, R9, 0x4, R14 ;  /* 0x00000004090eb825 */ /* 0x001fcc00078e020e */
[----:B------:R-:W2:Y:S01]  /*1030*/  @!P3 LDG.E.CONSTANT R14, desc[UR14][R14.64] ;  /* 0x0000000e0e0eb981 */ /* 0x000ea2000c1e9900 */
[----:B------:R-:W-:Y:S01]  /*1040*/  UIADD3 UR6, UPT, UPT, UR6, 0x4, URZ ;  /* 0x0000000406067890 */ /* 0x000fe2000fffe0ff */
[----:B----4-:R-:W-:Y:S01]  /*1050*/  @!P0 FADD R6, R6, R20 ;  /* 0x0000001406068221 */ /* 0x010fe20000000000 */
[----:B---3--:R-:W-:-:S03]  /*1060*/  @!P0 FFMA R5, R20, R18, R5 ;  /* 0x0000001214058223 */ /* 0x008fc60000000005 */
[----:B------:R-:W-:-:S04]  /*1070*/  @!P1 FADD R6, R6, R22 ;  /* 0x0000001606069221 */ /* 0x000fc80000000000 */
[----:B-----5:R-:W-:Y:S01]  /*1080*/  @!P2 FADD R6, R6, R24 ;  /* 0x000000180606a221 */ /* 0x020fe20000000000 */
[----:B------:R-:W-:-:S03]  /*1090*/  @!P1 FFMA R5, R22, R16, R5 ;  /* 0x0000001016059223 */ /* 0x000fc60000000005 */
[----:B------:R-:W-:Y:S01]  /*10a0*/  @!P3 FADD R6, R6, R26 ;  /* 0x0000001a0606b221 */ /* 0x000fe20000000000 */
[----:B--2---:R-:W-:-:S04]  /*10b0*/  @!P2 FFMA R5, R24, R10, R5 ;  /* 0x0000000a1805a223 */ /* 0x004fc80000000005 */
[----:B------:R-:W-:-:S07]  /*10c0*/  @!P3 FFMA R5, R26, R14, R5 ;  /* 0x0000000e1a05b223 */ /* 0x000fce0000000005 */
.L_x_168:
[----:B------:R-:W-:Y:S05]  /*10d0*/  BRA.U !UP2, `(.L_x_167) ;  /* 0x000000010ad87547 */ /* 0x000fea000b800000 */
[----:B------:R-:W-:Y:S02]  /*10e0*/  UISETP.NE.AND UP1, UPT, UR16, 0x1, UPT ;  /* 0x000000011000788c */ /* 0x000fe4000bf25270 */
[----:B------:R-:W-:-:S04]  /*10f0*/  ULOP3.LUT UR7, UR12, 0x1, URZ, 0xc0, !UPT ;  /* 0x000000010c077892 */ /* 0x000fc8000f8ec0ff */
[----:B------:R-:W-:-:S03]  /*1100*/  UISETP.NE.U32.AND UP2, UPT, UR7, 0x1, UPT ;  /* 0x000000010700788c */ /* 0x000fc6000bf45070 */
[----:B------:R-:W-:Y:S08]  /*1110*/  BRA.U !UP1, `(.L_x_169) ;  /* 0x0000000109747547 */ /* 0x000ff0000b800000 */
[----:B------:R-:W0:Y:S01]  /*1120*/  LDCU UR7, c[0x0][0x3a4] ;  /* 0x00007480ff0777ac */ /* 0x000e220008000800 */
[----:B------:R-:W1:Y:S01]  /*1130*/  LDC.64 R16, c[0x0][0x390] ;  /* 0x0000e400ff107b82 */ /* 0x000e620000000a00 */
[----:B0-----:R-:W-:-:S05]  /*1140*/  MOV R21, UR7 ;  /* 0x0000000700157c02 */ /* 0x001fca0008000f00 */
[----:B------:R-:W-:-:S04]  /*1150*/  IMAD R21, R2, R21, UR6 ;  /* 0x0000000602157e24 */ /* 0x000fc8000f8e0215 */
[----:B-1----:R-:W-:-:S05]  /*1160*/  IMAD.WIDE R16, R21, 0x4, R16 ;  /* 0x0000000415107825 */ /* 0x002fca00078e0210 */
[----:B------:R-:W2:Y:S04]  /*1170*/  LDG.E.CONSTANT R12, desc[UR14][R16.64+0x4] ;  /* 0x0000040e100c7981 */ /* 0x000ea8000c1e9900 */
[----:B------:R-:W3:Y:S01]  /*1180*/  LDG.E.CONSTANT R10, desc[UR14][R16.64] ;  /* 0x0000000e100a7981 */ /* 0x000ee2000c1e9900 */
[-C--:B--2---:R-:W-:Y:S02]  /*1190*/  ISETP.NE.AND P1, PT, R12, R3.reuse, PT ;  /* 0x000000030c00720c */ /* 0x084fe40003f25270 */
[----:B------:R-:W0:Y:S01]  /*11a0*/  LDC.64 R12, c[0x0][0x388] ;  /* 0x0000e200ff0c7b82 */ /* 0x000e220000000a00 */
[----:B---3--:R-:W-:-:S10]  /*11b0*/  ISETP.NE.AND P0, PT, R10, R3, PT ;  /* 0x000000030a00720c */ /* 0x008fd40003f05270 */
[----:B------:R-:W1:Y:S08]  /*11c0*/  @!P1 LDC R18, c[0x0][0x3ac] ;  /* 0x0000eb00ff129b82 */ /* 0x000e700000000800 */
[----:B------:R-:W2:Y:S01]  /*11d0*/  @!P0 LDC R9, c[0x0][0x3ac] ;  /* 0x0000eb00ff098b82 */ /* 0x000ea20000000800 */
[----:B0-----:R-:W-:-:S07]  /*11e0*/  IMAD.WIDE R12, R21, 0x4, R12 ;  /* 0x00000004150c7825 */ /* 0x001fce00078e020c */
[----:B------:R-:W0:Y:S01]  /*11f0*/  @!P0 LDC.64 R14, c[0x0][0x380] ;  /* 0x0000e000ff0e8b82 */ /* 0x000e220000000a00 */
[----:B------:R-:W3:Y:S07]  /*1200*/  @!P0 LDG.E.CONSTANT R16, desc[UR14][R12.64] ;  /* 0x0000000e0c108981 */ /* 0x000eee000c1e9900 */
[----:B------:R-:W4:Y:S01]  /*1210*/  @!P1 LDC.64 R10, c[0x0][0x380] ;  /* 0x0000e000ff0a9b82 */ /* 0x000f220000000a00 */
[C---:B-1----:R-:W-:Y:S02]  /*1220*/  @!P1 IMAD R19, R21.reuse, R18, R18 ;  /* 0x0000001215139224 */ /* 0x042fe400078e0212 */
[----:B------:R-:W5:Y:S03]  /*1230*/  @!P1 LDG.E.CONSTANT R18, desc[UR14][R12.64+0x4] ;  /* 0x0000040e0c129981 */ /* 0x000f66000c1e9900 */
[----:B------:R-:W-:Y:S01]  /*1240*/  @!P1 IADD3 R19, PT, PT, R4, R19, RZ ;  /* 0x0000001304139210 */ /* 0x000fe20007ffe0ff */
[----:B--2---:R-:W-:-:S04]  /*1250*/  @!P0 IMAD R9, R21, R9, R4 ;  /* 0x0000000915098224 */ /* 0x004fc800078e0204 */
[----:B0-----:R-:W-:-:S06]  /*1260*/  @!P0 IMAD.WIDE R14, R9, 0x4, R14 ;  /* 0x00000004090e8825 */ /* 0x001fcc00078e020e */
[----:B------:R-:W2:Y:S01]  /*1270*/  @!P0 LDG.E.CONSTANT R14, desc[UR14][R14.64] ;  /* 0x0000000e0e0e8981 */ /* 0x000ea2000c1e9900 */
[----:B----4-:R-:W-:-:S06]  /*1280*/  @!P1 IMAD.WIDE R10, R19, 0x4, R10 ;  /* 0x00000004130a9825 */ /* 0x010fcc00078e020a */
[----:B------:R-:W4:Y:S01]  /*1290*/  @!P1 LDG.E.CONSTANT R10, desc[UR14][R10.64] ;  /* 0x0000000e0a0a9981 */ /* 0x000f22000c1e9900 */
[----:B------:R-:W-:Y:S01]  /*12a0*/  UIADD3 UR6, UPT, UPT, UR6, 0x2, URZ ;  /* 0x0000000206067890 */ /* 0x000fe2000fffe0ff */
[----:B---3--:R-:W-:-:S04]  /*12b0*/  @!P0 FADD R6, R6, R16 ;  /* 0x0000001006068221 */ /* 0x008fc80000000000 */
[----:B-----5:R-:W-:Y:S01]  /*12c0*/  @!P1 FADD R6, R6, R18 ;  /* 0x0000001206069221 */ /* 0x020fe20000000000 */
[----:B--2---:R-:W-:-:S04]  /*12d0*/  @!P0 FFMA R5, R16, R14, R5 ;  /* 0x0000000e10058223 */ /* 0x004fc80000000005 */
[----:B----4-:R-:W-:-:S07]  /*12e0*/  @!P1 FFMA R5, R18, R10, R5 ;  /* 0x0000000a12059223 */ /* 0x010fce0000000005 */
.L_x_169:
[----:B------:R-:W-:Y:S05]  /*12f0*/  BRA.U UP2, `(.L_x_167) ;  /* 0x0000000102507547 */ /* 0x000fea000b800000 */
[----:B------:R-:W0:Y:S01]  /*1300*/  LDCU UR7, c[0x0][0x3a4] ;  /* 0x00007480ff0777ac */ /* 0x000e220008000800 */
[----:B------:R-:W1:Y:S01]  /*1310*/  LDC.64 R10, c[0x0][0x390] ;  /* 0x0000e400ff0a7b82 */ /* 0x000e620000000a00 */
[----:B0-----:R-:W-:-:S04]  /*1320*/  IMAD.U32 R15, RZ, RZ, UR7 ;  /* 0x00000007ff0f7e24 */ /* 0x001fc8000f8e00ff */
[----:B------:R-:W-:-:S04]  /*1330*/  IMAD R15, R2, R15, UR6 ;  /* 0x00000006020f7e24 */ /* 0x000fc8000f8e020f */
[----:B-1----:R-:W-:-:S06]  /*1340*/  IMAD.WIDE R10, R15, 0x4, R10 ;  /* 0x000000040f0a7825 */ /* 0x002fcc00078e020a */
[----:B------:R-:W2:Y:S01]  /*1350*/  LDG.E.CONSTANT R10, desc[UR14][R10.64] ;  /* 0x0000000e0a0a7981 */ /* 0x000ea2000c1e9900 */
[----:B------:R-:W-:Y:S01]  /*1360*/  BSSY.RECONVERGENT B0, `(.L_x_167) ;  /* 0x000000d000007945 */ /* 0x000fe20003800200 */
[----:B--2---:R-:W-:-:S13]  /*1370*/  ISETP.NE.AND P0, PT, R10, R3, PT ;  /* 0x000000030a00720c */ /* 0x004fda0003f05270 */
[----:B------:R-:W-:Y:S05]  /*1380*/  @P0 BRA `(.L_x_170) ;  /* 0x0000000000280947 */ /* 0x000fea0003800000 */
[----:B------:R-:W0:Y:S01]  /*1390*/  LDC.64 R10, c[0x0][0x388] ;  /* 0x0000e200ff0a7b82 */ /* 0x000e220000000a00 */
[----:B------:R-:W1:Y:S07]  /*13a0*/  LDCU UR6, c[0x0][0x3ac] ;  /* 0x00007580ff0677ac */ /* 0x000e6e0008000800 */
[----:B------:R-:W2:Y:S01]  /*13b0*/  LDC.64 R12, c[0x0][0x380] ;  /* 0x0000e000ff0c7b82 */ /* 0x000ea20000000a00 */
[C---:B-1----:R-:W-:Y:S02]  /*13c0*/  IMAD R9, R15.reuse, UR6, R4 ;  /* 0x000000060f097c24 */ /* 0x042fe4000f8e0204 */
[----:B0-----:R-:W-:-:S06]  /*13d0*/  IMAD.WIDE R10, R15, 0x4, R10 ;  /* 0x000000040f0a7825 */ /* 0x001fcc00078e020a */
[----:B------:R-:W3:Y:S01]  /*13e0*/  LDG.E.CONSTANT R10, desc[UR14][R10.64] ;  /* 0x0000000e0a0a7981 */ /* 0x000ee2000c1e9900 */
[----:B--2---:R-:W-:-:S06]  /*13f0*/  IMAD.WIDE R12, R9, 0x4, R12 ;  /* 0x00000004090c7825 */ /* 0x004fcc00078e020c */
[----:B------:R-:W2:Y:S01]  /*1400*/  LDG.E.CONSTANT R12, desc[UR14][R12.64] ;  /* 0x0000000e0c0c7981 */ /* 0x000ea2000c1e9900 */
[----:B---3--:R-:W-:Y:S01]  /*1410*/  FADD R6, R6, R10 ;  /* 0x0000000a06067221 */ /* 0x008fe20000000000 */
[----:B--2---:R-:W-:-:S07]  /*1420*/  FFMA R5, R10, R12, R5 ;  /* 0x0000000c0a057223 */ /* 0x004fce0000000005 */
.L_x_170:
[----:B------:R-:W-:Y:S05]  /*1430*/  BSYNC.RECONVERGENT B0 ;  /* 0x0000000000007941 */ /* 0x000fea0003800200 */
.L_x_167:
[----:B------:R-:W-:Y:S01]  /*1440*/  UIADD3 UR4, UPT, UPT, UR4, 0x1, URZ ;  /* 0x0000000104047890 */ /* 0x000fe2000fffe0ff */
[----:B------:R-:W-:Y:S11]  /*1450*/  BRA.U !UP0, `(.L_x_171) ;  /* 0xfffffff108587547 */ /* 0x000ff6000b83ffff */
.L_x_164:
[----:B------:R-:W0:Y:S01]  /*1460*/  MUFU.RCP R3, R6 ;  /* 0x0000000600037308 */ /* 0x000e220000001000 */
[----:B------:R-:W-:Y:S01]  /*1470*/  BSSY.RECONVERGENT B0, `(.L_x_172) ;  /* 0x000000c000007945 */ /* 0x000fe20003800200 */
[----:B------:R-:W-:-:S06]  /*1480*/  FSETP.GT.AND P1, PT, R6, 9.9999999392252902908e-09, PT ;  /* 0x322bcc770600780b */ /* 0x000fcc0003f24000 */
[----:B------:R-:W1:Y:S01]  /*1490*/  FCHK P0, R5, R6 ;  /* 0x0000000605007302 */ /* 0x000e620000000000 */
[----:B0-----:R-:W-:-:S04]  /*14a0*/  FFMA R2, R3, -R6, 1 ;  /* 0x3f80000003027423 */ /* 0x001fc80000000806 */
[----:B------:R-:W-:-:S04]  /*14b0*/  FFMA R2, R3, R2, R3 ;  /* 0x0000000203027223 */ /* 0x000fc80000000003 */
[----:B------:R-:W-:-:S04]  /*14c0*/  FFMA R4, R2, R5, RZ ;  /* 0x0000000502047223 */ /* 0x000fc800000000ff */
[----:B------:R-:W-:-:S04]  /*14d0*/  FFMA R3, R4, -R6, R5 ;  /* 0x8000000604037223 */ /* 0x000fc80000000005 */
[----:B------:R-:W-:Y:S01]  /*14e0*/  FFMA R4, R2, R3, R4 ;  /* 0x0000000302047223 */ /* 0x000fe20000000004 */
[----:B-1----:R-:W-:Y:S06]  /*14f0*/  @!P0 BRA `(.L_x_173) ;  /* 0x00000000000c8947 */ /* 0x002fec0003800000 */
[----:B------:R-:W-:-:S07]  /*1500*/  MOV R4, 0x1520 ;  /* 0x0000152000047802 */ /* 0x000fce0000000f00 */
[----:B------:R-:W-:Y:S05]  /*1510*/  CALL.REL.NOINC `($__internal_4_$__cuda_sm3x_div_rn_noftz_f32_slowpath) ;  /* 0x00000000001c7944 */ /* 0x000fea0003c00000 */
[----:B------:R-:W-:-:S07]  /*1520*/  MOV R4, R2 ;  /* 0x0000000200047202 */ /* 0x000fce0000000f00 */
.L_x_173:
[----:B------:R-:W-:Y:S05]  /*1530*/  BSYNC.RECONVERGENT B0 ;  /* 0x0000000000007941 */ /* 0x000fea0003800200 */
.L_x_172:
[----:B------:R-:W0:Y:S01]  /*1540*/  LDC.64 R2, c[0x0][0x398] ;  /* 0x0000e600ff027b82 */ /* 0x000e220000000a00 */
[----:B------:R-:W-:Y:S01]  /*1550*/  FSEL R5, R4, RZ, P1 ;  /* 0x000000ff04057208 */ /* 0x000fe20000800000 */
[----:B0-----:R-:W-:-:S05]  /*1560*/  IMAD.WIDE R2, R0, 0x4, R2 ;  /* 0x0000000400027825 */ /* 0x001fca00078e0202 */
[----:B------:R-:W-:Y:S01]  /*1570*/  STG.E desc[UR14][R2.64], R5 ;  /* 0x0000000502007986 */ /* 0x000fe2000c10190e */
[----:B------:R-:W-:Y:S05]  /*1580*/  EXIT ;  /* 0x000000000000794d */ /* 0x000fea0003800000 */
        .weak           $__internal_4_$__cuda_sm3x_div_rn_noftz_f32_slowpath
        .type           $__internal_4_$__cuda_sm3x_div_rn_noftz_f32_slowpath,@function
        .size           $__internal_4_$__cuda_sm3x_div_rn_noftz_f32_slowpath,(.L_x_310 - $__internal_4_$__cuda_sm3x_div_rn_noftz_f32_slowpath)
$__internal_4_$__cuda_sm3x_div_rn_noftz_f32_slowpath:
[----:B------:R-:W-:Y:S01]  /*1590*/  SHF.R.U32.HI R3, RZ, 0x17, R6 ;  /* 0x00000017ff037819 */ /* 0x000fe20000011606 */
[----:B------:R-:W-:Y:S01]  /*15a0*/  BSSY.RECONVERGENT B1, `(.L_x_174) ;  /* 0x0000062000017945 */ /* 0x000fe20003800200 */
[----:B------:R-:W-:Y:S02]  /*15b0*/  SHF.R.U32.HI R2, RZ, 0x17, R5 ;  /* 0x00000017ff027819 */ /* 0x000fe40000011605 */
[----:B------:R-:W-:Y:S02]  /*15c0*/  LOP3.LUT R13, R3, 0xff, RZ, 0xc0, !PT ;  /* 0x000000ff030d7812 */ /* 0x000fe400078ec0ff */
[----:B------:R-:W-:Y:S02]  /*15d0*/  LOP3.LUT R2, R2, 0xff, RZ, 0xc0, !PT ;  /* 0x000000ff02027812 */ /* 0x000fe400078ec0ff */
[----:B------:R-:W-:-:S03]  /*15e0*/  IADD3 R8, PT, PT, R13, -0x1, RZ ;  /* 0xffffffff0d087810 */ /* 0x000fc60007ffe0ff */
[----:B------:R-:W-:Y:S01]  /*15f0*/  VIADD R7, R2, 0xffffffff ;  /* 0xffffffff02077836 */ /* 0x000fe20000000000 */
[----:B------:R-:W-:-:S04]  /*1600*/  ISETP.GT.U32.AND P0, PT, R8, 0xfd, PT ;  /* 0x000000fd0800780c */ /* 0x000fc80003f04070 */
        /* <DEDUP_REMOVED lines=22> */
[----:B------:R-:W-:Y:S02]  /*1770*/  @!P0 IMAD.MOV.U32 R3, RZ, RZ, -0x40 ;  /* 0xffffffc0ff038424 */ /* 0x000fe400078e00ff */
[----:B------:R-:W-:Y:S01]  /*1780*/  @!P0 FFMA R5, R5, 1.84467440737095516160e+19, RZ ;  /* 0x5f80000005058823 */ /* 0x000fe200000000ff */
[----:B------:R-:W-:Y:S02]  /*1790*/  @!P2 FFMA R6, R6, 1.84467440737095516160e+19, RZ ;  /* 0x5f8000000606a823 */ /* 0x000fe400000000ff */
[----:B------:R-:W-:-:S07]  /*17a0*/  @!P2 IADD3 R3, PT, PT, R3, 0x40, RZ ;  /* 0x000000400303a810 */ /* 0x000fce0007ffe0ff */
.L_x_175:
[----:B------:R-:W-:Y:S01]  /*17b0*/  LEA R7, R13, 0xc0800000, 0x17 ;  /* 0xc08000000d077811 */ /* 0x000fe200078eb8ff */
[----:B------:R-:W-:Y:S03]  /*17c0*/  BSSY.RECONVERGENT B2, `(.L_x_180) ;  /* 0x0000036000027945 */ /* 0x000fe60003800200 */
[----:B------:R-:W-:Y:S01]  /*17d0*/  IADD3 R7, PT, PT, -R7, R6, RZ ;  /* 0x0000000607077210 */ /* 0x000fe20007ffe1ff */
[----:B------:R-:W-:-:S03]  /*17e0*/  VIADD R6, R2, 0xffffff81 ;  /* 0xffffff8102067836 */ /* 0x000fc60000000000 */
[----:B------:R-:W0:Y:S01]  /*17f0*/  MUFU.RCP R8, R7 ;  /* 0x0000000700087308 */ /* 0x000e220000001000 */
[----:B------:R-:W-:Y:S01]  /*1800*/  FADD.FTZ R9, -R7, -RZ ;  /* 0x800000ff07097221 */ /* 0x000fe20000010100 */
[C---:B------:R-:W-:Y:S01]  /*1810*/  IMAD R2, R6.reuse, -0x800000, R5 ;  /* 0xff80000006027824 */ /* 0x040fe200078e0205 */
        /* <DEDUP_REMOVED lines=11> */
[----:B------:R-:W-:-:S05]  /*18d0*/  IADD3 R7, PT, PT, R5, R6, RZ ;  /* 0x0000000605077210 */ /* 0x000fca0007ffe0ff */
        /* <DEDUP_REMOVED lines=11> */
[CCC-:B------:R-:W-:Y:S01]  /*1990*/  FFMA.RM R6, R10.reuse, R8.reuse, R11.reuse ;  /* 0x000000080a067223 */ /* 0x1c0fe2000000400b */
[C---:B------:R-:W-:Y:S02]  /*19a0*/  ISETP.NE.AND P3, PT, R7.reuse, RZ, PT ;  /* 0x000000ff0700720c */ /* 0x040fe40003f65270 */
[----:B------:R-:W-:Y:S02]  /*19b0*/  ISETP.NE.AND P2, PT, R7, RZ, PT ;  /* 0x000000ff0700720c */ /* 0x000fe40003f45270 */
[----:B------:R-:W-:Y:S01]  /*19c0*/  LOP3.LUT R5, R3, 0x7fffff, RZ, 0xc0, !PT ;  /* 0x007fffff03057812 */ /* 0x000fe200078ec0ff */
[----:B------:R-:W-:Y:S01]  /*19d0*/  FFMA.RP R3, R10, R8, R11 ;  /* 0x000000080a037223 */ /* 0x000fe2000000800b */
        /* <DEDUP_REMOVED lines=12> */
[----:B------:R-:W-:-:S05]  /*1aa0*/  LOP3.LUT R3, R3, R6, RZ, 0xc0, !PT ;  /* 0x0000000603037212 */ /* 0x000fca00078ec0ff */
[----:B------:R-:W-:-:S05]  /*1ab0*/  IMAD.IADD R3, R8, 0x1, R3 ;  /* 0x0000000108037824 */ /* 0x000fca00078e0203 */
[----:B------:R-:W-:Y:S01]  /*1ac0*/  LOP3.LUT R2, R3, R2, RZ, 0xfc, !PT ;  /* 0x0000000203027212 */ /* 0x000fe200078efcff */
[----:B------:R-:W-:Y:S06]  /*1ad0*/  BRA `(.L_x_183) ;  /* 0x0000000000107947 */ /* 0x000fec0003800000 */
.L_x_182:
[----:B------:R-:W-:-:S04]  /*1ae0*/  LOP3.LUT R2, R2, 0x80000000, RZ, 0xc0, !PT ;  /* 0x8000000002027812 */ /* 0x000fc800078ec0ff */
[----:B------:R-:W-:Y:S01]  /*1af0*/  LOP3.LUT R2, R2, 0x7f800000, RZ, 0xfc, !PT ;  /* 0x7f80000002027812 */ /* 0x000fe200078efcff */
[----:B------:R-:W-:Y:S06]  /*1b00*/  BRA `(.L_x_183) ;  /* 0x0000000000047947 */ /* 0x000fec0003800000 */
.L_x_181:
[----:B------:R-:W-:-:S07]  /*1b10*/  LEA R2, R6, R2, 0x17 ;  /* 0x0000000206027211 */ /* 0x000fce00078eb8ff */
.L_x_183:
[----:B------:R-:W-:Y:S05]  /*1b20*/  BSYNC.RECONVERGENT B2 ;  /* 0x0000000000027941 */ /* 0x000fea0003800200 */
.L_x_180:
[----:B------:R-:W-:Y:S05]  /*1b30*/  BRA `(.L_x_184) ;  /* 0x0000000000207947 */ /* 0x000fea0003800000 */
.L_x_179:
[----:B------:R-:W-:-:S04]  /*1b40*/  LOP3.LUT R2, R6, 0x80000000, R5, 0x48, !PT ;  /* 0x8000000006027812 */ /* 0x000fc800078e4805 */
[----:B------:R-:W-:Y:S01]  /*1b50*/  LOP3.LUT R2, R2, 0x7f800000, RZ, 0xfc, !PT ;  /* 0x7f80000002027812 */ /* 0x000fe200078efcff */
[----:B------:R-:W-:Y:S06]  /*1b60*/  BRA `(.L_x_184) ;  /* 0x0000000000147947 */ /* 0x000fec0003800000 */
.L_x_178:
[----:B------:R-:W-:Y:S01]  /*1b70*/  LOP3.LUT R2, R6, 0x80000000, R5, 0x48, !PT ;  /* 0x8000000006027812 */ /* 0x000fe200078e4805 */
[----:B------:R-:W-:Y:S06]  /*1b80*/  BRA `(.L_x_184) ;  /* 0x00000000000c7947 */ /* 0x000fec0003800000 */
.L_x_177:
[----:B------:R-:W0:Y:S01]  /*1b90*/  MUFU.RSQ R2, -QNAN ;  /* 0xffc0000000027908 */ /* 0x000e220000001400 */
[----:B------:R-:W-:Y:S05]  /*1ba0*/  BRA `(.L_x_184) ;  /* 0x0000000000047947 */ /* 0x000fea0003800000 */
.L_x_176:
[----:B------:R-:W-:-:S07]  /*1bb0*/  FADD.FTZ R2, R5, R6 ;  /* 0x0000000605027221 */ /* 0x000fce0000010000 */
.L_x_184:
[----:B------:R-:W-:Y:S05]  /*1bc0*/  BSYNC.RECONVERGENT B1 ;  /* 0x0000000000017941 */ /* 0x000fea0003800200 */
.L_x_174:
[----:B------:R-:W-:-:S04]  /*1bd0*/  HFMA2 R5, -RZ, RZ, 0, 0 ;  /* 0x00000000ff057431 */ /* 0x000fc800000001ff */
[----:B0-----:R-:W-:Y:S05]  /*1be0*/  RET.REL.NODEC R4 `(saliency_merging_kernel) ;  /* 0xffffffe404047950 */ /* 0x001fea0003c3ffff */
.L_x_185:
        /* <DEDUP_REMOVED lines=9> */
.L_x_310:


//--------------------- .text.attention_entropy_kernel --------------------------
	.section	.text.attention_entropy_kernel,"ax",@progbits
	.align	128
        .global         attention_entropy_kernel
        .type           attention_entropy_kernel,@function
        .size           attention_entropy_kernel,(.L_x_311 - attention_entropy_kernel)
        .other          attention_entropy_kernel,@"STO_CUDA_ENTRY STV_DEFAULT"
attention_entropy_kernel:
.text.attention_entropy_kernel:
        /* <DEDUP_REMOVED lines=17> */
[----:B------:R-:W-:Y:S01]  /*0110*/  IMAD.HI.U32 R3, R3, R7, R2 ;  /* 0x0000000703037227 */ /* 0x000fe200078e0002 */
[----:B------:R-:W-:-:S04]  /*0120*/  LOP3.LUT R2, R17, UR8, RZ, 0x3c, !PT ;  /* 0x0000000811027c12 */ /* 0x000fc8000f8e3cff */
[----:B------:R-:W-:Y:S01]  /*0130*/  ISETP.GE.AND P2, PT, R2, RZ, PT ;  /* 0x000000ff0200720c */ /* 0x000fe20003f46270 */
[----:B------:R-:W-:-:S05]  /*0140*/  IMAD.HI.U32 R3, R3, R0, RZ ;  /* 0x0000000003037227 */ /* 0x000fca00078e00ff */
[----:B------:R-:W-:-:S05]  /*0150*/  IADD3 R4, PT, PT, -R3, RZ, RZ ;  /* 0x000000ff03047210 */ /* 0x000fca0007ffe1ff */
[----:B------:R-:W-:Y:S01]  /*0160*/  IMAD R0, R5, R4, R0 ;  /* 0x0000000405007224 */ /* 0x000fe200078e0200 */
[----:B------:R-:W-:-:S04]  /*0170*/  LOP3.LUT R4, RZ, UR8, RZ, 0x33, !PT ;  /* 0x00000008ff047c12 */ /* 0x000fc8000f8e33ff */
[----:B------:R-:W-:-:S13]  /*0180*/  ISETP.GT.U32.AND P1, PT, R5, R0, PT ;  /* 0x000000000500720c */ /* 0x000fda0003f24070 */
[-C--:B------:R-:W-:Y:S02]  /*0190*/  @!P1 IADD3 R0, PT, PT, R0, -R5.reuse, RZ ;  /* 0x8000000500009210 */ /* 0x080fe40007ffe0ff */
[----:B------:R-:W-:Y:S02]  /*01a0*/  @!P1 IADD3 R3, PT, PT, R3, 0x1, RZ ;  /* 0x0000000103039810 */ /* 0x000fe40007ffe0ff */
[----:B------:R-:W-:Y:S02]  /*01b0*/  ISETP.GE.U32.AND P0, PT, R0, R5, PT ;  /* 0x000000050000720c */ /* 0x000fe40003f06070 */
[----:B------:R-:W-:-:S11]  /*01c0*/  ISETP.NE.AND P1, PT, RZ, UR8, PT ;  /* 0x00000008ff007c0c */ /* 0x000fd6000bf25270 */
[----:B------:R-:W-:-:S04]  /*01d0*/  @P0 IADD3 R3, PT, PT, R3, 0x1, RZ ;  /* 0x0000000103030810 */ /* 0x000fc80007ffe0ff */
        /* <DEDUP_REMOVED lines=10> */
[----:B------:R-:W-:Y:S01]  /*0280*/  ISETP.GE.AND P2, PT, R17, RZ, PT ;  /* 0x000000ff1100720c */ /* 0x000fe20003f46270 */
[----:B------:R-:W0:Y:S01]  /*0290*/  LDCU UR11, c[0x0][0x398] ;  /* 0x00007300ff0b77ac */ /* 0x000e220008000800 */
[-C--:B------:R-:W-:Y:S01]  /*02a0*/  ISETP.GT.U32.AND P0, PT, R5, R0.reuse, PT ;  /* 0x000000000500720c */ /* 0x080fe20003f04070 */
[----:B------:R-:W1:Y:S01]  /*02b0*/  S2UR UR10, SR_CgaCtaId ;  /* 0x00000000000a79c3 */ /* 0x000e620000008800 */
[----:B------:R-:W-:Y:S01]  /*02c0*/  IADD3 R3, PT, PT, R0, -R5, RZ ;  /* 0x8000000500037210 */ /* 0x000fe20007ffe0ff */
[----:B------:R-:W-:Y:S01]  /*02d0*/  IMAD R2, R2, UR8, RZ ;  /* 0x0000000802027c24 */ /* 0x000fe2000f8e02ff */
[----:B------:R-:W-:Y:S01]  /*02e0*/  UMOV UR4, 0x400 ;  /* 0x0000040000047882 */ /* 0x000fe20000000000 */
[----:B------:R-:W-:Y:S01]  /*02f0*/  UIMAD UR7, UR8, UR7, URZ ;  /* 0x00000007080772a4 */ /* 0x000fe2000f8e02ff */
[----:B------:R-:W-:-:S05]  /*0300*/  SEL R3, R3, R0, !P0 ;  /* 0x0000000003037207 */ /* 0x000fca0004000000 */
[----:B------:R-:W-:-:S04]  /*0310*/  @!P2 IADD3 R3, PT, PT, -R3, RZ, RZ ;  /* 0x000000ff0303a210 */ /* 0x000fc80007ffe1ff */
[----:B------:R-:W-:Y:S01]  /*0320*/  SEL R3, R4, R3, !P1 ;  /* 0x0000000304037207 */ /* 0x000fe20004800000 */
[----:B0-----:R-:W-:-:S03]  /*0330*/  UISETP.GE.AND UP0, UPT, UR11, 0x4, UPT ;  /* 0x000000040b00788c */ /* 0x001fc6000bf06270 */
[----:B------:R-:W-:Y:S01]  /*0340*/  IADD3 R3, PT, PT, R2, R3, RZ ;  /* 0x0000000302037210 */ /* 0x000fe20007ffe0ff */
[----:B------:R-:W-:-:S04]  /*0350*/  UIMAD UR7, UR7, UR11, URZ ;  /* 0x0000000b070772a4 */ /* 0x000fc8000f8e02ff */
[----:B------:R-:W-:Y:S01]  /*0360*/  IMAD R3, R3, UR11, RZ ;  /* 0x0000000b03037c24 */ /* 0x000fe2000f8e02ff */
[----:B-1----:R-:W-:-:S04]  /*0370*/  ULEA UR10, UR10, UR4, 0x18 ;  /* 0x000000040a0a7291 */ /* 0x002fc8000f8ec0ff */
[----:B------:R-:W-:Y:S01]  /*0380*/  SHF.R.S32.HI R0, RZ, 0x1f, R3 ;  /* 0x0000001fff007819 */ /* 0x000fe20000011403 */
[----:B------:R-:W-:Y:S01]  /*0390*/  ULEA UR23, UR8, UR10, 0x2 ;  /* 0x0000000a08177291 */ /* 0x000fe2000f8e10ff */
[----:B------:R-:W-:Y:S11]  /*03a0*/  BRA.U !UP0, `(.L_x_187) ;  /* 0x0000004908147547 */ /* 0x000ff6000b800000 */
[----:B------:R-:W-:Y:S02]  /*03b0*/  UISETP.GE.U32.AND UP0, UPT, UR8, 0x2, UPT ;  /* 0x000000020800788c */ /* 0x000fe4000bf06070 */
[----:B------:R-:W-:-:S07]  /*03c0*/  UIADD3 UR24, UPT, UPT, UR11, -0x4, URZ ;  /* 0xfffffffc0b187890 */ /* 0x000fce000fffe0ff */
[----:B------:R-:W-:Y:S05]  /*03d0*/  BRA.U !UP0, `(.L_x_188) ;  /* 0x0000003108a87547 */ /* 0x000fea000b800000 */
[----:B------:R-:W-:Y:S01]  /*03e0*/  ULOP3.LUT UR10, UR24, 0xfffffffc, URZ, 0xc0, !UPT ;  /* 0xfffffffc180a7892 */ /* 0x000fe2000f8ec0ff */
[C---:B------:R-:W-:Y:S01]  /*03f0*/  SHF.L.U64.HI R18, R3.reuse, 0x2, R0 ;  /* 0x0000000203127819 */ /* 0x040fe20000010200 */
[----:B------:R-:W-:Y:S01]  /*0400*/  ULOP3.LUT UR27, UR24, 0xc, URZ, 0xc0, !UPT ;  /* 0x0000000c181b7892 */ /* 0x000fe2000f8ec0ff */
[----:B------:R-:W-:Y:S01]  /*0410*/  SHF.L.U32 R19, R3, 0x2, RZ ;  /* 0x0000000203137819 */ /* 0x000fe200000006ff */
[----:B------:R-:W-:Y:S01]  /*0420*/  ULOP3.LUT UR5, UR11, 0x4, URZ, 0x3c, !UPT ;  /* 0x000000040b057892 */ /* 0x000fe2000f8e3cff */
[----:B------:R-:W-:Y:S01]  /*0430*/  MOV R16, RZ ;  /* 0x000000ff00107202 */ /* 0x000fe20000000f00 */
[----:B------:R-:W-:Y:S02]  /*0440*/  ULOP3.LUT UR28, UR24, 0x4, URZ, 0xc0, !UPT ;  /* 0x00000004181c7892 */ /* 0x000fe4000f8ec0ff */
[----:B------:R-:W-:Y:S02]  /*0450*/  UIADD3 UR13, UPT, UPT, UR8, 0x7, URZ ;  /* 0x00000007080d7890 */ /* 0x000fe4000fffe0ff */
[----:B------:R-:W-:-:S02]  /*0460*/  UIADD3 UR9, UPT, UPT, UR10, 0x4, URZ ;  /* 0x000000040a097890 */ /* 0x000fc4000fffe0ff */
[----:B------:R-:W-:Y:S02]  /*0470*/  ULOP3.LUT UR26, UR11, 0x3, URZ, 0xc0, !UPT ;  /* 0x000000030b1a7892 */ /* 0x000fe4000f8ec0ff */
[----:B------:R-:W-:Y:S02]  /*0480*/  UIADD3 UR10, UPT, UPT, -UR10, -0x5, UR11 ;  /* 0xfffffffb0a0a7890 */ /* 0x000fe4000fffe10b */
[----:B------:R-:W-:Y:S02]  /*0490*/  UIADD3 UR12, UPT, UPT, UR8, -0x1, URZ ;  /* 0xffffffff080c7890 */ /* 0x000fe4000fffe0ff */
[----:B------:R-:W-:Y:S02]  /*04a0*/  UIADD3 UR11, UPT, UPT, -UR27, 0xc, UR11 ;  /* 0x0000000c1b0b7890 */ /* 0x000fe4000fffe10b */
[----:B------:R-:W-:Y:S02]  /*04b0*/  UIADD3 UR6, UPT, UPT, UR5, -UR28, URZ ;  /* 0x8000001c05067290 */ /* 0x000fe4000fffe0ff */
[----:B------:R-:W-:-:S02]  /*04c0*/  ULOP3.LUT UR4, UR13, 0x7, URZ, 0xc0, !UPT ;  /* 0x000000070d047892 */ /* 0x000fc4000f8ec0ff */
[----:B------:R-:W-:Y:S02]  /*04d0*/  ULOP3.LUT UR29, UR12, 0xf, URZ, 0xc0, !UPT ;  /* 0x0000000f0c1d7892 */ /* 0x000fe4000f8ec0ff */
[----:B------:R-:W-:Y:S02]  /*04e0*/  ULOP3.LUT UR5, UR11, 0xf, URZ, 0xc0, !UPT ;  /* 0x0000000f0b057892 */ /* 0x000fe4000f8ec0ff */
[----:B------:R-:W-:Y:S02]  /*04f0*/  ULOP3.LUT UR6, UR6, 0x7, URZ, 0xc0, !UPT ;  /* 0x0000000706067892 */ /* 0x000fe4000f8ec0ff */
[----:B------:R-:W-:Y:S02]  /*0500*/  ULOP3.LUT UR25, UR8, 0x3, URZ, 0xc0, !UPT ;  /* 0x0000000308197892 */ /* 0x000fe4000f8ec0ff */
[----:B------:R-:W-:Y:S02]  /*0510*/  UIADD3 UR20, UPT, UPT, UR4, -0x1, URZ ;  /* 0xffffffff04147890 */ /* 0x000fe4000fffe0ff */
[----:B------:R-:W-:-:S02]  /*0520*/  ULOP3.LUT UR8, UR8, 0x7ffffffc, URZ, 0xc0, !UPT ;  /* 0x7ffffffc08087892 */ /* 0x000fc4000f8ec0ff */
[----:B------:R-:W-:Y:S02]  /*0530*/  ULOP3.LUT UR12, UR12, 0xfffffff0, URZ, 0xc0, !UPT ;  /* 0xfffffff00c0c7892 */ /* 0x000fe4000f8ec0ff */
[----:B------:R-:W-:Y:S02]  /*0540*/  ULOP3.LUT UR13, UR13, 0x3, URZ, 0xc0, !UPT ;  /* 0x000000030d0d7892 */ /* 0x000fe4000f8ec0ff */
[----:B------:R-:W-:Y:S02]  /*0550*/  UIADD3 UR30, UPT, UPT, UR29, -0x1, URZ ;  /* 0xffffffff1d1e7890 */ /* 0x000fe4000fffe0ff */
[----:B------:R-:W-:Y:S02]  /*0560*/  UIADD3 UR21, UPT, UPT, UR5, -0x1, URZ ;  /* 0xffffffff05157890 */ /* 0x000fe4000fffe0ff */
[----:B------:R-:W-:Y:S01]  /*0570*/  UIADD3 UR22, UPT, UPT, UR6, -0x1, URZ ;  /* 0xffffffff06167890 */ /* 0x000fe2000fffe0ff */
[----:B------:R-:W-:-:S11]  /*0580*/  UMOV UR4, URZ ;  /* 0x000000ff00047c82 */ /* 0x000fd60008000000 */
.L_x_230:
[----:B0-----:R-:W0:Y:S01]  /*0590*/  LDCU.64 UR14, c[0x0][0x380] ;  /* 0x00007000ff0e77ac */ /* 0x001e220008000a00 */
[----:B------:R-:W-:Y:S02]  /*05a0*/  UIMAD UR5, UR4, UR7, URZ ;  /* 0x00000007040572a4 */ /* 0x000fe4000f8e02ff */
[----:B------:R-:W-:Y:S02]  /*05b0*/  UISETP.GE.U32.AND UP0, UPT, UR10, 0xf, UPT ;  /* 0x0000000f0a00788c */ /* 0x000fe4000bf06070 */
[----:B------:R-:W-:Y:S02]  /*05c0*/  UISETP.GE.U32.AND UP1, UPT, UR21, 0x7, UPT ;  /* 0x000000071500788c */ /* 0x000fe4000bf26070 */
[----:B------:R-:W-:Y:S02]  /*05d0*/  UISETP.GE.U32.AND UP2, UPT, UR22, 0x3, UPT ;  /* 0x000000031600788c */ /* 0x000fe4000bf46070 */
[----:B0-----:R-:W-:-:S03]  /*05e0*/  UIMAD.WIDE UR14, UR5, 0x4, UR14 ;  /* 0x00000004050e78a5 */ /* 0x001fc6000f8e020e */
[----:B------:R-:W-:-:S03]  /*05f0*/  UMOV UR5, URZ ;  /* 0x000000ff00057c82 */ /* 0x000fc60008000000 */
[----:B--2---:R-:W-:-:S04]  /*0600*/  IADD3 R4, P0, PT, R19, UR14, RZ ;  /* 0x0000000e13047c10 */ /* 0x004fc8000ff1e0ff */
[----:B------:R-:W-:-:S09]  /*0610*/  IADD3.X R5, PT, PT, R18, UR15, RZ, P0, !PT ;  /* 0x0000000f12057c10 */ /* 0x000fd200087fe4ff */
.L_x_197:
[----:B------:R-:W0:Y:S01]  /*0620*/  LDCU UR31, c[0x0][0x398] ;  /* 0x00007300ff1f77ac */ /* 0x000e220008000800 */
[----:B------:R-:W-:Y:S02]  /*0630*/  IADD3 R12, PT, PT, R2, UR5, RZ ;  /* 0x00000005020c7c10 */ /* 0x000fe4000fffe0ff */
[----:B------:R-:W-:Y:S01]  /*0640*/  CS2R R10, SRZ ;  /* 0x00000000000a7805 */ /* 0x000fe2000001ff00 */
[----:B------:R-:W-:Y:S02]  /*0650*/  UISETP.GE.U32.AND UP3, UPT, UR24, 0xc, UPT ;  /* 0x0000000c1800788c */ /* 0x000fe4000bf66070 */
[----:B0-----:R-:W-:-:S07]  /*0660*/  IMAD R12, R12, UR31, RZ ;  /* 0x0000001f0c0c7c24 */ /* 0x001fce000f8e02ff */
[----:B------:R-:W-:Y:S05]  /*0670*/  BRA.U !UP3, `(.L_x_189) ;  /* 0x000000050b2c7547 */ /* 0x000fea000b800000 */
[----:B------:R-:W0:Y:S01]  /*0680*/  LDCU.64 UR16, c[0x0][0x380] ;  /* 0x00007000ff1077ac */ /* 0x000e220008000a00 */
[----:B------:R-:W-:Y:S01]  /*0690*/  HFMA2 R7, -RZ, RZ, 0, 2.384185791015625e-07 ;  /* 0x00000004ff077431 */ /* 0x000fe200000001ff */
[----:B------:R-:W-:Y:S01]  /*06a0*/  CS2R R10, SRZ ;  /* 0x00000000000a7805 */ /* 0x000fe2000001ff00 */
[----:B------:R-:W-:-:S04]  /*06b0*/  UIMAD UR6, UR4, UR7, URZ ;  /* 0x00000007040672a4 */ /* 0x000fc8000f8e02ff */
[----:B0-----:R-:W-:Y:S02]  /*06c0*/  UIMAD.WIDE UR16, UR6, 0x4, UR16 ;  /* 0x00000004061078a5 */ /* 0x001fe4000f8e0210 */
[----:B------:R-:W-:-:S04]  /*06d0*/  ULEA.HI UR6, UR24, 0x1, URZ, 0x1e ;  /* 0x0000000118067891 */ /* 0x000fc8000f8ff0ff */
[----:B------:R-:W-:Y:S01]  /*06e0*/  IMAD.WIDE R6, R12, R7, UR16 ;  /* 0x000000100c067e25 */ /* 0x000fe2000f8e0207 */
[----:B------:R-:W-:Y:S01]  /*06f0*/  LEA R8, P0, R3, UR16, 0x2 ;  /* 0x0000001003087c11 */ /* 0x000fe2000f8010ff */
[----:B------:R-:W-:Y:S01]  /*0700*/  ULOP3.LUT UR6, UR6, 0x7ffffffc, URZ, 0xc0, !UPT ;  /* 0x7ffffffc06067892 */ /* 0x000fe2000f8ec0ff */
[----:B------:R-:W-:-:S03]  /*0710*/  IADD3 R6, P2, PT, R6, 0x20, RZ ;  /* 0x0000002006067810 */ /* 0x000fc60007f5e0ff */
[----:B------:R-:W-:Y:S01]  /*0720*/  UIADD3 UR6, UPT, UPT, -UR6, URZ, URZ ;  /* 0x000000ff06067290 */ /* 0x000fe2000fffe1ff */
[----:B------:R-:W-:Y:S02]  /*0730*/  IADD3 R8, P1, PT, R8, 0x20, RZ ;  /* 0x0000002008087810 */ /* 0x000fe40007f3e0ff */
[----:B------:R-:W-:Y:S02]  /*0740*/  LEA.HI.X R9, R3, UR17, R0, 0x2, P0 ;  /* 0x0000001103097c11 */ /* 0x000fe400080f1400 */
[----:B------:R-:W-:Y:S02]  /*0750*/  IADD3.X R7, PT, PT, RZ, R7, RZ, P2, !PT ;  /* 0x00000007ff077210 */ /* 0x000fe400017fe4ff */
[----:B------:R-:W-:-:S07]  /*0760*/  IADD3.X R9, PT, PT, RZ, R9, RZ, P1, !PT ;  /* 0x00000009ff097210 */ /* 0x000fce0000ffe4ff */
.L_x_190:
[----:B------:R-:W2:Y:S04]  /*0770*/  LDG.E.CONSTANT R23, desc[UR18][R8.64+-0x1c] ;  /* 0xffffe41208177981 */ /* 0x000ea8000c1e9900 */
[----:B------:R-:W2:Y:S04]  /*0780*/  LDG.E.CONSTANT R24, desc[UR18][R6.64+-0x1c] ;  /* 0xffffe41206187981 */ /* 0x000ea8000c1e9900 */
[----:B------:R-:W3:Y:S04]  /*0790*/  LDG.E.CONSTANT R21, desc[UR18][R8.64+-0x20] ;  /* 0xffffe01208157981 */ /* 0x000ee8000c1e9900 */
[----:B------:R-:W3:Y:S04]  /*07a0*/  LDG.E.CONSTANT R22, desc[UR18][R6.64+-0x20] ;  /* 0xffffe01206167981 */ /* 0x000ee8000c1e9900 */
[----:B------:R-:W4:Y:S04]  /*07b0*/  LDG.E.CONSTANT R15, desc[UR18][R8.64+-0x18] ;  /* 0xffffe812080f7981 */ /* 0x000f28000c1e9900 */
[----:B------:R-:W4:Y:S04]  /*07c0*/  LDG.E.CONSTANT R20, desc[UR18][R6.64+-0x18] ;  /* 0xffffe81206147981 */ /* 0x000f28000c1e9900 */
[----:B------:R-:W5:Y:S04]  /*07d0*/  LDG.E.CONSTANT R13, desc[UR18][R8.64+-0xc] ;  /* 0xfffff412080d7981 */ /* 0x000f68000c1e9900 */
[----:B------:R-:W5:Y:S04]  /*07e0*/  LDG.E.CONSTANT R14, desc[UR18][R6.64+-0xc] ;  /* 0xfffff412060e7981 */ /* 0x000f68000c1e9900 */
[----:B------:R-:W5:Y:S01]  /*07f0*/  LDG.E.CONSTANT R25, desc[UR18][R8.64+-0x4] ;  /* 0xfffffc1208197981 */ /* 0x000f62000c1e9900 */
[----:B--2---:R-:W-:-:S03]  /*0800*/  FMUL R24, R23, R24 ;  /* 0x0000001817187220 */ /* 0x004fc60000400000 */
[----:B------:R-:W2:Y:S01]  /*0810*/  LDG.E.CONSTANT R23, desc[UR18][R6.64+-0x14] ;  /* 0xffffec1206177981 */ /* 0x000ea2000c1e9900 */
[----:B---3--:R-:W-:-:S03]  /*0820*/  FFMA R26, R21, R22, R24 ;  /* 0x00000016151a7223 */ /* 0x008fc60000000018 */
[----:B------:R-:W3:Y:S04]  /*0830*/  LDG.E.CONSTANT R21, desc[UR18][R8.64+-0x10] ;  /* 0xfffff01208157981 */ /* 0x000ee8000c1e9900 */
[----:B------:R-:W3:Y:S01]  /*0840*/  LDG.E.CONSTANT R22, desc[UR18][R6.64+-0x10] ;  /* 0xfffff01206167981 */ /* 0x000ee2000c1e9900 */
[----:B----4-:R-:W-:-:S03]  /*0850*/  FFMA R27, R15, R20, R26 ;  /* 0x000000140f1b7223 */ /* 0x010fc6000000001a */
[----:B------:R-:W2:Y:S04]  /*0860*/  LDG.E.CONSTANT R24, desc[UR18][R8.64+-0x14] ;  /* 0xffffec1208187981 */ /* 0x000ea8000c1e9900 */
[----:B------:R-:W4:Y:S04]  /*0870*/  LDG.E.CONSTANT R15, desc[UR18][R8.64+-0x8] ;  /* 0xfffff812080f7981 */ /* 0x000f28000c1e9900 */
[----:B------:R-:W4:Y:S04]  /*0880*/  LDG.E.CONSTANT R20, desc[UR18][R6.64+-0x8] ;  /* 0xfffff81206147981 */ /* 0x000f28000c1e9900 */
[----:B------:R-:W4:Y:S01]  /*0890*/  LDG.E.CONSTANT R26, desc[UR18][R6.64+-0x4] ;  /* 0xfffffc12061a7981 */ /* 0x000f22000c1e9900 */
[----:B-----5:R-:W-:-:S04]  /*08a0*/  FMUL R14, R13, R14 ;  /* 0x0000000e0d0e7220 */ /* 0x020fc80000400000 */
[----:B---3--:R-:W-:Y:S02]  /*08b0*/  FFMA R22, R21, R22, R14 ;  /* 0x0000001615167223 */ /* 0x008fe4000000000e */
[----:B------:R-:W3:Y:S04]  /*08c0*/  LDG.E.CONSTANT R14, desc[UR18][R8.64+0x4] ;  /* 0x00000412080e7981 */ /* 0x000ee8000c1e9900 */
[----:B------:R-:W3:Y:S01]  /*08d0*/  LDG.E.CONSTANT R21, desc[UR18][R6.64+0x4] ;  /* 0x0000041206157981 */ /* 0x000ee2000c1e9900 */
[----:B--2---:R-:W-:-:S03]  /*08e0*/  FFMA R13, R24, R23, R27 ;  /* 0x00000017180d7223 */ /* 0x004fc6000000001b */
[----:B------:R-:W2:Y:S01]  /*08f0*/  LDG.E.CONSTANT R27, desc[UR18][R6.64] ;  /* 0x00000012061b7981 */ /* 0x000ea2000c1e9900 */
[----:B----4-:R-:W-:-:S03]  /*0900*/  FFMA R20, R15, R20, R22 ;  /* 0x000000140f147223 */ /* 0x010fc60000000016 */
[----:B------:R-:W2:Y:S01]  /*0910*/  LDG.E.CONSTANT R22, desc[UR18][R8.64] ;  /* 0x0000001208167981 */ /* 0x000ea2000c1e9900 */
[----:B------:R-:W-:-:S03]  /*0920*/  FFMA R15, R25, R26, R20 ;  /* 0x0000001a190f7223 */ /* 0x000fc60000000014 */
[----:B------:R-:W4:Y:S04]  /*0930*/  LDG.E.CONSTANT R25, desc[UR18][R8.64+0x8] ;  /* 0x0000081208197981 */ /* 0x000f28000c1e9900 */
[----:B------:R-:W4:Y:S04]  /*0940*/  LDG.E.CONSTANT R24, desc[UR18][R6.64+0x8] ;  /* 0x0000081206187981 */ /* 0x000f28000c1e9900 */
[----:B------:R-:W5:Y:S04]  /*0950*/  LDG.E.CONSTANT R20, desc[UR18][R8.64+0xc] ;  /* 0x00000c1208147981 */ /* 0x000f68000c1e9900 */
[----:B------:R-:W5:Y:S01]  /*0960*/  LDG.E.CONSTANT R23, desc[UR18][R6.64+0xc] ;  /* 0x00000c1206177981 */ /* 0x000f62000c1e9900 */
[----:B------:R-:W-:-:S03]  /*0970*/  FADD R26, R13, R10 ;  /* 0x0000000a0d1a7221 */ /* 0x000fc60000000000 */
[----:B------:R-:W5:Y:S04]  /*0980*/  LDG.E.CONSTANT R10, desc[UR18][R8.64+0x1c] ;  /* 0x00001c12080a7981 */ /* 0x000f68000c1e9900 */
[----:B------:R-:W5:Y:S01]  /*0990*/  LDG.E.CONSTANT R13, desc[UR18][R6.64+0x1c] ;  /* 0x00001c12060d7981 */ /* 0x000f62000c1e9900 */
[----:B---3--:R-:W-:-:S03]  /*09a0*/  FMUL R21, R14, R21 ;  /* 0x000000150e157220 */ /* 0x008fc60000400000 */
[----:B------:R-:W3:Y:S01]  /*09b0*/  LDG.E.CONSTANT R14, desc[UR18][R6.64+0x14] ;  /* 0x00001412060e7981 */ /* 0x000ee2000c1e9900 */
[----:B--2---:R-:W-:-:S03]  /*09c0*/  FFMA R22, R22, R27, R21 ;  /* 0x0000001b16167223 */ /* 0x004fc60000000015 */
[----:B------:R-:W3:Y:S01]  /*09d0*/  LDG.E.CONSTANT R21, desc[UR18][R8.64+0x14] ;  /* 0x0000141208157981 */ /* 0x000ee2000c1e9900 */
[----:B----4-:R-:W-:-:S03]  /*09e0*/  FFMA R27, R25, R24, R22 ;  /* 0x00000018191b7223 */ /* 0x010fc60000000016 */
[----:B------:R-:W2:Y:S04]  /*09f0*/  LDG.E.CONSTANT R22, desc[UR18][R8.64+0x10] ;  /* 0x0000101208167981 */ /* 0x000ea8000c1e9900 */
[----:B------:R-:W2:Y:S01]  /*0a00*/  LDG.E.CONSTANT R25, desc[UR18][R6.64+0x10] ;  /* 0x0000101206197981 */ /* 0x000ea2000c1e9900 */
[----:B-----5:R-:W-:-:S03]  /*0a10*/  FFMA R24, R20, R23, R27 ;  /* 0x0000001714187223 */ /* 0x020fc6000000001b */
[----:B------:R0:W4:Y:S04]  /*0a20*/  LDG.E.CONSTANT R20, desc[UR18][R8.64+0x18] ;  /* 0x0000181208147981 */ /* 0x000128000c1e9900 */
[----:B------:R1:W4:Y:S01]  /*0a30*/  LDG.E.CONSTANT R23, desc[UR18][R6.64+0x18] ;  /* 0x0000181206177981 */ /* 0x000322000c1e9900 */
[----:B------:R-:W-:Y:S01]  /*0a40*/  UIADD3 UR6, UPT, UPT, UR6, 0x4, URZ ;  /* 0x0000000406067890 */ /* 0x000fe2000fffe0ff */
[----:B------:R-:W-:-:S03]  /*0a50*/  FADD R15, R26, R15 ;  /* 0x0000000f1a0f7221 */ /* 0x000fc60000000000 */
[----:B------:R-:W-:Y:S01]  /*0a60*/  UISETP.NE.AND UP3, UPT, UR6, URZ, UPT ;  /* 0x000000ff0600728c */ /* 0x000fe2000bf65270 */
[----:B------:R-:W-:Y:S01]  /*0a70*/  FADD R15, R15, R24 ;  /* 0x000000180f0f7221 */ /* 0x000fe20000000000 */
[----:B0-----:R-:W-:Y:S02]  /*0a80*/  IADD3 R8, P0, PT, R8, 0x40, RZ ;  /* 0x0000004008087810 */ /* 0x001fe40007f1e0ff */
[----:B-1----:R-:W-:Y:S02]  /*0a90*/  IADD3 R6, P1, PT, R6, 0x40, RZ ;  /* 0x0000004006067810 */ /* 0x002fe40007f3e0ff */
[----:B------:R-:W-:Y:S02]  /*0aa0*/  IADD3.X R9, PT, PT, RZ, R9, RZ, P0, !PT ;  /* 0x00000009ff097210 */ /* 0x000fe400007fe4ff */
[----:B------:R-:W-:Y:S02]  /*0ab0*/  IADD3.X R7, PT, PT, RZ, R7, RZ, P1, !PT ;  /* 0x00000007ff077210 */ /* 0x000fe40000ffe4ff */
[----:B------:R-:W-:Y:S01]  /*0ac0*/  IADD3 R11, PT, PT, R11, 0x10, RZ ;  /* 0x000000100b0b7810 */ /* 0x000fe20007ffe0ff */
[----:B---3--:R-:W-:-:S04]  /*0ad0*/  FMUL R21, R21, R14 ;  /* 0x0000000e15157220 */ /* 0x008fc80000400000 */
[----:B--2---:R-:W-:-:S04]  /*0ae0*/  FFMA R21, R22, R25, R21 ;  /* 0x0000001916157223 */ /* 0x004fc80000000015 */
[----:B----4-:R-:W-:-:S04]  /*0af0*/  FFMA R21, R20, R23, R21 ;  /* 0x0000001714157223 */ /* 0x010fc80000000015 */
[----:B------:R-:W-:-:S04]  /*0b00*/  FFMA R10, R10, R13, R21 ;  /* 0x0000000d0a0a7223 */ /* 0x000fc80000000015 */
[----:B------:R-:W-:Y:S01]  /*0b10*/  FADD R10, R15, R10 ;  /* 0x0000000a0f0a7221 */ /* 0x000fe20000000000 */
[----:B------:R-:W-:Y:S06]  /*0b20*/  BRA.U UP3, `(.L_x_190) ;  /* 0xfffffffd03107547 */ /* 0x000fec000b83ffff */
.L_x_189:
[----:B------:R-:W-:Y:S01]  /*0b30*/  ULEA.HI UR6, UR24, 0x1, URZ, 0x1e ;  /* 0x0000000118067891 */ /* 0x000fe2000f8ff0ff */
[----:B------:R-:W-:-:S03]  /*0b40*/  MOV R7, 0x4 ;  /* 0x0000000400077802 */ /* 0x000fc60000000f00 */
[----:B------:R-:W-:Y:S02]  /*0b50*/  ULOP3.LUT UP3, URZ, UR6, 0x3, URZ, 0xc0, !UPT ;  /* 0x0000000306ff7892 */ /* 0x000fe4000f86c0ff */
[----:B------:R-:W-:-:S07]  /*0b60*/  IMAD.WIDE R6, R12, R7, UR14 ;  /* 0x0000000e0c067e25 */ /* 0x000fce000f8e0207 */
[----:B------:R-:W-:Y:S05]  /*0b70*/  BRA.U !UP3, `(.L_x_191) ;  /* 0x000000010bc07547 */ /* 0x000fea000b800000 */
[----:B------:R-:W-:Y:S02]  /*0b80*/  UISETP.NE.AND UP3, UPT, UR27, URZ, UPT ;  /* 0x000000ff1b00728c */ /* 0x000fe4000bf65270 */
[----:B------:R-:W-:-:S07]  /*0b90*/  UISETP.NE.AND UP4, UPT, UR28, URZ, UPT ;  /* 0x000000ff1c00728c */ /* 0x000fce000bf85270 */
[----:B------:R-:W-:Y:S05]  /*0ba0*/  BRA.U !UP3, `(.L_x_192) ;  /* 0x000000010b747547 */ /* 0x000fea000b800000 */
[----:B------:R-:W-:-:S04]  /*0bb0*/  IMAD.WIDE.U32 R8, R11, 0x4, R4 ;  /* 0x000000040b087825 */ /* 0x000fc800078e0004 */
[----:B------:R-:W-:Y:S01]  /*0bc0*/  IMAD.WIDE.U32 R12, R11, 0x4, R6 ;  /* 0x000000040b0c7825 */ /* 0x000fe200078e0006 */
        /* <DEDUP_REMOVED lines=8> */
[----:B------:R-:W5:Y:S04]  /*0c50*/  LDG.E.CONSTANT R26, desc[UR18][R8.64+0x1c] ;  /* 0x00001c12081a7981 */ /* 0x000f68000c1e9900 */
[----:B------:R-:W5:Y:S01]  /*0c60*/  LDG.E.CONSTANT R27, desc[UR18][R12.64+0x1c] ;  /* 0x00001c120c1b7981 */ /* 0x000f62000c1e9900 */
[----:B--2---:R-:W-:-:S03]  /*0c70*/  FMUL R20, R20, R21 ;  /* 0x0000001514147220 */ /* 0x004fc60000400000 */
[----:B------:R-:W2:Y:S01]  /*0c80*/  LDG.E.CONSTANT R21, desc[UR18][R8.64+0xc] ;  /* 0x00000c1208157981 */ /* 0x000ea2000c1e9900 */
[----:B---3--:R-:W-:-:S03]  /*0c90*/  FMUL R25, R24, R25 ;  /* 0x0000001918197220 */ /* 0x008fc60000400000 */
[----:B------:R-:W3:Y:S01]  /*0ca0*/  LDG.E.CONSTANT R24, desc[UR18][R8.64+0x18] ;  /* 0x0000181208187981 */ /* 0x000ee2000c1e9900 */
[----:B----4-:R-:W-:-:S03]  /*0cb0*/  FFMA R15, R15, R14, R20 ;  /* 0x0000000e0f0f7223 */ /* 0x010fc60000000014 */
[----:B------:R-:W4:Y:S04]  /*0cc0*/  LDG.E.CONSTANT R14, desc[UR18][R8.64+0x8] ;  /* 0x00000812080e7981 */ /* 0x000f28000c1e9900 */
[----:B------:R-:W4:Y:S01]  /*0cd0*/  LDG.E.CONSTANT R20, desc[UR18][R12.64+0x8] ;  /* 0x000008120c147981 */ /* 0x000f22000c1e9900 */
[----:B-----5:R-:W-:-:S03]  /*0ce0*/  FFMA R23, R22, R23, R25 ;  /* 0x0000001716177223 */ /* 0x020fc60000000019 */
[----:B------:R-:W3:Y:S04]  /*0cf0*/  LDG.E.CONSTANT R25, desc[UR18][R12.64+0x18] ;  /* 0x000018120c197981 */ /* 0x000ee8000c1e9900 */
[----:B------:R-:W2:Y:S01]  /*0d00*/  LDG.E.CONSTANT R22, desc[UR18][R12.64+0xc] ;  /* 0x00000c120c167981 */ /* 0x000ea2000c1e9900 */
[----:B------:R-:W-:Y:S01]  /*0d10*/  IADD3 R11, PT, PT, R11, 0x8, RZ ;  /* 0x000000080b0b7810 */ /* 0x000fe20007ffe0ff */
[----:B----4-:R-:W-:Y:S01]  /*0d20*/  FFMA R14, R14, R20, R15 ;  /* 0x000000140e0e7223 */ /* 0x010fe2000000000f */
[----:B---3--:R-:W-:-:S03]  /*0d30*/  FFMA R23, R24, R25, R23 ;  /* 0x0000001918177223 */ /* 0x008fc60000000017 */
[----:B--2---:R-:W-:Y:S01]  /*0d40*/  FFMA R21, R21, R22, R14 ;  /* 0x0000001615157223 */ /* 0x004fe2000000000e */
[----:B------:R-:W-:-:S03]  /*0d50*/  FFMA R23, R26, R27, R23 ;  /* 0x0000001b1a177223 */ /* 0x000fc60000000017 */
[----:B------:R-:W-:-:S04]  /*0d60*/  FADD R10, R10, R21 ;  /* 0x000000150a0a7221 */ /* 0x000fc80000000000 */
[----:B------:R-:W-:-:S07]  /*0d70*/  FADD R10, R10, R23 ;  /* 0x000000170a0a7221 */ /* 0x000fce0000000000 */
.L_x_192:
[----:B------:R-:W-:Y:S05]  /*0d80*/  BRA.U UP4, `(.L_x_191) ;  /* 0x00000001043c7547 */ /* 0x000fea000b800000 */
        /* <DEDUP_REMOVED lines=14> */
[----:B------:R-:W-:-:S07]  /*0e70*/  FADD R10, R10, R11 ;  /* 0x0000000b0a0a7221 */ /* 0x000fce0000000000 */
.L_x_191:
[----:B------:R-:W-:-:S09]  /*0e80*/  UISETP.GE.U32.AND UP3, UPT, UR9, UR31, UPT ;  /* 0x0000001f0900728c */ /* 0x000fd2000bf66070 */
[----:B------:R-:W-:Y:S05]  /*0e90*/  BRA.U UP3, `(.L_x_193) ;  /* 0x0000000903047547 */ /* 0x000fea000b800000 */
[----:B------:R-:W-:Y:S01]  /*0ea0*/  UMOV UR16, UR9 ;  /* 0x0000000900107c82 */ /* 0x000fe20008000000 */
[----:B------:R-:W-:Y:S05]  /*0eb0*/  BRA.U !UP0, `(.L_x_194) ;  /* 0x0000000108e87547 */ /* 0x000fea000b800000 */
[----:B------:R-:W-:Y:S01]  /*0ec0*/  UMOV UR6, URZ ;  /* 0x000000ff00067c82 */ /* 0x000fe20008000000 */
[----:B------:R-:W-:-:S05]  /*0ed0*/  UMOV UR16, UR9 ;  /* 0x0000000900107c82 */ /* 0x000fca0008000000 */
.L_x_195:
[----:B------:R-:W-:Y:S02]  /*0ee0*/  MOV R13, UR16 ;  /* 0x00000010000d7c02 */ /* 0x000fe40008000f00 */
[----:B------:R-:W-:-:S03]  /*0ef0*/  MOV R9, UR16 ;  /* 0x0000001000097c02 */ /* 0x000fc60008000f00 */
        /* <DEDUP_REMOVED lines=12> */
[----:B--2---:R-:W-:-:S03]  /*0fc0*/  FFMA R11, R11, R24, R10 ;  /* 0x000000180b0b7223 */ /* 0x004fc6000000000a */
[----:B------:R-:W2:Y:S04]  /*0fd0*/  LDG.E.CONSTANT R10, desc[UR18][R12.64+0x14] ;  /* 0x000014120c0a7981 */ /* 0x000ea8000c1e9900 */
[----:B------:R-:W2:Y:S01]  /*0fe0*/  LDG.E.CONSTANT R24, desc[UR18][R12.64+0x20] ;  /* 0x000020120c187981 */ /* 0x000ea2000c1e9900 */
[----:B---3--:R-:W-:-:S03]  /*0ff0*/  FFMA R26, R26, R25, R11 ;  /* 0x000000191a1a7223 */ /* 0x008fc6000000000b */
[----:B------:R-:W2:Y:S01]  /*1000*/  LDG.E.CONSTANT R11, desc[UR18][R8.64+0x14] ;  /* 0x00001412080b7981 */ /* 0x000ea2000c1e9900 */
[----:B----4-:R-:W-:-:S03]  /*1010*/  FFMA R25, R23, R22, R26 ;  /* 0x0000001617197223 */ /* 0x010fc6000000001a */
[----:B------:R-:W3:Y:S04]  /*1020*/  LDG.E.CONSTANT R22, desc[UR18][R12.64+0x18] ;  /* 0x000018120c167981 */ /* 0x000ee8000c1e9900 */
[----:B------:R-:W3:Y:S01]  /*1030*/  LDG.E.CONSTANT R23, desc[UR18][R8.64+0x18] ;  /* 0x0000181208177981 */ /* 0x000ee2000c1e9900 */
[----:B-----5:R-:W-:-:S03]  /*1040*/  FFMA R25, R20, R21, R25 ;  /* 0x0000001514197223 */ /* 0x020fc60000000019 */
[----:B------:R-:W4:Y:S04]  /*1050*/  LDG.E.CONSTANT R20, desc[UR18][R12.64+0x1c] ;  /* 0x00001c120c147981 */ /* 0x000f28000c1e9900 */
[----:B------:R-:W4:Y:S01]  /*1060*/  LDG.E.CONSTANT R21, desc[UR18][R8.64+0x1c] ;  /* 0x00001c1208157981 */ /* 0x000f22000c1e9900 */
[----:B------:R-:W-:-:S03]  /*1070*/  FFMA R27, R14, R15, R25 ;  /* 0x0000000f0e1b7223 */ /* 0x000fc60000000019 */
        /* <DEDUP_REMOVED lines=8> */
[----:B------:R-:W2:Y:S04]  /*1100*/  LDG.E.CONSTANT R11, desc[UR18][R12.64+0x28] ;  /* 0x000028120c0b7981 */ /* 0x000ea8000c1e9900 */
[----:B------:R-:W3:Y:S01]  /*1110*/  LDG.E.CONSTANT R22, desc[UR18][R12.64+0x30] ;  /* 0x000030120c167981 */ /* 0x000ee2000c1e9900 */
[----:B----4-:R-:W-:-:S03]  /*1120*/  FFMA R23, R20, R21, R23 ;  /* 0x0000001514177223 */ /* 0x010fc60000000017 */
[----:B------:R-:W4:Y:S01]  /*1130*/  LDG.E.CONSTANT R20, desc[UR18][R12.64+0x2c] ;  /* 0x00002c120c147981 */ /* 0x000f22000c1e9900 */
[----:B-----5:R-:W-:-:S03]  /*1140*/  FFMA R25, R24, R25, R23 ;  /* 0x0000001918197223 */ /* 0x020fc60000000017 */
[----:B------:R-:W4:Y:S04]  /*1150*/  LDG.E.CONSTANT R21, desc[UR18][R8.64+0x2c] ;  /* 0x00002c1208157981 */ /* 0x000f28000c1e9900 */
[----:B------:R-:W3:Y:S01]  /*1160*/  LDG.E.CONSTANT R23, desc[UR18][R8.64+0x30] ;  /* 0x0000301208177981 */ /* 0x000ee2000c1e9900 */
[----:B------:R-:W-:-:S03]  /*1170*/  FFMA R28, R14, R15, R25 ;  /* 0x0000000f0e1c7223 */ /* 0x000fc60000000019 */
[----:B------:R-:W5:Y:S04]  /*1180*/  LDG.E.CONSTANT R24, desc[UR18][R12.64+0x34] ;  /* 0x000034120c187981 */ /* 0x000f68000c1e9900 */
[----:B------:R-:W5:Y:S04]  /*1190*/  LDG.E.CONSTANT R25, desc[UR18][R8.64+0x34] ;  /* 0x0000341208197981 */ /* 0x000f68000c1e9900 */
[----:B------:R-:W5:Y:S04]  /*11a0*/  LDG.E.CONSTANT R14, desc[UR18][R12.64+0x38] ;  /* 0x000038120c0e7981 */ /* 0x000f68000c1e9900 */
[----:B------:R-:W5:Y:S01]  /*11b0*/  LDG.E.CONSTANT R15, desc[UR18][R8.64+0x38] ;  /* 0x00003812080f7981 */ /* 0x000f62000c1e9900 */
[----:B------:R-:W-:-:S04]  /*11c0*/  UIADD3 UR6, UPT, UPT, UR6, 0x10, URZ ;  /* 0x0000001006067890 */ /* 0x000fc8000fffe0ff */
[----:B------:R-:W-:Y:S02]  /*11d0*/  UISETP.NE.AND UP3, UPT, UR6, URZ, UPT ;  /* 0x000000ff0600728c */ /* 0x000fe4000bf65270 */
[----:B------:R-:W-:Y:S01]  /*11e0*/  UIADD3 UR16, UPT, UPT, UR16, 0x10, URZ ;  /* 0x0000001010107890 */ /* 0x000fe2000fffe0ff */
[----:B--2---:R-:W-:-:S04]  /*11f0*/  FFMA R11, R11, R10, R28 ;  /* 0x0000000a0b0b7223 */ /* 0x004fc8000000001c */
[----:B----4-:R-:W-:-:S04]  /*1200*/  FFMA R11, R20, R21, R11 ;  /* 0x00000015140b7223 */ /* 0x010fc8000000000b */
[----:B---3--:R-:W-:-:S04]  /*1210*/  FFMA R11, R22, R23, R11 ;  /* 0x00000017160b7223 */ /* 0x008fc8000000000b */
[----:B-----5:R-:W-:-:S04]  /*1220*/  FFMA R11, R24, R25, R11 ;  /* 0x00000019180b7223 */ /* 0x020fc8000000000b */
[----:B------:R-:W-:-:S04]  /*1230*/  FFMA R11, R14, R15, R11 ;  /* 0x0000000f0e0b7223 */ /* 0x000fc8000000000b */
[----:B------:R-:W-:Y:S01]  /*1240*/  FFMA R10, R26, R27, R11 ;  /* 0x0000001b1a0a7223 */ /* 0x000fe2000000000b */
[----:B------:R-:W-:Y:S06]  /*1250*/  BRA.U UP3, `(.L_x_195) ;  /* 0xfffffffd03207547 */ /* 0x000fec000b83ffff */
.L_x_194:
[----:B------:R-:W-:-:S09]  /*1260*/  UISETP.NE.AND UP3, UPT, UR26, URZ, UPT ;  /* 0x000000ff1a00728c */ /* 0x000fd2000bf65270 */
[----:B------:R-:W-:Y:S05]  /*1270*/  BRA.U !UP3, `(.L_x_193) ;  /* 0x000000050b0c7547 */ /* 0x000fea000b800000 */
[----:B------:R-:W-:Y:S01]  /*1280*/  ULOP3.LUT UP3, URZ, UR11, 0x7, URZ, 0xc0, !UPT ;  /* 0x000000070bff7892 */ /* 0x000fe2000f86c0ff */
[----:B------:R-:W-:Y:S10]  /*1290*/  BRA.U !UP1, `(.L_x_196) ;  /* 0x0000000109747547 */ /* 0x000ff4000b800000 */
        /* <DEDUP_REMOVED lines=19> */
[----:B------:R-:W3:Y:S04]  /*13d0*/  LDG.E.CONSTANT R23, desc[UR18][R8.64+0x14] ;  /* 0x0000141208177981 */ /* 0x000ee8000c1e9900 */
[----:B------:R-:W3:Y:S04]  /*13e0*/  LDG.E.CONSTANT R24, desc[UR18][R12.64+0x14] ;  /* 0x000014120c187981 */ /* 0x000ee8000c1e9900 */
[----:B------:R-:W3:Y:S01]  /*13f0*/  LDG.E.CONSTANT R22, desc[UR18][R8.64+0x18] ;  /* 0x0000181208167981 */ /* 0x000ee2000c1e9900 */
[----:B----4-:R-:W-:-:S04]  /*1400*/  FFMA R11, R20, R11, R29 ;  /* 0x0000000b140b7223 */ /* 0x010fc8000000001d */
[----:B-----5:R-:W-:Y:S01]  /*1410*/  FFMA R11, R14, R15, R11 ;  /* 0x0000000f0e0b7223 */ /* 0x020fe2000000000b */
[----:B------:R-:W-:-:S03]  /*1420*/  UIADD3 UR16, UPT, UPT, UR16, 0x8, URZ ;  /* 0x0000000810107890 */ /* 0x000fc6000fffe0ff */
[----:B--2---:R-:W-:-:S04]  /*1430*/  FFMA R10, R10, R21, R11 ;  /* 0x000000150a0a7223 */ /* 0x004fc8000000000b */
[----:B---3--:R-:W-:-:S04]  /*1440*/  FFMA R23, R23, R24, R10 ;  /* 0x0000001817177223 */ /* 0x008fc8000000000a */
[----:B------:R-:W-:-:S04]  /*1450*/  FFMA R22, R22, R27, R23 ;  /* 0x0000001b16167223 */ /* 0x000fc80000000017 */
[----:B------:R-:W-:-:S07]  /*1460*/  FFMA R10, R25, R26, R22 ;  /* 0x0000001a190a7223 */ /* 0x000fce0000000016 */
.L_x_196:
[----:B------:R-:W-:Y:S05]  /*1470*/  BRA.U !UP3, `(.L_x_193) ;  /* 0x000000010b8c7547 */ /* 0x000fea000b800000 */
[----:B------:R-:W-:Y:S02]  /*1480*/  PLOP3.LUT P0, PT, PT, PT, UP2, 0x80, 0x8 ;  /* 0x000000000008781c */ /* 0x000fe40003f0f028 */
[----:B------:R-:W-:Y:S02]  /*1490*/  MOV R13, UR16 ;  /* 0x00000010000d7c02 */ /* 0x000fe40008000f00 */
[----:B------:R-:W-:Y:S01]  /*14a0*/  MOV R15, UR16 ;  /* 0x00000010000f7c02 */ /* 0x000fe20008000f00 */
[----:B------:R-:W-:-:S08]  /*14b0*/  @UP2 UIADD3 UR16, UPT, UPT, UR16, 0x4, URZ ;  /* 0x0000000410102890 */ /* 0x000fd0000fffe0ff */
[----:B------:R-:W-:-:S04]  /*14c0*/  @P0 IMAD.WIDE.U32 R12, R13, 0x4, R4 ;  /* 0x000000040d0c0825 */ /* 0x000fc800078e0004 */
[----:B------:R-:W-:Y:S01]  /*14d0*/  @P0 IMAD.WIDE.U32 R14, R15, 0x4, R6 ;  /* 0x000000040f0e0825 */ /* 0x000fe200078e0006 */
[----:B------:R-:W2:Y:S04]  /*14e0*/  @P0 LDG.E.CONSTANT R23, desc[UR18][R12.64] ;  /* 0x000000120c170981 */ /* 0x000ea8000c1e9900 */
[----:B------:R-:W2:Y:S01]  /*14f0*/  @P0 LDG.E.CONSTANT R24, desc[UR18][R14.64] ;  /* 0x000000120e180981 */ /* 0x000ea2000c1e9900 */
[----:B------:R-:W-:-:S03]  /*1500*/  MOV R9, UR16 ;  /* 0x0000001000097c02 */ /* 0x000fc60008000f00 */
[----:B------:R-:W3:Y:S01]  /*1510*/  @P0 LDG.E.CONSTANT R21, desc[UR18][R12.64+0x4] ;  /* 0x000004120c150981 */ /* 0x000ee2000c1e9900 */
[----:B------:R-:W-:-:S03]  /*1520*/  MOV R27, UR16 ;  /* 0x00000010001b7c02 */ /* 0x000fc60008000f00 */
[----:B------:R-:W3:Y:S01]  /*1530*/  @P0 LDG.E.CONSTANT R22, desc[UR18][R14.64+0x4] ;  /* 0x000004120e160981 */ /* 0x000ee2000c1e9900 */
[----:B------:R-:W-:-:S03]  /*1540*/  IMAD.WIDE.U32 R8, R9, 0x4, R4 ;  /* 0x0000000409087825 */ /* 0x000fc600078e0004 */
[----:B------:R-:W4:Y:S01]  /*1550*/  @P0 LDG.E.CONSTANT R11, desc[UR18][R12.64+0x8] ;  /* 0x000008120c0b0981 */ /* 0x000f22000c1e9900 */
[----:B------:R-:W-:-:S03]  /*1560*/  IMAD.WIDE.U32 R6, R27, 0x4, R6 ;  /* 0x000000041b067825 */ /* 0x000fc600078e0006 */
[----:B------:R-:W4:Y:S04]  /*1570*/  @P0 LDG.E.CONSTANT R20, desc[UR18][R14.64+0x8] ;  /* 0x000008120e140981 */ /* 0x000f28000c1e9900 */
[----:B------:R-:W5:Y:S04]  /*1580*/  @P0 LDG.E.CONSTANT R25, desc[UR18][R12.64+0xc] ;  /* 0x00000c120c190981 */ /* 0x000f68000c1e9900 */
[----:B------:R-:W5:Y:S04]  /*1590*/  @P0 LDG.E.CONSTANT R26, desc[UR18][R14.64+0xc] ;  /* 0x00000c120e1a0981 */ /* 0x000f68000c1e9900 */
[----:B------:R-:W5:Y:S04]  /*15a0*/  LDG.E.CONSTANT R27, desc[UR18][R8.64] ;  /* 0x00000012081b7981 */ /* 0x000f68000c1e9900 */
[----:B------:R-:W5:Y:S01]  /*15b0*/  LDG.E.CONSTANT R28, desc[UR18][R6.64] ;  /* 0x00000012061c7981 */ /* 0x000f62000c1e9900 */
[----:B------:R-:W-:Y:S01]  /*15c0*/  UISETP.NE.AND UP3, UPT, UR26, 0x1, UPT ;  /* 0x000000011a00788c */ /* 0x000fe2000bf65270 */
[----:B--2---:R-:W-:-:S04]  /*15d0*/  @P0 FFMA R24, R23, R24, R10 ;  /* 0x0000001817180223 */ /* 0x004fc8000000000a */
[----:B---3--:R-:W-:-:S04]  /*15e0*/  @P0 FFMA R22, R21, R22, R24 ;  /* 0x0000001615160223 */ /* 0x008fc80000000018 */
[----:B----4-:R-:W-:-:S04]  /*15f0*/  @P0 FFMA R20, R11, R20, R22 ;  /* 0x000000140b140223 */ /* 0x010fc80000000016 */
[----:B-----5:R-:W-:-:S04]  /*1600*/  @P0 FFMA R10, R25, R26, R20 ;  /* 0x0000001a190a0223 */ /* 0x020fc80000000014 */
[----:B------:R-:W-:Y:S01]  /*1610*/  FFMA R10, R27, R28, R10 ;  /* 0x0000001c1b0a7223 */ /* 0x000fe2000000000a */
[----:B------:R-:W-:Y:S06]  /*1620*/  BRA.U !UP3, `(.L_x_193) ;  /* 0x000000010b207547 */ /* 0x000fec000b800000 */
[----:B------:R-:W-:Y:S01]  /*1630*/  UISETP.NE.AND UP3, UPT, UR26, 0x2, UPT ;  /* 0x000000021a00788c */ /* 0x000fe2000bf65270 */
[----:B------:R-:W2:Y:S04]  /*1640*/  LDG.E.CONSTANT R11, desc[UR18][R8.64+0x4] ;  /* 0x00000412080b7981 */ /* 0x000ea8000c1e9900 */
[----:B------:R-:W2:Y:S01]  /*1650*/  LDG.E.CONSTANT R12, desc[UR18][R6.64+0x4] ;  /* 0x00000412060c7981 */ /* 0x000ea2000c1e9900 */
[----:B------:R-:W-:-:S13]  /*1660*/  PLOP3.LUT P0, PT, PT, PT, UP3, 0x80, 0x8 ;  /* 0x000000000008781c */ /* 0x000fda0003f0f038 */
[----:B------:R-:W3:Y:S04]  /*1670*/  @P0 LDG.E.CONSTANT R13, desc[UR18][R8.64+0x8] ;  /* 0x00000812080d0981 */ /* 0x000ee8000c1e9900 */
[----:B------:R-:W3:Y:S01]  /*1680*/  @P0 LDG.E.CONSTANT R14, desc[UR18][R6.64+0x8] ;  /* 0x00000812060e0981 */ /* 0x000ee2000c1e9900 */
[----:B--2---:R-:W-:-:S04]  /*1690*/  FFMA R10, R11, R12, R10 ;  /* 0x0000000c0b0a7223 */ /* 0x004fc8000000000a */
[----:B---3--:R-:W-:-:S07]  /*16a0*/  @P0 FFMA R10, R13, R14, R10 ;  /* 0x0000000e0d0a0223 */ /* 0x008fce000000000a */
.L_x_193:
[----:B------:R-:W0:Y:S01]  /*16b0*/  S2UR UR16, SR_CgaCtaId ;  /* 0x00000000001079c3 */ /* 0x000e220000008800 */
[----:B------:R-:W1:Y:S01]  /*16c0*/  LDCU UR31, c[0x0][0x3a0] ;  /* 0x00007400ff1f77ac */ /* 0x000e620008000800 */
[----:B------:R-:W-:Y:S01]  /*16d0*/  UMOV UR6, 0x400 ;  /* 0x0000040000067882 */ /* 0x000fe20000000000 */
[----:B-1----:R-:W-:Y:S01]  /*16e0*/  FMUL R10, R10, UR31 ;  /* 0x0000001f0a0a7c20 */ /* 0x002fe20008400000 */
[----:B0-----:R-:W-:Y:S02]  /*16f0*/  ULEA UR16, UR16, UR6, 0x18 ;  /* 0x0000000610107291 */ /* 0x001fe4000f8ec0ff */
[----:B------:R-:W0:Y:S02]  /*1700*/  LDCU UR6, c[0x0][0x394] ;  /* 0x00007280ff0677ac */ /* 0x000e240008000800 */
[----:B------:R-:W-:Y:S02]  /*1710*/  ULEA UR17, UR5, UR16, 0x2 ;  /* 0x0000001005117291 */ /* 0x000fe4000f8e10ff */
[----:B------:R-:W-:-:S07]  /*1720*/  UIADD3 UR5, UPT, UPT, UR5, 0x1, URZ ;  /* 0x0000000105057890 */ /* 0x000fce000fffe0ff */
[----:B------:R1:W-:Y:S01]  /*1730*/  STS [UR17], R10 ;  /* 0x0000000aff007988 */ /* 0x0003e20008000811 */
[----:B0-----:R-:W-:-:S09]  /*1740*/  UISETP.NE.AND UP3, UPT, UR5, UR6, UPT ;  /* 0x000000060500728c */ /* 0x001fd2000bf65270 */
[----:B-1----:R-:W-:Y:S05]  /*1750*/  BRA.U UP3, `(.L_x_197) ;  /* 0xffffffed03b07547 */ /* 0x002fea000b83ffff */
[----:B------:R-:W0:Y:S01]  /*1760*/  LDS R4, [UR16] ;  /* 0x00000010ff047984 */ /* 0x000e220008000800 */
[----:B------:R-:W-:-:S04]  /*1770*/  UIADD3 UR5, UPT, UPT, UR6, -0x2, URZ ;  /* 0xfffffffe06057890 */ /* 0x000fc8000fffe0ff */
[----:B------:R-:W-:-:S03]  /*1780*/  UISETP.GE.U32.AND UP0, UPT, UR5, 0xf, UPT ;  /* 0x0000000f0500788c */ /* 0x000fc6000bf06070 */
[----:B------:R-:W-:Y:S01]  /*1790*/  UMOV UR5, 0x1 ;  /* 0x0000000100057882 */ /* 0x000fe20000000000 */
[----:B0-----:R-:W-:-:S05]  /*17a0*/  R2UR UR14, R4 ;  /* 0x00000000040e72ca */ /* 0x001fca00000e0000 */
[----:B------:R-:W-:Y:S10]  /*17b0*/  BRA.U !UP0, `(.L_x_198) ;  /* 0x0000000108547547 */ /* 0x000ff4000b800000 */
[----:B------:R-:W-:-:S05]  /*17c0*/  UMOV UR5, 0x1 ;  /* 0x0000000100057882 */ /* 0x000fca0000000000 */
.L_x_199:
[----:B------:R-:W-:-:S09]  /*17d0*/  ULEA UR15, UR5, UR16, 0x2 ;  /* 0x00000010050f7291 */ /* 0x000fd2000f8e10ff */
[----:B------:R-:W-:Y:S04]  /*17e0*/  LDS R23, [UR15] ;  /* 0x0000000fff177984 */ /* 0x000fe80008000800 */
[----:B------:R-:W0:Y:S04]  /*17f0*/  LDS.64 R20, [UR15+0x4] ;  /* 0x0000040fff147984 */ /* 0x000e280008000a00 */
[----:B------:R-:W1:Y:S04]  /*1800*/  LDS.128 R4, [UR15+0xc] ;  /* 0x00000c0fff047984 */ /* 0x000e680008000c00 */
[----:B------:R-:W2:Y:S04]  /*1810*/  LDS.128 R8, [UR15+0x1c] ;  /* 0x00001c0fff087984 */ /* 0x000ea80008000c00 */
[----:B------:R-:W3:Y:S04]  /*1820*/  LDS.128 R12, [UR15+0x2c] ;  /* 0x00002c0fff0c7984 */ /* 0x000ee80008000c00 */
[----:B------:R-:W4:Y:S01]  /*1830*/  LDS R22, [UR15+0x3c] ;  /* 0x00003c0fff167984 */ /* 0x000f220008000800 */
[----:B------:R-:W-:-:S02]  /*1840*/  UIADD3 UR15, UPT, UPT, UR5, 0xf, URZ ;  /* 0x0000000f050f7890 */ /* 0x000fc4000fffe0ff */
[----:B------:R-:W-:Y:S02]  /*1850*/  UIADD3 UR5, UPT, UPT, UR5, 0x10, URZ ;  /* 0x0000001005057890 */ /* 0x000fe4000fffe0ff */
[----:B------:R-:W-:Y:S01]  /*1860*/  UISETP.NE.AND UP0, UPT, UR15, UR12, UPT ;  /* 0x0000000c0f00728c */ /* 0x000fe2000bf05270 */
[----:B0-----:R-:W-:-:S04]  /*1870*/  FMNMX3 R20, R23, UR14, R20, !PT ;  /* 0x0000000e17147c76 */ /* 0x001fc8000f800014 */
[----:B-1----:R-:W-:-:S04]  /*1880*/  FMNMX3 R4, R20, R21, R4, !PT ;  /* 0x0000001514047276 */ /* 0x002fc80007800004 */
[----:B------:R-:W-:-:S04]  /*1890*/  FMNMX3 R4, R4, R5, R6, !PT ;  /* 0x0000000504047276 */ /* 0x000fc80007800006 */
[----:B--2---:R-:W-:-:S04]  /*18a0*/  FMNMX3 R4, R4, R7, R8, !PT ;  /* 0x0000000704047276 */ /* 0x004fc80007800008 */
[----:B------:R-:W-:-:S04]  /*18b0*/  FMNMX3 R4, R4, R9, R10, !PT ;  /* 0x0000000904047276 */ /* 0x000fc8000780000a */
[----:B---3--:R-:W-:-:S04]  /*18c0*/  FMNMX3 R4, R4, R11, R12, !PT ;  /* 0x0000000b04047276 */ /* 0x008fc8000780000c */
[----:B------:R-:W-:-:S04]  /*18d0*/  FMNMX3 R4, R4, R13, R14, !PT ;  /* 0x0000000d04047276 */ /* 0x000fc8000780000e */
[----:B----4-:R-:W-:-:S04]  /*18e0*/  FMNMX3 R4, R4, R15, R22, !PT ;  /* 0x0000000f04047276 */ /* 0x010fc80007800016 */
[----:B------:R-:W-:Y:S01]  /*18f0*/  R2UR UR14, R4 ;  /* 0x00000000040e72ca */ /* 0x000fe200000e0000 */
[----:B------:R-:W-:-:S14]  /*1900*/  BRA.U UP0, `(.L_x_199) ;  /* 0xfffffffd00b07547 */ /* 0x000fdc000b83ffff */
.L_x_198:
[----:B------:R-:W-:-:S09]  /*1910*/  UISETP.NE.AND UP0, UPT, UR29, URZ, UPT ;  /* 0x000000ff1d00728c */ /* 0x000fd2000bf05270 */
[----:B------:R-:W-:Y:S05]  /*1920*/  BRA.U !UP0, `(.L_x_200) ;  /* 0x0000000108c07547 */ /* 0x000fea000b800000 */
[----:B------:R-:W-:Y:S02]  /*1930*/  UISETP.GE.U32.AND UP0, UPT, UR30, 0x7, UPT ;  /* 0x000000071e00788c */ /* 0x000fe4000bf06070 */
[----:B------:R-:W-:-:S04]  /*1940*/  UIADD3 UR15, UPT, UPT, UR6, -0x1, URZ ;  /* 0xffffffff060f7890 */ /* 0x000fc8000fffe0ff */
[----:B------:R-:W-:-:S03]  /*1950*/  ULOP3.LUT UP1, URZ, UR15, 0x7, URZ, 0xc0, !UPT ;  /* 0x000000070fff7892 */ /* 0x000fc6000f82c0ff */
[----:B------:R-:W-:Y:S08]  /*1960*/  BRA.U !UP0, `(.L_x_201) ;  /* 0x00000001083c7547 */ /* 0x000ff0000b800000 */
[----:B------:R-:W-:Y:S02]  /*1970*/  ULEA UR15, UR5, UR16, 0x2 ;  /* 0x00000010050f7291 */ /* 0x000fe4000f8e10ff */
[----:B------:R-:W-:-:S07]  /*1980*/  UIADD3 UR5, UPT, UPT, UR5, 0x8, URZ ;  /* 0x0000000805057890 */ /* 0x000fce000fffe0ff */
[----:B------:R-:W-:Y:S04]  /*1990*/  LDS R4, [UR15] ;  /* 0x0000000fff047984 */ /* 0x000fe80008000800 */
[----:B------:R-:W0:Y:S04]  /*19a0*/  LDS R5, [UR15+0x4] ;  /* 0x0000040fff057984 */ /* 0x000e280008000800 */
[----:B------:R-:W-:Y:S04]  /*19b0*/  LDS R7, [UR15+0x8] ;  /* 0x0000080fff077984 */ /* 0x000fe80008000800 */
[----:B------:R-:W1:Y:S04]  /*19c0*/  LDS R6, [UR15+0xc] ;  /* 0x00000c0fff067984 */ /* 0x000e680008000800 */
[----:B------:R-:W-:Y:S04]  /*19d0*/  LDS R9, [UR15+0x10] ;  /* 0x0000100fff097984 */ /* 0x000fe80008000800 */
[----:B------:R-:W2:Y:S04]  /*19e0*/  LDS R8, [UR15+0x14] ;  /* 0x0000140fff087984 */ /* 0x000ea80008000800 */
[----:B------:R-:W-:Y:S04]  /*19f0*/  LDS R11, [UR15+0x18] ;  /* 0x0000180fff0b7984 */ /* 0x000fe80008000800 */
[----:B------:R-:W3:Y:S01]  /*1a00*/  LDS R10, [UR15+0x1c] ;  /* 0x00001c0fff0a7984 */ /* 0x000ee20008000800 */
[----:B0-----:R-:W-:-:S04]  /*1a10*/  FMNMX3 R4, R4, UR14, R5, !PT ;  /* 0x0000000e04047c76 */ /* 0x001fc8000f800005 */
[----:B-1----:R-:W-:-:S04]  /*1a20*/  FMNMX3 R4, R4, R7, R6, !PT ;  /* 0x0000000704047276 */ /* 0x002fc80007800006 */
[----:B--2---:R-:W-:-:S04]  /*1a30*/  FMNMX3 R4, R4, R9, R8, !PT ;  /* 0x0000000904047276 */ /* 0x004fc80007800008 */
[----:B---3--:R-:W-:-:S04]  /*1a40*/  FMNMX3 R4, R4, R11, R10, !PT ;  /* 0x0000000b04047276 */ /* 0x008fc8000780000a */
[----:B------:R-:W-:-:S15]  /*1a50*/  R2UR UR14, R4 ;  /* 0x00000000040e72ca */ /* 0x000fde00000e0000 */
.L_x_201:
[----:B------:R-:W-:Y:S05]  /*1a60*/  BRA.U !UP1, `(.L_x_200) ;  /* 0x0000000109707547 */ /* 0x000fea000b800000 */
[----:B------:R-:W-:Y:S02]  /*1a70*/  UISETP.GE.U32.AND UP0, UPT, UR20, 0x3, UPT ;  /* 0x000000031400788c */ /* 0x000fe4000bf06070 */
[----:B------:R-:W-:-:S07]  /*1a80*/  UISETP.NE.AND UP1, UPT, UR13, URZ, UPT ;  /* 0x000000ff0d00728c */ /* 0x000fce000bf25270 */
[----:B------:R-:W-:Y:S05]  /*1a90*/  BRA.U !UP0, `(.L_x_202) ;  /* 0x0000000108247547 */ /* 0x000fea000b800000 */
[----:B------:R-:W-:Y:S02]  /*1aa0*/  ULEA UR15, UR5, UR16, 0x2 ;  /* 0x00000010050f7291 */ /* 0x000fe4000f8e10ff */
[----:B------:R-:W-:-:S07]  /*1ab0*/  UIADD3 UR5, UPT, UPT, UR5, 0x4, URZ ;  /* 0x0000000405057890 */ /* 0x000fce000fffe0ff */
[----:B------:R-:W-:Y:S04]  /*1ac0*/  LDS R4, [UR15] ;  /* 0x0000000fff047984 */ /* 0x000fe80008000800 */
[----:B------:R-:W0:Y:S04]  /*1ad0*/  LDS R5, [UR15+0x4] ;  /* 0x0000040fff057984 */ /* 0x000e280008000800 */
[----:B------:R-:W-:Y:S04]  /*1ae0*/  LDS R7, [UR15+0x8] ;  /* 0x0000080fff077984 */ /* 0x000fe80008000800 */
[----:B------:R-:W1:Y:S01]  /*1af0*/  LDS R6, [UR15+0xc] ;  /* 0x00000c0fff067984 */ /* 0x000e620008000800 */
[----:B0-----:R-:W-:-:S04]  /*1b00*/  FMNMX3 R4, R4, UR14, R5, !PT ;  /* 0x0000000e04047c76 */ /* 0x001fc8000f800005 */
[----:B-1----:R-:W-:-:S04]  /*1b10*/  FMNMX3 R4, R4, R7, R6, !PT ;  /* 0x0000000704047276 */ /* 0x002fc80007800006 */
[----:B------:R-:W-:-:S15]  /*1b20*/  R2UR UR14, R4 ;  /* 0x00000000040e72ca */ /* 0x000fde00000e0000 */
.L_x_202:
[----:B------:R-:W-:Y:S05]  /*1b30*/  BRA.U !UP1, `(.L_x_200) ;  /* 0x00000001093c7547 */ /* 0x000fea000b800000 */
[----:B------:R-:W-:Y:S02]  /*1b40*/  ULEA UR5, UR5, UR16, 0x2 ;  /* 0x0000001005057291 */ /* 0x000fe4000f8e10ff */
[----:B------:R-:W-:-:S07]  /*1b50*/  UISETP.NE.AND UP0, UPT, UR13, 0x1, UPT ;  /* 0x000000010d00788c */ /* 0x000fce000bf05270 */
[----:B------:R-:W0:Y:S02]  /*1b60*/  LDS R4, [UR5] ;  /* 0x00000005ff047984 */ /* 0x000e240008000800 */
[----:B0-----:R-:W-:-:S04]  /*1b70*/  FMNMX R4, R4, UR14, !PT ;  /* 0x0000000e04047c09 */ /* 0x001fc8000f800000 */
[----:B------:R-:W-:Y:S01]  /*1b80*/  R2UR UR14, R4 ;  /* 0x00000000040e72ca */ /* 0x000fe200000e0000 */
[----:B------:R-:W-:-:S14]  /*1b90*/  BRA.U !UP0, `(.L_x_200) ;  /* 0x0000000108247547 */ /* 0x000fdc000b800000 */
[----:B------:R-:W-:Y:S01]  /*1ba0*/  UISETP.NE.AND UP0, UPT, UR13, 0x2, UPT ;  /* 0x000000020d00788c */ /* 0x000fe2000bf05270 */
[----:B------:R-:W0:Y:S05]  /*1bb0*/  LDS R4, [UR5+0x4] ;  /* 0x00000405ff047984 */ /* 0x000e2a0008000800 */
[----:B------:R-:W-:-:S13]  /*1bc0*/  PLOP3.LUT P0, PT, PT, PT, UP0, 0x80, 0x8 ;  /* 0x000000000008781c */ /* 0x000fda0003f0f008 */
[----:B------:R-:W1:Y:S01]  /*1bd0*/  @P0 LDS R5, [UR5+0x8] ;  /* 0x00000805ff050984 */ /* 0x000e620008000800 */
[----:B0-----:R-:W-:-:S04]  /*1be0*/  FMNMX R4, R4, UR14, !PT ;  /* 0x0000000e04047c09 */ /* 0x001fc8000f800000 */
[----:B------:R-:W-:-:S13]  /*1bf0*/  R2UR UR14, R4 ;  /* 0x00000000040e72ca */ /* 0x000fda00000e0000 */
[----:B-1----:R-:W-:-:S04]  /*1c00*/  @P0 FMNMX R5, R5, UR14, !PT ;  /* 0x0000000e05050c09 */ /* 0x002fc8000f800000 */
[----:B------:R-:W-:-:S13]  /*1c10*/  @P0 R2UR UR5, R5 ;  /* 0x00000000050502ca */ /* 0x000fda00000e0000 */
[----:B------:R-:W-:-:S05]  /*1c20*/  @UP0 UMOV UR14, UR5 ;  /* 0x00000005000e0c82 */ /* 0x000fca0008000000 */
.L_x_200:
[----:B------:R-:W-:Y:S01]  /*1c30*/  UISETP.GE.U32.AND UP0, UPT, UR6, 0x4, UPT ;  /* 0x000000040600788c */ /* 0x000fe2000bf06070 */
[----:B------:R-:W-:Y:S01]  /*1c40*/  HFMA2 R7, -RZ, RZ, 0, 0 ;  /* 0x00000000ff077431 */ /* 0x000fe200000001ff */
[----:B------:R-:W-:-:S07]  /*1c50*/  UMOV UR5, URZ ;  /* 0x000000ff00057c82 */ /* 0x000fce0008000000 */
[----:B------:R-:W-:Y:S05]  /*1c60*/  BRA.U !UP0, `(.L_x_203) ;  /* 0x0000000108e87547 */ /* 0x000fea000b800000 */
[----:B------:R-:W-:Y:S01]  /*1c70*/  MOV R7, RZ ;  /* 0x000000ff00077202 */ /* 0x000fe20000000f00 */
[----:B------:R-:W-:-:S06]  /*1c80*/  UMOV UR5, URZ ;  /* 0x000000ff00057c82 */ /* 0x000fcc0008000000 */
.L_x_204:
[----:B------:R-:W-:Y:S01]  /*1c90*/  ULEA UR15, UR5, UR16, 0x2 ;  /* 0x00000010050f7291 */ /* 0x000fe2000f8e10ff */
[----:B0-----:R-:W-:Y:S01]  /*1ca0*/  HFMA2 R4, -RZ, RZ, 0.96630859375, -0.0022525787353515625 ;  /* 0x3bbb989dff047431 */ /* 0x001fe200000001ff */
[----:B------:R-:W-:Y:S02]  /*1cb0*/  ULEA UR17, UR5, UR23, 0x2 ;  /* 0x0000001705117291 */ /* 0x000fe4000f8e10ff */
[----:B------:R-:W-:-:S04]  /*1cc0*/  UIADD3 UR5, UPT, UPT, UR5, 0x4, URZ ;  /* 0x0000000405057890 */ /* 0x000fc8000fffe0ff */
[----:B------:R-:W-:Y:S01]  /*1cd0*/  UISETP.NE.AND UP1, UPT, UR5, UR8, UPT ;  /* 0x000000080500728c */ /* 0x000fe2000bf25270 */
[----:B------:R-:W0:Y:S02]  /*1ce0*/  LDS R5, [UR15] ;  /* 0x0000000fff057984 */ /* 0x000e240008000800 */
[----:B0-----:R-:W-:Y:S01]  /*1cf0*/  FADD R9, R5, -UR14 ;  /* 0x8000000e05097e21 */ /* 0x001fe20008000000 */
[----:B------:R-:W-:-:S03]  /*1d00*/  MOV R5, 0x437c0000 ;  /* 0x437c000000057802 */ /* 0x000fc60000000f00 */
[----:B------:R-:W-:-:S04]  /*1d10*/  FFMA.SAT R6, R9, R4, 0.5 ;  /* 0x3f00000009067423 */ /* 0x000fc80000002004 */
[----:B------:R-:W-:-:S04]  /*1d20*/  FFMA.RM R6, R6, R5, 12582913 ;  /* 0x4b40000106067423 */ /* 0x000fc80000004005 */
[C---:B------:R-:W-:Y:S01]  /*1d30*/  FADD R8, R6.reuse, -12583039 ;  /* 0xcb40007f06087421 */ /* 0x040fe20000000000 */
[----:B------:R-:W-:-:S03]  /*1d40*/  SHF.L.U32 R6, R6, 0x17, RZ ;  /* 0x0000001706067819 */ /* 0x000fc600000006ff */
[----:B------:R-:W-:-:S04]  /*1d50*/  FFMA R8, R9, 1.4426950216293334961, -R8 ;  /* 0x3fb8aa3b09087823 */ /* 0x000fc80000000808 */
[----:B------:R-:W-:-:S04]  /*1d60*/  FFMA R8, R9, 1.925963033500011079e-08, R8 ;  /* 0x32a5706009087823 */ /* 0x000fc80000000008 */
[----:B------:R-:W0:Y:S02]  /*1d70*/  MUFU.EX2 R9, R8 ;  /* 0x0000000800097308 */ /* 0x000e240000000800 */
[----:B0-----:R-:W-:-:S04]  /*1d80*/  FMUL R6, R6, R9 ;  /* 0x0000000906067220 */ /* 0x001fc80000400000 */
[----:B------:R-:W-:Y:S01]  /*1d90*/  FADD R7, R6, R7 ;  /* 0x0000000706077221 */ /* 0x000fe20000000000 */
[----:B------:R-:W-:Y:S04]  /*1da0*/  STS [UR17], R6 ;  /* 0x00000006ff007988 */ /* 0x000fe80008000811 */
[----:B------:R-:W0:Y:S02]  /*1db0*/  LDS R9, [UR15+0x4] ;  /* 0x0000040fff097984 */ /* 0x000e240008000800 */
[----:B0-----:R-:W-:-:S04]  /*1dc0*/  FADD R9, R9, -UR14 ;  /* 0x8000000e09097e21 */ /* 0x001fc80008000000 */
        /* <DEDUP_REMOVED lines=9> */
[----:B------:R-:W-:Y:S04]  /*1e60*/  STS [UR17+0x4], R8 ;  /* 0x00000408ff007988 */ /* 0x000fe80008000811 */
        /* <DEDUP_REMOVED lines=23> */
[----:B------:R0:W-:Y:S01]  /*1fe0*/  STS [UR17+0xc], R4 ;  /* 0x00000c04ff007988 */ /* 0x0001e20008000811 */
[----:B------:R-:W-:Y:S05]  /*1ff0*/  BRA.U UP1, `(.L_x_204) ;  /* 0xfffffffd01247547 */ /* 0x000fea000b83ffff */
[----:B------:R-:W-:-:S05]  /*2000*/  UMOV UR5, UR8 ;  /* 0x0000000800057c82 */ /* 0x000fca0008000000 */
.L_x_203:
[----:B------:R-:W-:-:S09]  /*2010*/  UISETP.NE.AND UP1, UPT, UR25, URZ, UPT ;  /* 0x000000ff1900728c */ /* 0x000fd2000bf25270 */
[----:B------:R-:W-:Y:S05]  /*2020*/  BRA.U !UP1, `(.L_x_205) ;  /* 0x0000000109c87547 */ /* 0x000fea000b800000 */
[----:B------:R-:W-:Y:S02]  /*2030*/  UISETP.NE.AND UP1, UPT, UR25, 0x1, UPT ;  /* 0x000000011900788c */ /* 0x000fe4000bf25270 */
[----:B------:R-:W-:-:S04]  /*2040*/  ULOP3.LUT UR6, UR6, 0x1, URZ, 0xc0, !UPT ;  /* 0x0000000106067892 */ /* 0x000fc8000f8ec0ff */
[----:B------:R-:W-:-:S03]  /*2050*/  UISETP.NE.U32.AND UP2, UPT, UR6, 0x1, UPT ;  /* 0x000000010600788c */ /* 0x000fc6000bf45070 */
[----:B------:R-:W-:Y:S08]  /*2060*/  BRA.U !UP1, `(.L_x_206) ;  /* 0x0000000109747547 */ /* 0x000ff0000b800000 */
[----:B------:R-:W-:Y:S01]  /*2070*/  ULEA UR6, UR5, UR16, 0x2 ;  /* 0x0000001005067291 */ /* 0x000fe2000f8e10ff */
[----:B------:R-:W-:Y:S01]  /*2080*/  HFMA2 R6, -RZ, RZ, 0.96630859375, -0.0022525787353515625 ;  /* 0x3bbb989dff067431 */ /* 0x000fe200000001ff */
[----:B------:R-:W-:Y:S01]  /*2090*/  MOV R8, 0x437c0000 ;  /* 0x437c000000087802 */ /* 0x000fe20000000f00 */
[----:B------:R-:W-:Y:S02]  /*20a0*/  ULEA UR15, UR5, UR23, 0x2 ;  /* 0x00000017050f7291 */ /* 0x000fe4000f8e10ff */
[----:B------:R-:W-:-:S04]  /*20b0*/  UIADD3 UR5, UPT, UPT, UR5, 0x2, URZ ;  /* 0x0000000205057890 */ /* 0x000fc8000fffe0ff */
[----:B0-----:R-:W0:Y:S02]  /*20c0*/  LDS R4, [UR6] ;  /* 0x00000006ff047984 */ /* 0x001e240008000800 */
        /* <DEDUP_REMOVED lines=22> */
[----:B------:R1:W-:Y:S06]  /*2230*/  STS [UR15+0x4], R6 ;  /* 0x00000406ff007988 */ /* 0x0003ec000800080f */
.L_x_206:
[----:B------:R-:W-:Y:S05]  /*2240*/  BRA.U UP2, `(.L_x_205) ;  /* 0x0000000102407547 */ /* 0x000fea000b800000 */
[----:B------:R-:W-:Y:S01]  /*2250*/  ULEA UR6, UR5, UR16, 0x2 ;  /* 0x0000001005067291 */ /* 0x000fe2000f8e10ff */
[----:B------:R-:W-:Y:S01]  /*2260*/  HFMA2 R5, -RZ, RZ, 0.96630859375, -0.0022525787353515625 ;  /* 0x3bbb989dff057431 */ /* 0x000fe200000001ff */
[----:B-1----:R-:W-:Y:S01]  /*2270*/  MOV R6, 0x437c0000 ;  /* 0x437c000000067802 */ /* 0x002fe20000000f00 */
[----:B------:R-:W-:-:S06]  /*2280*/  ULEA UR5, UR5, UR23, 0x2 ;  /* 0x0000001705057291 */ /* 0x000fcc000f8e10ff */
        /* <DEDUP_REMOVED lines=11> */
[----:B------:R2:W-:Y:S06]  /*2340*/  STS [UR5], R4 ;  /* 0x00000004ff007988 */ /* 0x0005ec0008000805 */
.L_x_205:
[----:B-1----:R-:W-:Y:S01]  /*2350*/  MOV R6, RZ ;  /* 0x000000ff00067202 */ /* 0x002fe20000000f00 */
[----:B------:R-:W-:Y:S01]  /*2360*/  UMOV UR5, URZ ;  /* 0x000000ff00057c82 */ /* 0x000fe20008000000 */
[----:B------:R-:W-:Y:S05]  /*2370*/  BRA.U !UP0, `(.L_x_207) ;  /* 0x0000000908a07547 */ /* 0x000fea000b800000 */
[----:B------:R-:W-:Y:S01]  /*2380*/  HFMA2 R6, -RZ, RZ, 0, 0 ;  /* 0x00000000ff067431 */ /* 0x000fe200000001ff */
[----:B------:R-:W-:-:S06]  /*2390*/  UMOV UR5, URZ ;  /* 0x000000ff00057c82 */ /* 0x000fcc0008000000 */
.L_x_220:
[----:B------:R-:W-:Y:S01]  /*23a0*/  ULEA UR6, UR5, UR23, 0x2 ;  /* 0x0000001705067291 */ /* 0x000fe2000f8e10ff */
[----:B--2---:R-:W1:Y:S01]  /*23b0*/  MUFU.RCP R8, R7 ;  /* 0x0000000700087308 */ /* 0x004e620000001000 */
[----:B------:R-:W-:-:S04]  /*23c0*/  UIADD3 UR5, UPT, UPT, UR5, 0x4, URZ ;  /* 0x0000000405057890 */ /* 0x000fc8000fffe0ff */
[----:B------:R-:W-:-:S03]  /*23d0*/  UISETP.NE.AND UP0, UPT, UR5, UR8, UPT ;  /* 0x000000080500728c */ /* 0x000fc6000bf05270 */
[----:B0-2---:R-:W0:Y:S01]  /*23e0*/  LDS R4, [UR6] ;  /* 0x00000006ff047984 */ /* 0x005e220008000800 */
[----:B-1----:R-:W-:-:S04]  /*23f0*/  FFMA R5, R8, -R7, 1 ;  /* 0x3f80000008057423 */ /* 0x002fc80000000807 */
[----:B------:R-:W-:Y:S01]  /*2400*/  FFMA R5, R8, R5, R8 ;  /* 0x0000000508057223 */ /* 0x000fe20000000008 */
[----:B0-----:R-:W0:Y:S03]  /*2410*/  FCHK P0, R4, R7 ;  /* 0x0000000704007302 */ /* 0x001e260000000000 */
[----:B------:R-:W-:-:S04]  /*2420*/  FFMA R8, R4, R5, RZ ;  /* 0x0000000504087223 */ /* 0x000fc800000000ff */
[----:B------:R-:W-:-:S04]  /*2430*/  FFMA R9, R8, -R7, R4 ;  /* 0x8000000708097223 */ /* 0x000fc80000000004 */
[----:B------:R-:W-:Y:S01]  /*2440*/  FFMA R9, R5, R9, R8 ;  /* 0x0000000905097223 */ /* 0x000fe20000000008 */
[----:B0-----:R-:W-:Y:S06]  /*2450*/  @!P0 BRA `(.L_x_208) ;  /* 0x00000000000c8947 */ /* 0x001fec0003800000 */
[----:B------:R-:W-:Y:S02]  /*2460*/  MOV R5, R7 ;  /* 0x0000000700057202 */ /* 0x000fe40000000f00 */
[----:B------:R-:W-:-:S07]  /*2470*/  MOV R11, 0x2490 ;  /* 0x00002490000b7802 */ /* 0x000fce0000000f00 */
[----:B------:R-:W-:Y:S05]  /*2480*/  CALL.REL.NOINC `($__internal_5_$__cuda_sm3x_div_rn_noftz_f32_slowpath) ;  /* 0x0000005800dc7944 */ /* 0x000fea0003c00000 */
.L_x_208:
[----:B------:R-:W0:Y:S01]  /*2490*/  LDS R8, [UR6+0x4] ;  /* 0x00000406ff087984 */ /* 0x000e220008000800 */
        /* <DEDUP_REMOVED lines=23> */
[C---:B------:R-:W-:Y:S01]  /*2610*/  FFMA R15, R12.reuse, R5, -0.5 ;  /* 0xbf0000000c0f7423 */ /* 0x040fe20000000005 */
[----:B------:R-:W-:Y:S02]  /*2620*/  I2FP.F32.S32 R5, R10 ;  /* 0x0000000a00057245 */ /* 0x000fe40000201400 */
[----:B------:R-:W-:Y:S01]  /*2630*/  MOV R10, 0x7f800000 ;  /* 0x7f800000000a7802 */ /* 0x000fe20000000f00 */
[C---:B------:R-:W-:Y:S02]  /*2640*/  FMUL R15, R12.reuse, R15 ;  /* 0x0000000f0c0f7220 */ /* 0x040fe40000400000 */
[----:B------:R-:W-:Y:S02]  /*2650*/  FFMA R5, R5, 1.1920928955078125e-07, RZ ;  /* 0x3400000005057823 */ /* 0x000fe400000000ff */
[----:B------:R-:W-:-:S04]  /*2660*/  FFMA R12, R12, R15, R12 ;  /* 0x0000000f0c0c7223 */ /* 0x000fc8000000000c */
[----:B------:R-:W-:Y:S01]  /*2670*/  FFMA R5, R5, 0.69314718246459960938, R12 ;  /* 0x3f31721805057823 */ /* 0x000fe2000000000c */
[----:B------:R-:W-:-:S04]  /*2680*/  @P0 FFMA R5, R9, R10, +INF ;  /* 0x7f80000009050423 */ /* 0x000fc8000000000a */
[----:B------:R-:W-:-:S07]  /*2690*/  FFMA R6, R5, -R9, R6 ;  /* 0x8000000905067223 */ /* 0x000fce0000000006 */
.L_x_210:
[----:B------:R-:W-:Y:S05]  /*26a0*/  BSYNC.RECONVERGENT B0 ;  /* 0x0000000000007941 */ /* 0x000fea0003800200 */
.L_x_209:
[----:B------:R-:W-:Y:S01]  /*26b0*/  FFMA R11, R4, R11, R13 ;  /* 0x0000000b040b7223 */ /* 0x000fe2000000000d */
[----:B0-----:R-:W-:Y:S06]  /*26c0*/  @!P1 BRA `(.L_x_211) ;  /* 0x0000000000149947 */ /* 0x001fec0003800000 */
[----:B------:R-:W-:Y:S02]  /*26d0*/  MOV R4, R8 ;  /* 0x0000000800047202 */ /* 0x000fe40000000f00 */
[----:B------:R-:W-:Y:S02]  /*26e0*/  MOV R5, R7 ;  /* 0x0000000700057202 */ /* 0x000fe40000000f00 */
[----:B------:R-:W-:-:S07]  /*26f0*/  MOV R11, 0x2710 ;  /* 0x00002710000b7802 */ /* 0x000fce0000000f00 */
[----:B--2---:R-:W-:Y:S05]  /*2700*/  CALL.REL.NOINC `($__internal_5_$__cuda_sm3x_div_rn_noftz_f32_slowpath) ;  /* 0x00000058003c7944 */ /* 0x004fea0003c00000 */
[----:B------:R-:W-:-:S07]  /*2710*/  MOV R11, R9 ;  /* 0x00000009000b7202 */ /* 0x000fce0000000f00 */
.L_x_211:
[----:B--2---:R-:W0:Y:S01]  /*2720*/  LDS R8, [UR6+0x8] ;  /* 0x00000806ff087984 */ /* 0x004e220008000800 */
        /* <DEDUP_REMOVED lines=32> */
.L_x_213:
[----:B------:R-:W-:Y:S05]  /*2930*/  BSYNC.RECONVERGENT B0 ;  /* 0x0000000000007941 */ /* 0x000fea0003800200 */
.L_x_212:
[----:B------:R-:W-:Y:S01]  /*2940*/  FFMA R9, R4, R9, R13 ;  /* 0x0000000904097223 */ /* 0x000fe2000000000d */
[----:B0-----:R-:W-:Y:S06]  /*2950*/  @!P1 BRA `(.L_x_214) ;  /* 0x0000000000109947 */ /* 0x001fec0003800000 */
[----:B------:R-:W-:Y:S02]  /*2960*/  MOV R4, R8 ;  /* 0x0000000800047202 */ /* 0x000fe40000000f00 */
[----:B------:R-:W-:Y:S02]  /*2970*/  MOV R5, R7 ;  /* 0x0000000700057202 */ /* 0x000fe40000000f00 */
[----:B--2---:R-:W-:-:S07]  /*2980*/  MOV R11, 0x29a0 ;  /* 0x000029a0000b7802 */ /* 0x004fce0000000f00 */
[----:B------:R-:W-:Y:S05]  /*2990*/  CALL.REL.NOINC `($__internal_5_$__cuda_sm3x_div_rn_noftz_f32_slowpath) ;  /* 0x0000005400987944 */ /* 0x000fea0003c00000 */
.L_x_214:
        /* <DEDUP_REMOVED lines=33> */
.L_x_216:
[----:B------:R-:W-:Y:S05]  /*2bb0*/  BSYNC.RECONVERGENT B0 ;  /* 0x0000000000007941 */ /* 0x000fea0003800200 */
.L_x_215:
[----:B------:R-:W-:Y:S01]  /*2bc0*/  FFMA R11, R4, R11, R13 ;  /* 0x0000000b040b7223 */ /* 0x000fe2000000000d */
[----:B0-----:R-:W-:Y:S06]  /*2bd0*/  @!P1 BRA `(.L_x_217) ;  /* 0x0000000000149947 */ /* 0x001fec0003800000 */
[----:B------:R-:W-:Y:S02]  /*2be0*/  MOV R4, R8 ;  /* 0x0000000800047202 */ /* 0x000fe40000000f00 */
[----:B------:R-:W-:Y:S02]  /*2bf0*/  MOV R5, R7 ;  /* 0x0000000700057202 */ /* 0x000fe40000000f00 */
[----:B------:R-:W-:-:S07]  /*2c00*/  MOV R11, 0x2c20 ;  /* 0x00002c20000b7802 */ /* 0x000fce0000000f00 */
[----:B--2---:R-:W-:Y:S05]  /*2c10*/  CALL.REL.NOINC `($__internal_5_$__cuda_sm3x_div_rn_noftz_f32_slowpath) ;  /* 0x0000005000f87944 */ /* 0x004fea0003c00000 */
[----:B------:R-:W-:-:S07]  /*2c20*/  MOV R11, R9 ;  /* 0x00000009000b7202 */ /* 0x000fce0000000f00 */
.L_x_217:
[----:B------:R0:W-:Y:S01]  /*2c30*/  STS [UR6+0xc], R11 ;  /* 0x00000c0bff007988 */ /* 0x0001e20008000806 */
[----:B------:R-:W-:Y:S01]  /*2c40*/  FSETP.GT.AND P0, PT, R11, 9.9999999392252902908e-09, PT ;  /* 0x322bcc770b00780b */ /* 0x000fe20003f04000 */
[----:B------:R-:W-:-:S12]  /*2c50*/  BSSY.RECONVERGENT B0, `(.L_x_218) ;  /* 0x0000018000007945 */ /* 0x000fd80003800200 */
[----:B0-----:R-:W-:Y:S05]  /*2c60*/  @!P0 BRA `(.L_x_219) ;  /* 0x0000000000588947 */ /* 0x001fea0003800000 */
[C---:B------:R-:W-:Y:S01]  /*2c70*/  IADD3 R4, PT, PT, R11.reuse, -0x3f2aaaab, RZ ;  /* 0xc0d555550b047810 */ /* 0x040fe20007ffe0ff */
[----:B--2---:R-:W-:Y:S01]  /*2c80*/  HFMA2 R8, -RZ, RZ, 1.5048828125, 33.21875 ;  /* 0x3e055027ff087431 */ /* 0x004fe200000001ff */
        /* <DEDUP_REMOVED lines=20> */
.L_x_219:
[----:B------:R-:W-:Y:S05]  /*2dd0*/  BSYNC.RECONVERGENT B0 ;  /* 0x0000000000007941 */ /* 0x000fea0003800200 */
.L_x_218:
[----:B------:R-:W-:Y:S05]  /*2de0*/  BRA.U UP0, `(.L_x_220) ;  /* 0xfffffff5006c7547 */ /* 0x000fea000b83ffff */
[----:B------:R-:W-:-:S05]  /*2df0*/  UMOV UR5, UR8 ;  /* 0x0000000800057c82 */ /* 0x000fca0008000000 */
.L_x_207:
[----:B------:R-:W-:-:S09]  /*2e00*/  UISETP.NE.AND UP0, UPT, UR25, URZ, UPT ;  /* 0x000000ff1900728c */ /* 0x000fd2000bf05270 */
[----:B------:R-:W-:Y:S05]  /*2e10*/  BRA.U !UP0, `(.L_x_221) ;  /* 0x0000000908007547 */ /* 0x000fea000b800000 */
[----:B------:R-:W-:Y:S01]  /*2e20*/  ULEA UR5, UR5, UR23, 0x2 ;  /* 0x0000001705057291 */ /* 0x000fe2000f8e10ff */
[----:B0-2---:R-:W0:Y:S08]  /*2e30*/  MUFU.RCP R4, R7 ;  /* 0x0000000700047308 */ /* 0x005e300000001000 */
[----:B------:R-:W1:Y:S01]  /*2e40*/  LDS R10, [UR5] ;  /* 0x00000005ff0a7984 */ /* 0x000e620008000800 */
[----:B0-----:R-:W-:-:S04]  /*2e50*/  FFMA R5, R4, -R7, 1 ;  /* 0x3f80000004057423 */ /* 0x001fc80000000807 */
[----:B------:R-:W-:Y:S01]  /*2e60*/  FFMA R4, R4, R5, R4 ;  /* 0x0000000504047223 */ /* 0x000fe20000000004 */
[----:B-1----:R-:W0:Y:S03]  /*2e70*/  FCHK P0, R10, R7 ;  /* 0x000000070a007302 */ /* 0x002e260000000000 */
[----:B------:R-:W-:-:S04]  /*2e80*/  FFMA R5, R4, R10, RZ ;  /* 0x0000000a04057223 */ /* 0x000fc800000000ff */
[----:B------:R-:W-:-:S04]  /*2e90*/  FFMA R8, R5, -R7, R10 ;  /* 0x8000000705087223 */ /* 0x000fc8000000000a */
[----:B------:R-:W-:Y:S01]  /*2ea0*/  FFMA R5, R4, R8, R5 ;  /* 0x0000000804057223 */ /* 0x000fe20000000005 */
[----:B0-----:R-:W-:Y:S06]  /*2eb0*/  @!P0 BRA `(.L_x_222) ;  /* 0x0000000000148947 */ /* 0x001fec0003800000 */
[----:B------:R-:W-:Y:S02]  /*2ec0*/  MOV R4, R10 ;  /* 0x0000000a00047202 */ /* 0x000fe40000000f00 */
[----:B------:R-:W-:Y:S02]  /*2ed0*/  MOV R5, R7 ;  /* 0x0000000700057202 */ /* 0x000fe40000000f00 */
[----:B------:R-:W-:-:S07]  /*2ee0*/  MOV R11, 0x2f00 ;  /* 0x00002f00000b7802 */ /* 0x000fce0000000f00 */
[----:B------:R-:W-:Y:S05]  /*2ef0*/  CALL.REL.NOINC `($__internal_5_$__cuda_sm3x_div_rn_noftz_f32_slowpath) ;  /* 0x0000005000407944 */ /* 0x000fea0003c00000 */
[----:B------:R-:W-:-:S07]  /*2f00*/  MOV R5, R9 ;  /* 0x0000000900057202 */ /* 0x000fce0000000f00 */
.L_x_222:
        /* <DEDUP_REMOVED lines=26> */
.L_x_224:
[----:B------:R-:W-:Y:S05]  /*30b0*/  BSYNC.RECONVERGENT B0 ;  /* 0x0000000000007941 */ /* 0x000fea0003800200 */
.L_x_223:
        /* <DEDUP_REMOVED lines=16> */
.L_x_225:
        /* <DEDUP_REMOVED lines=26> */
.L_x_227:
[----:B------:R-:W-:Y:S05]  /*3360*/  BSYNC.RECONVERGENT B0 ;  /* 0x0000000000007941 */ /* 0x000fea0003800200 */
.L_x_226:
        /* <DEDUP_REMOVED lines=16> */
.L_x_228:
        /* <DEDUP_REMOVED lines=26> */
.L_x_229:
[----:B------:R-:W-:Y:S05]  /*3610*/  BSYNC.RECONVERGENT B0 ;  /* 0x0000000000007941 */ /* 0x000fea0003800200 */
.L_x_221:
[----:B------:R-:W1:Y:S01]  /*3620*/  LDCU UR5, c[0x0][0x39c] ;  /* 0x00007380ff0577ac */ /* 0x000e620008000800 */
[----:B------:R-:W-:Y:S01]  /*3630*/  FADD R16, R6, R16 ;  /* 0x0000001006107221 */ /* 0x000fe20000000000 */
[----:B------:R-:W-:-:S04]  /*3640*/  UIADD3 UR4, UPT, UPT, UR4, 0x1, URZ ;  /* 0x0000000104047890 */ /* 0x000fc8000fffe0ff */
[----:B-1----:R-:W-:-:S09]  /*3650*/  UISETP.NE.AND UP0, UPT, UR4, UR5, UPT ;  /* 0x000000050400728c */ /* 0x002fd2000bf05270 */
[----:B------:R-:W-:Y:S05]  /*3660*/  BRA.U !UP0, `(.L_x_186) ;  /* 0x0000004908187547 */ /* 0x000fea000b800000 */
[----:B------:R-:W-:Y:S05]  /*3670*/  BRA `(.L_x_230) ;  /* 0xffffffcc00c47947 */ /* 0x000fea000383ffff */
.L_x_188:
[----:B------:R-:W-:Y:S01]  /*3680*/  ULOP3.LUT UR16, UR24, 0xc, URZ, 0xc0, !UPT ;  /* 0x0000000c18107892 */ /* 0x000fe2000f8ec0ff */
[----:B------:R-:W-:Y:S01]  /*3690*/  HFMA2 R16, -RZ, RZ, 0, 0 ;  /* 0x00000000ff107431 */ /* 0x000fe200000001ff */
[----:B------:R-:W-:Y:S01]  /*36a0*/  ULOP3.LUT UR4, UR24, 0xfffffffc, URZ, 0xc0, !UPT ;  /* 0xfffffffc18047892 */ /* 0x000fe2000f8ec0ff */
[C---:B------:R-:W-:Y:S01]  /*36b0*/  SHF.L.U64.HI R6, R3.reuse, 0x2, R0 ;  /* 0x0000000203067819 */ /* 0x040fe20000010200 */
[----:B------:R-:W-:Y:S01]  /*36c0*/  ULOP3.LUT UR5, UR11, 0x4, URZ, 0x3c, !UPT ;  /* 0x000000040b057892 */ /* 0x000fe2000f8e3cff */
[----:B------:R-:W-:Y:S01]  /*36d0*/  SHF.L.U32 R3, R3, 0x2, RZ ;  /* 0x0000000203037819 */ /* 0x000fe200000006ff */
[----:B------:R-:W-:Y:S02]  /*36e0*/  ULOP3.LUT UR20, UR24, 0x4, URZ, 0xc0, !UPT ;  /* 0x0000000418147892 */ /* 0x000fe4000f8ec0ff */
[----:B------:R-:W-:Y:S02]  /*36f0*/  UIADD3 UR17, UPT, UPT, -UR16, 0xc, UR11 ;  /* 0x0000000c10117890 */ /* 0x000fe4000fffe10b */
[----:B------:R-:W-:-:S02]  /*3700*/  ULOP3.LUT UR15, UR11, 0x3, URZ, 0xc0, !UPT ;  /* 0x000000030b0f7892 */ /* 0x000fc4000f8ec0ff */
[----:B------:R-:W-:Y:S02]  /*3710*/  UIADD3 UR10, UPT, UPT, UR4, 0x4, URZ ;  /* 0x00000004040a7890 */ /* 0x000fe4000fffe0ff */
[----:B------:R-:W-:Y:S02]  /*3720*/  UIADD3 UR5, UPT, UPT, UR5, -UR20, URZ ;  /* 0x8000001405057290 */ /* 0x000fe4000fffe0ff */
[----:B------:R-:W-:Y:S02]  /*3730*/  UIADD3 UR11, UPT, UPT, -UR4, -0x5, UR11 ;  /* 0xfffffffb040b7890 */ /* 0x000fe4000fffe10b */
[----:B------:R-:W-:Y:S02]  /*3740*/  ULOP3.LUT UR4, UR17, 0xf, URZ, 0xc0, !UPT ;  /* 0x0000000f11047892 */ /* 0x000fe4000f8ec0ff */
[----:B------:R-:W-:Y:S02]  /*3750*/  ULEA.HI UR14, UR24, 0x1, URZ, 0x1e ;  /* 0x00000001180e7891 */ /* 0x000fe4000f8ff0ff */
[----:B------:R-:W-:-:S02]  /*3760*/  ULOP3.LUT UR5, UR5, 0x7, URZ, 0xc0, !UPT ;  /* 0x0000000705057892 */ /* 0x000fc4000f8ec0ff */
[----:B------:R-:W-:Y:S02]  /*3770*/  UIADD3 UR12, UPT, UPT, UR4, -0x1, URZ ;  /* 0xffffffff040c7890 */ /* 0x000fe4000fffe0ff */
[----:B------:R-:W-:Y:S02]  /*3780*/  ULOP3.LUT UR21, UR14, 0x7ffffffc, URZ, 0xc0, !UPT ;  /* 0x7ffffffc0e157892 */ /* 0x000fe4000f8ec0ff */
[----:B------:R-:W-:Y:S01]  /*3790*/  UIADD3 UR13, UPT, UPT, UR5, -0x1, URZ ;  /* 0xffffffff050d7890 */ /* 0x000fe2000fffe0ff */
[----:B------:R-:W-:-:S11]  /*37a0*/  UMOV UR4, URZ ;  /* 0x000000ff00047c82 */ /* 0x000fd60008000000 */
.L_x_243:
[----:B------:R-:W0:Y:S01]  /*37b0*/  LDCU.64 UR8, c[0x0][0x380] ;  /* 0x00007000ff0877ac */ /* 0x000e220008000a00 */
[----:B------:R-:W-:Y:S01]  /*37c0*/  MOV R0, RZ ;  /* 0x000000ff00007202 */ /* 0x000fe20000000f00 */
[----:B------:R-:W1:Y:S01]  /*37d0*/  LDCU UR6, c[0x0][0x398] ;  /* 0x00007300ff0677ac */ /* 0x000e620008000800 */
[----:B------:R-:W-:Y:S02]  /*37e0*/  UIMAD UR5, UR4, UR7, URZ ;  /* 0x00000007040572a4 */ /* 0x000fe4000f8e02ff */
[----:B------:R-:W-:Y:S02]  /*37f0*/  UISETP.GE.U32.AND UP0, UPT, UR24, 0xc, UPT ;  /* 0x0000000c1800788c */ /* 0x000fe4000bf06070 */
[----:B0-----:R-:W-:Y:S01]  /*3800*/  UIMAD.WIDE UR8, UR5, 0x4, UR8 ;  /* 0x00000004050878a5 */ /* 0x001fe2000f8e0208 */
[----:B-1----:R-:W-:-:S05]  /*3810*/  IMAD R7, R2, UR6, RZ ;  /* 0x0000000602077c24 */ /* 0x002fca000f8e02ff */
[----:B------:R-:W-:Y:S02]  /*3820*/  MOV R8, UR8 ;  /* 0x0000000800087c02 */ /* 0x000fe40008000f00 */
[----:B------:R-:W-:Y:S02]  /*3830*/  MOV R9, UR9 ;  /* 0x0000000900097c02 */ /* 0x000fe40008000f00 */
[----:B------:R-:W-:Y:S01]  /*3840*/  IADD3 R4, P0, PT, R3, UR8, RZ ;  /* 0x0000000803047c10 */ /* 0x000fe2000ff1e0ff */
[----:B------:R-:W-:-:S03]  /*3850*/  IMAD.WIDE R8, R7, 0x4, R8 ;  /* 0x0000000407087825 */ /* 0x000fc600078e0208 */
[----:B------:R-:W-:Y:S02]  /*3860*/  IADD3.X R5, PT, PT, R6, UR9, RZ, P0, !PT ;  /* 0x0000000906057c10 */ /* 0x000fe400087fe4ff */
[----:B------:R-:W-:Y:S01]  /*3870*/  MOV R7, RZ ;  /* 0x000000ff00077202 */ /* 0x000fe20000000f00 */
[----:B------:R-:W-:Y:S06]  /*3880*/  BRA.U !UP0, `(.L_x_231) ;  /* 0x0000000108f47547 */ /* 0x000fec000b800000 */
[----:B------:R-:W-:Y:S01]  /*3890*/  HFMA2 R0, -RZ, RZ, 0, 0 ;  /* 0x00000000ff007431 */ /* 0x000fe200000001ff */
[----:B------:R-:W-:Y:S01]  /*38a0*/  MOV R7, RZ ;  /* 0x000000ff00077202 */ /* 0x000fe20000000f00 */
[----:B------:R-:W-:-:S06]  /*38b0*/  UMOV UR5, URZ ;  /* 0x000000ff00057c82 */ /* 0x000fcc0008000000 */
.L_x_232:
        /* <DEDUP_REMOVED lines=12> */
[----:B------:R-:W5:Y:S04]  /*3980*/  LDG.E.CONSTANT R27, desc[UR18][R12.64+0x24] ;  /* 0x000024120c1b7981 */ /* 0x000f68000c1e9900 */
[----:B------:R-:W5:Y:S01]  /*3990*/  LDG.E.CONSTANT R29, desc[UR18][R12.64+0x30] ;  /* 0x000030120c1d7981 */ /* 0x000f62000c1e9900 */
[----:B--2---:R-:W-:-:S03]  /*39a0*/  FMUL R25, R18, R19 ;  /* 0x0000001312197220 */ /* 0x004fc60000400000 */
[----:B------:R-:W2:Y:S04]  /*39b0*/  LDG.E.CONSTANT R18, desc[UR18][R10.64+0x10] ;  /* 0x000010120a127981 */ /* 0x000ea8000c1e9900 */
[----:B------:R-:W2:Y:S01]  /*39c0*/  LDG.E.CONSTANT R19, desc[UR18][R12.64+0x10] ;  /* 0x000010120c137981 */ /* 0x000ea2000c1e9900 */
[----:B---3--:R-:W-:-:S03]  /*39d0*/  FFMA R25, R14, R15, R25 ;  /* 0x0000000f0e197223 */ /* 0x008fc60000000019 */
[----:B------:R-:W3:Y:S04]  /*39e0*/  LDG.E.CONSTANT R14, desc[UR18][R10.64+0x18] ;  /* 0x000018120a0e7981 */ /* 0x000ee8000c1e9900 */
[----:B------:R-:W3:Y:S01]  /*39f0*/  LDG.E.CONSTANT R15, desc[UR18][R12.64+0x18] ;  /* 0x000018120c0f7981 */ /* 0x000ee2000c1e9900 */
[----:B----4-:R-:W-:-:S03]  /*3a00*/  FFMA R25, R24, R26, R25 ;  /* 0x0000001a18197223 */ /* 0x010fc60000000019 */
[----:B------:R-:W4:Y:S04]  /*3a10*/  LDG.E.CONSTANT R24, desc[UR18][R10.64+0x24] ;  /* 0x000024120a187981 */ /* 0x000f28000c1e9900 */
[----:B------:R-:W4:Y:S01]  /*3a20*/  LDG.E.CONSTANT R26, desc[UR18][R12.64+0x3c] ;  /* 0x00003c120c1a7981 */ /* 0x000f22000c1e9900 */
[----:B-----5:R-:W-:Y:S01]  /*3a30*/  FMUL R23, R22, R23 ;  /* 0x0000001716177220 */ /* 0x020fe20000400000 */
[----:B------:R-:W-:Y:S02]  /*3a40*/  FFMA R21, R20, R21, R25 ;  /* 0x0000001514157223 */ /* 0x000fe40000000019 */
[----:B------:R-:W5:Y:S01]  /*3a50*/  LDG.E.CONSTANT R20, desc[UR18][R12.64+0x1c] ;  /* 0x00001c120c147981 */ /* 0x000f62000c1e9900 */
[----:B--2---:R-:W-:-:S03]  /*3a60*/  FFMA R25, R18, R19, R23 ;  /* 0x0000001312197223 */ /* 0x004fc60000000017 */
[----:B------:R-:W5:Y:S04]  /*3a70*/  LDG.E.CONSTANT R19, desc[UR18][R10.64+0x1c] ;  /* 0x00001c120a137981 */ /* 0x000f68000c1e9900 */
[----:B------:R-:W2:Y:S01]  /*3a80*/  LDG.E.CONSTANT R18, desc[UR18][R10.64+0x20] ;  /* 0x000020120a127981 */ /* 0x000ea2000c1e9900 */
[----:B---3--:R-:W-:-:S03]  /*3a90*/  FFMA R22, R14, R15, R25 ;  /* 0x0000000f0e167223 */ /* 0x008fc60000000019 */
[----:B------:R-:W2:Y:S04]  /*3aa0*/  LDG.E.CONSTANT R23, desc[UR18][R12.64+0x20] ;  /* 0x000020120c177981 */ /* 0x000ea8000c1e9900 */
[----:B------:R-:W3:Y:S04]  /*3ab0*/  LDG.E.CONSTANT R14, desc[UR18][R10.64+0x34] ;  /* 0x000034120a0e7981 */ /* 0x000ee8000c1e9900 */
[----:B------:R-:W3:Y:S01]  /*3ac0*/  LDG.E.CONSTANT R15, desc[UR18][R12.64+0x34] ;  /* 0x000034120c0f7981 */ /* 0x000ee2000c1e9900 */
[----:B----4-:R-:W-:-:S03]  /*3ad0*/  FMUL R27, R24, R27 ;  /* 0x0000001b181b7220 */ /* 0x010fc60000400000 */
[----:B------:R-:W4:Y:S04]  /*3ae0*/  LDG.E.CONSTANT R25, desc[UR18][R12.64+0x28] ;  /* 0x000028120c197981 */ /* 0x000f28000c1e9900 */
[----:B------:R-:W4:Y:S01]  /*3af0*/  LDG.E.CONSTANT R24, desc[UR18][R10.64+0x30] ;  /* 0x000030120a187981 */ /* 0x000f22000c1e9900 */
[----:B------:R-:W-:-:S03]  /*3b00*/  FADD R0, R21, R0 ;  /* 0x0000000015007221 */ /* 0x000fc60000000000 */
[----:B------:R-:W4:Y:S01]  /*3b10*/  LDG.E.CONSTANT R21, desc[UR18][R10.64+0x3c] ;  /* 0x00003c120a157981 */ /* 0x000f22000c1e9900 */
[----:B-----5:R-:W-:-:S03]  /*3b20*/  FFMA R19, R19, R20, R22 ;  /* 0x0000001413137223 */ /* 0x020fc60000000016 */
[----:B------:R-:W5:Y:S04]  /*3b30*/  LDG.E.CONSTANT R22, desc[UR18][R10.64+0x28] ;  /* 0x000028120a167981 */ /* 0x000f68000c1e9900 */
[----:B------:R-:W5:Y:S01]  /*3b40*/  LDG.E.CONSTANT R20, desc[UR18][R10.64+0x38] ;  /* 0x000038120a147981 */ /* 0x000f62000c1e9900 */
[----:B--2---:R-:W-:-:S03]  /*3b50*/  FFMA R27, R18, R23, R27 ;  /* 0x00000017121b7223 */ /* 0x004fc6000000001b */
[----:B------:R-:W2:Y:S04]  /*3b60*/  LDG.E.CONSTANT R18, desc[UR18][R10.64+0x2c] ;  /* 0x00002c120a127981 */ /* 0x000ea8000c1e9900 */
[----:B------:R-:W2:Y:S01]  /*3b70*/  LDG.E.CONSTANT R23, desc[UR18][R12.64+0x38] ;  /* 0x000038120c177981 */ /* 0x000ea2000c1e9900 */
[----:B---3--:R-:W-:-:S03]  /*3b80*/  FMUL R14, R14, R15 ;  /* 0x0000000f0e0e7220 */ /* 0x008fc60000400000 */
[----:B------:R-:W3:Y:S01]  /*3b90*/  LDG.E.CONSTANT R15, desc[UR18][R12.64+0x2c] ;  /* 0x00002c120c0f7981 */ /* 0x000ee2000c1e9900 */
[----:B------:R-:W-:Y:S01]  /*3ba0*/  UIADD3 UR5, UPT, UPT, UR5, 0x4, URZ ;  /* 0x0000000405057890 */ /* 0x000fe2000fffe0ff */
[----:B------:R-:W-:-:S03]  /*3bb0*/  FADD R0, R0, R19 ;  /* 0x0000001300007221 */ /* 0x000fc60000000000 */
[----:B------:R-:W-:Y:S01]  /*3bc0*/  UISETP.NE.AND UP0, UPT, UR5, UR21, UPT ;  /* 0x000000150500728c */ /* 0x000fe2000bf05270 */
[----:B----4-:R-:W-:Y:S01]  /*3bd0*/  FFMA R29, R24, R29, R14 ;  /* 0x0000001d181d7223 */ /* 0x010fe2000000000e */
[----:B------:R-:W-:Y:S01]  /*3be0*/  IADD3 R7, PT, PT, R7, 0x10, RZ ;  /* 0x0000001007077810 */ /* 0x000fe20007ffe0ff */
[----:B-----5:R-:W-:Y:S02]  /*3bf0*/  FFMA R25, R22, R25, R27 ;  /* 0x0000001916197223 */ /* 0x020fe4000000001b */
[----:B--2---:R-:W-:Y:S02]  /*3c00*/  FFMA R20, R20, R23, R29 ;  /* 0x0000001714147223 */ /* 0x004fe4000000001d */
[----:B---3--:R-:W-:Y:S02]  /*3c10*/  FFMA R15, R18, R15, R25 ;  /* 0x0000000f120f7223 */ /* 0x008fe40000000019 */
[----:B------:R-:W-:Y:S02]  /*3c20*/  FFMA R21, R21, R26, R20 ;  /* 0x0000001a15157223 */ /* 0x000fe40000000014 */
[----:B------:R-:W-:-:S04]  /*3c30*/  FADD R0, R0, R15 ;  /* 0x0000000f00007221 */ /* 0x000fc80000000000 */
[----:B------:R-:W-:Y:S01]  /*3c40*/  FADD R0, R0, R21 ;  /* 0x0000001500007221 */ /* 0x000fe20000000000 */
[----:B------:R-:W-:Y:S06]  /*3c50*/  BRA.U UP0, `(.L_x_232) ;  /* 0xfffffffd00187547 */ /* 0x000fec000b83ffff */
.L_x_231:
[----:B------:R-:W-:-:S09]  /*3c60*/  ULOP3.LUT UP0, URZ, UR14, 0x3, URZ, 0xc0, !UPT ;  /* 0x000000030eff7892 */ /* 0x000fd2000f80c0ff */
        /* <DEDUP_REMOVED lines=11> */
[----:B------:R-:W5:Y:S04]  /*3d20*/  LDG.E.CONSTANT R24, desc[UR18][R12.64+0x8] ;  /* 0x000008120c187981 */ /* 0x000f68000c1e9900 */
[----:B------:R-:W5:Y:S04]  /*3d30*/  LDG.E.CONSTANT R23, desc[UR18][R10.64+0x8] ;  /* 0x000008120a177981 */ /* 0x000f68000c1e9900 */
[----:B------:R-:W4:Y:S04]  /*3d40*/  LDG.E.CONSTANT R25, desc[UR18][R12.64+0x10] ;  /* 0x000010120c197981 */ /* 0x000f28000c1e9900 */
[----:B------:R-:W4:Y:S04]  /*3d50*/  LDG.E.CONSTANT R26, desc[UR18][R10.64+0x10] ;  /* 0x000010120a1a7981 */ /* 0x000f28000c1e9900 */
[----:B------:R-:W4:Y:S04]  /*3d60*/  LDG.E.CONSTANT R27, desc[UR18][R10.64+0x18] ;  /* 0x000018120a1b7981 */ /* 0x000f28000c1e9900 */
[----:B------:R-:W4:Y:S04]  /*3d70*/  LDG.E.CONSTANT R22, desc[UR18][R10.64+0xc] ;  /* 0x00000c120a167981 */ /* 0x000f28000c1e9900 */
[----:B------:R-:W4:Y:S01]  /*3d80*/  LDG.E.CONSTANT R28, desc[UR18][R10.64+0x1c] ;  /* 0x00001c120a1c7981 */ /* 0x000f22000c1e9900 */
[----:B--2---:R-:W-:-:S03]  /*3d90*/  FMUL R20, R14, R15 ;  /* 0x0000000f0e147220 */ /* 0x004fc60000400000 */
[----:B------:R-:W4:Y:S04]  /*3da0*/  LDG.E.CONSTANT R14, desc[UR18][R10.64+0x14] ;  /* 0x000014120a0e7981 */ /* 0x000f28000c1e9900 */
[----:B------:R-:W2:Y:S01]  /*3db0*/  LDG.E.CONSTANT R15, desc[UR18][R12.64+0xc] ;  /* 0x00000c120c0f7981 */ /* 0x000ea2000c1e9900 */
[----:B---3--:R-:W-:-:S03]  /*3dc0*/  FFMA R21, R21, R18, R20 ;  /* 0x0000001215157223 */ /* 0x008fc60000000014 */
[----:B------:R-:W3:Y:S04]  /*3dd0*/  LDG.E.CONSTANT R18, desc[UR18][R12.64+0x18] ;  /* 0x000018120c127981 */ /* 0x000ee8000c1e9900 */
[----:B------:R-:W3:Y:S01]  /*3de0*/  LDG.E.CONSTANT R20, desc[UR18][R12.64+0x1c] ;  /* 0x00001c120c147981 */ /* 0x000ee2000c1e9900 */
[----:B-----5:R-:W-:Y:S01]  /*3df0*/  FFMA R24, R24, R23, R21 ;  /* 0x0000001718187223 */ /* 0x020fe20000000015 */
[----:B------:R-:W-:Y:S01]  /*3e00*/  IADD3 R7, PT, PT, R7, 0x8, RZ ;  /* 0x0000000807077810 */ /* 0x000fe20007ffe0ff */
[----:B----4-:R-:W-:-:S04]  /*3e10*/  FMUL R14, R19, R14 ;  /* 0x0000000e130e7220 */ /* 0x010fc80000400000 */
[----:B------:R-:W-:Y:S01]  /*3e20*/  FFMA R25, R25, R26, R14 ;  /* 0x0000001a19197223 */ /* 0x000fe2000000000e */
[----:B--2---:R-:W-:-:S03]  /*3e30*/  FFMA R15, R15, R22, R24 ;  /* 0x000000160f0f7223 */ /* 0x004fc60000000018 */
[----:B---3--:R-:W-:Y:S01]  /*3e40*/  FFMA R25, R18, R27, R25 ;  /* 0x0000001b12197223 */ /* 0x008fe20000000019 */
[----:B------:R-:W-:-:S03]  /*3e50*/  FADD R0, R0, R15 ;  /* 0x0000000f00007221 */ /* 0x000fc60000000000 */
[----:B------:R-:W-:-:S04]  /*3e60*/  FFMA R25, R20, R28, R25 ;  /* 0x0000001c14197223 */ /* 0x000fc80000000019 */
[----:B------:R-:W-:-:S07]  /*3e70*/  FADD R0, R0, R25 ;  /* 0x0000001900007221 */ /* 0x000fce0000000000 */
.L_x_234:
        /* <DEDUP_REMOVED lines=16> */
.L_x_233:
[----:B------:R-:W-:-:S09]  /*3f80*/  UISETP.GE.U32.AND UP0, UPT, UR10, UR6, UPT ;  /* 0x000000060a00728c */ /* 0x000fd2000bf06070 */
[----:B------:R-:W-:Y:S05]  /*3f90*/  BRA.U UP0, `(.L_x_235) ;  /* 0x0000000900107547 */ /* 0x000fea000b800000 */
[----:B------:R-:W-:Y:S01]  /*3fa0*/  UISETP.GE.U32.AND UP0, UPT, UR11, 0xf, UPT ;  /* 0x0000000f0b00788c */ /* 0x000fe2000bf06070 */
[----:B------:R-:W-:-:S08]  /*3fb0*/  UMOV UR6, UR10 ;  /* 0x0000000a00067c82 */ /* 0x000fd00008000000 */
[----:B------:R-:W-:Y:S05]  /*3fc0*/  BRA.U !UP0, `(.L_x_236) ;  /* 0x0000000108e87547 */ /* 0x000fea000b800000 */
[----:B------:R-:W-:Y:S01]  /*3fd0*/  UMOV UR5, URZ ;  /* 0x000000ff00057c82 */ /* 0x000fe20008000000 */
[----:B------:R-:W-:-:S05]  /*3fe0*/  UMOV UR6, UR10 ;  /* 0x0000000a00067c82 */ /* 0x000fca0008000000 */
.L_x_237:
        /* <DEDUP_REMOVED lines=23> */
[----:B------:R-:W4:Y:S04]  /*4160*/  LDG.E.CONSTANT R7, desc[UR18][R10.64+0x1c] ;  /* 0x00001c120a077981 */ /* 0x000f28000c1e9900 */
[----:B------:R-:W3:Y:S04]  /*4170*/  LDG.E.CONSTANT R14, desc[UR18][R12.64+0x20] ;  /* 0x000020120c0e7981 */ /* 0x000ee8000c1e9900 */
[----:B------:R-:W3:Y:S01]  /*4180*/  LDG.E.CONSTANT R15, desc[UR18][R10.64+0x20] ;  /* 0x000020120a0f7981 */ /* 0x000ee2000c1e9900 */
[----:B-----5:R-:W-:-:S03]  /*4190*/  FFMA R21, R20, R21, R27 ;  /* 0x0000001514157223 */ /* 0x020fc6000000001b */
[----:B------:R-:W5:Y:S01]  /*41a0*/  LDG.E.CONSTANT R20, desc[UR18][R12.64+0x24] ;  /* 0x000024120c147981 */ /* 0x000f62000c1e9900 */
[----:B------:R-:W-:-:S03]  /*41b0*/  FFMA R23, R22, R23, R21 ;  /* 0x0000001716177223 */ /* 0x000fc60000000015 */
[----:B------:R-:W5:Y:S04]  /*41c0*/  LDG.E.CONSTANT R21, desc[UR18][R10.64+0x24] ;  /* 0x000024120a157981 */ /* 0x000f68000c1e9900 */
[----:B------:R-:W5:Y:S01]  /*41d0*/  LDG.E.CONSTANT R22, desc[UR18][R12.64+0x28] ;  /* 0x000028120c167981 */ /* 0x000f62000c1e9900 */
[----:B------:R-:W-:-:S03]  /*41e0*/  FFMA R25, R24, R25, R23 ;  /* 0x0000001918197223 */ /* 0x000fc60000000017 */
[----:B------:R-:W5:Y:S04]  /*41f0*/  LDG.E.CONSTANT R23, desc[UR18][R10.64+0x28] ;  /* 0x000028120a177981 */ /* 0x000f68000c1e9900 */
[----:B------:R-:W5:Y:S04]  /*4200*/  LDG.E.CONSTANT R24, desc[UR18][R12.64+0x34] ;  /* 0x000034120c187981 */ /* 0x000f68000c1e9900 */
[----:B------:R-:W5:Y:S01]  /*4210*/  LDG.E.CONSTANT R27, desc[UR18][R10.64+0x3c] ;  /* 0x00003c120a1b7981 */ /* 0x000f62000c1e9900 */
[----:B--2---:R-:W-:-:S03]  /*4220*/  FFMA R25, R18, R19, R25 ;  /* 0x0000001312197223 */ /* 0x004fc60000000019 */
[----:B------:R-:W2:Y:S04]  /*4230*/  LDG.E.CONSTANT R18, desc[UR18][R12.64+0x2c] ;  /* 0x00002c120c127981 */ /* 0x000ea8000c1e9900 */
[----:B------:R-:W2:Y:S01]  /*4240*/  LDG.E.CONSTANT R19, desc[UR18][R10.64+0x2c] ;  /* 0x00002c120a137981 */ /* 0x000ea2000c1e9900 */
[----:B----4-:R-:W-:-:S03]  /*4250*/  FFMA R25, R0, R7, R25 ;  /* 0x0000000700197223 */ /* 0x010fc60000000019 */
[----:B------:R-:W4:Y:S04]  /*4260*/  LDG.E.CONSTANT R0, desc[UR18][R12.64+0x30] ;  /* 0x000030120c007981 */ /* 0x000f28000c1e9900 */
[----:B------:R-:W4:Y:S01]  /*4270*/  LDG.E.CONSTANT R7, desc[UR18][R10.64+0x30] ;  /* 0x000030120a077981 */ /* 0x000f22000c1e9900 */
[----:B---3--:R-:W-:-:S03]  /*4280*/  FFMA R29, R14, R15, R25 ;  /* 0x0000000f0e1d7223 */ /* 0x008fc60000000019 */
[----:B------:R-:W3:Y:S04]  /*4290*/  LDG.E.CONSTANT R25, desc[UR18][R10.64+0x34] ;  /* 0x000034120a197981 */ /* 0x000ee8000c1e9900 */
[----:B------:R-:W3:Y:S04]  /*42a0*/  LDG.E.CONSTANT R14, desc[UR18][R12.64+0x38] ;  /* 0x000038120c0e7981 */ /* 0x000ee8000c1e9900 */
[----:B------:R-:W3:Y:S01]  /*42b0*/  LDG.E.CONSTANT R15, desc[UR18][R10.64+0x38] ;  /* 0x000038120a0f7981 */ /* 0x000ee2000c1e9900 */
[----:B-----5:R-:W-:-:S04]  /*42c0*/  FFMA R21, R20, R21, R29 ;  /* 0x0000001514157223 */ /* 0x020fc8000000001d */
[----:B------:R-:W-:Y:S01]  /*42d0*/  FFMA R21, R22, R23, R21 ;  /* 0x0000001716157223 */ /* 0x000fe20000000015 */
[----:B------:R-:W-:-:S04]  /*42e0*/  UIADD3 UR5, UPT, UPT, UR5, 0x10, URZ ;  /* 0x0000001005057890 */ /* 0x000fc8000fffe0ff */
[----:B------:R-:W-:Y:S02]  /*42f0*/  UISETP.NE.AND UP0, UPT, UR5, URZ, UPT ;  /* 0x000000ff0500728c */ /* 0x000fe4000bf05270 */
[----:B------:R-:W-:Y:S01]  /*4300*/  UIADD3 UR6, UPT, UPT, UR6, 0x10, URZ ;  /* 0x0000001006067890 */ /* 0x000fe2000fffe0ff */
[----:B--2---:R-:W-:-:S04]  /*4310*/  FFMA R19, R18, R19, R21 ;  /* 0x0000001312137223 */ /* 0x004fc80000000015 */
[----:B----4-:R-:W-:-:S04]  /*4320*/  FFMA R7, R0, R7, R19 ;  /* 0x0000000700077223 */ /* 0x010fc80000000013 */
[----:B---3--:R-:W-:-:S04]  /*4330*/  FFMA R7, R24, R25, R7 ;  /* 0x0000001918077223 */ /* 0x008fc80000000007 */
[----:B------:R-:W-:-:S04]  /*4340*/  FFMA R7, R14, R15, R7 ;  /* 0x0000000f0e077223 */ /* 0x000fc80000000007 */
[----:B------:R-:W-:Y:S01]  /*4350*/  FFMA R0, R26, R27, R7 ;  /* 0x0000001b1a007223 */ /* 0x000fe20000000007 */
[----:B------:R-:W-:Y:S06]  /*4360*/  BRA.U UP0, `(.L_x_237) ;  /* 0xfffffffd00207547 */ /* 0x000fec000b83ffff */
.L_x_236:
[----:B------:R-:W-:-:S09]  /*4370*/  UISETP.NE.AND UP0, UPT, UR15, URZ, UPT ;  /* 0x000000ff0f00728c */ /* 0x000fd2000bf05270 */
[----:B------:R-:W-:Y:S05]  /*4380*/  BRA.U !UP0, `(.L_x_235) ;  /* 0x0000000508147547 */ /* 0x000fea000b800000 */
[----:B------:R-:W-:Y:S02]  /*4390*/  UISETP.GE.U32.AND UP0, UPT, UR12, 0x7, UPT ;  /* 0x000000070c00788c */ /* 0x000fe4000bf06070 */
[----:B------:R-:W-:-:S07]  /*43a0*/  ULOP3.LUT UP1, URZ, UR17, 0x7, URZ, 0xc0, !UPT ;  /* 0x0000000711ff7892 */ /* 0x000fce000f82c0ff */
[----:B------:R-:W-:Y:S05]  /*43b0*/  BRA.U !UP0, `(.L_x_238) ;  /* 0x0000000108747547 */ /* 0x000fea000b800000 */
        /* <DEDUP_REMOVED lines=19> */
[----:B------:R-:W2:Y:S04]  /*44f0*/  LDG.E.CONSTANT R24, desc[UR18][R12.64+0x14] ;  /* 0x000014120c187981 */ /* 0x000ea8000c1e9900 */
[----:B------:R-:W2:Y:S01]  /*4500*/  LDG.E.CONSTANT R0, desc[UR18][R10.64+0x18] ;  /* 0x000018120a007981 */ /* 0x000ea2000c1e9900 */
[----:B---3--:R-:W-:-:S04]  /*4510*/  FFMA R14, R7, R14, R28 ;  /* 0x0000000e070e7223 */ /* 0x008fc8000000001c */
[----:B----4-:R-:W-:-:S04]  /*4520*/  FFMA R14, R15, R18, R14 ;  /* 0x000000120f0e7223 */ /* 0x010fc8000000000e */
[----:B-----5:R-:W-:-:S04]  /*4530*/  FFMA R14, R19, R20, R14 ;  /* 0x00000014130e7223 */ /* 0x020fc8000000000e */
[----:B------:R-:W-:Y:S01]  /*4540*/  FFMA R14, R21, R22, R14 ;  /* 0x00000016150e7223 */ /* 0x000fe2000000000e */
[----:B------:R-:W-:-:S03]  /*4550*/  UIADD3 UR6, UPT, UPT, UR6, 0x8, URZ ;  /* 0x0000000806067890 */ /* 0x000fc6000fffe0ff */
[----:B--2---:R-:W-:-:S04]  /*4560*/  FFMA R23, R23, R24, R14 ;  /* 0x0000001817177223 */ /* 0x004fc8000000000e */
[----:B------:R-:W-:-:S04]  /*4570*/  FFMA R0, R0, R27, R23 ;  /* 0x0000001b00007223 */ /* 0x000fc80000000017 */
[----:B------:R-:W-:-:S07]  /*4580*/  FFMA R0, R25, R26, R0 ;  /* 0x0000001a19007223 */ /* 0x000fce0000000000 */
.L_x_238:
[----:B------:R-:W-:Y:S05]  /*4590*/  BRA.U !UP1, `(.L_x_235) ;  /* 0x0000000109907547 */ /* 0x000fea000b800000 */
[----:B------:R-:W-:Y:S01]  /*45a0*/  UISETP.GE.U32.AND UP0, UPT, UR13, 0x3, UPT ;  /* 0x000000030d00788c */ /* 0x000fe2000bf06070 */
[----:B------:R-:W-:Y:S02]  /*45b0*/  MOV R13, UR6 ;  /* 0x00000006000d7c02 */ /* 0x000fe40008000f00 */
[----:B------:R-:W-:-:S03]  /*45c0*/  MOV R11, UR6 ;  /* 0x00000006000b7c02 */ /* 0x000fc60008000f00 */
[----:B------:R-:W-:-:S05]  /*45d0*/  PLOP3.LUT P0, PT, PT, PT, UP0, 0x80, 0x8 ;  /* 0x000000000008781c */ /* 0x000fca0003f0f008 */
        /* <DEDUP_REMOVED lines=32> */
.L_x_235:
        /* <DEDUP_REMOVED lines=29> */
[----:B------:R-:W-:Y:S05]  /*49b0*/  CALL.REL.NOINC `($__internal_5_$__cuda_sm3x_div_rn_noftz_f32_slowpath) ;  /* 0x0000003400907944 */ /* 0x000fea0003c00000 */
[----:B------:R-:W-:-:S07]  /*49c0*/  MOV R7, R9 ;  /* 0x0000000900077202 */ /* 0x000fce0000000f00 */
.L_x_240:
[----:B------:R-:W-:Y:S05]  /*49d0*/  BSYNC.RECONVERGENT B0 ;  /* 0x0000000000007941 */ /* 0x000fea0003800200 */
.L_x_239:
[----:B------:R0:W-:Y:S01]  /*49e0*/  STS [UR23], R7 ;  /* 0x00000007ff007988 */ /* 0x0001e20008000817 */
[----:B------:R-:W-:Y:S01]  /*49f0*/  FSETP.GT.AND P0, PT, R7, 9.9999999392252902908e-09, PT ;  /* 0x322bcc770700780b */ /* 0x000fe20003f04000 */
[----:B------:R-:W1:Y:S01]  /*4a00*/  LDCU UR5, c[0x0][0x39c] ;  /* 0x00007380ff0577ac */ /* 0x000e620008000800 */
[----:B------:R-:W-:Y:S01]  /*4a10*/  BSSY.RECONVERGENT B0, `(.L_x_241) ;  /* 0x0000019000007945 */ /* 0x000fe20003800200 */
[----:B------:R-:W-:-:S10]  /*4a20*/  HFMA2 R5, -RZ, RZ, 0, 0 ;  /* 0x00000000ff057431 */ /* 0x000fd400000001ff */
[----:B0-----:R-:W-:Y:S05]  /*4a30*/  @!P0 BRA `(.L_x_242) ;  /* 0x0000000000588947 */ /* 0x001fea0003800000 */
        /* <DEDUP_REMOVED lines=22> */
.L_x_242:
[----:B-1----:R-:W-:Y:S05]  /*4ba0*/  BSYNC.RECONVERGENT B0 ;  /* 0x0000000000007941 */ /* 0x002fea0003800200 */
.L_x_241:
[----:B------:R-:W-:Y:S01]  /*4bb0*/  UIADD3 UR4, UPT, UPT, UR4, 0x1, URZ ;  /* 0x0000000104047890 */ /* 0x000fe2000fffe0ff */
[----:B------:R-:W-:-:S03]  /*4bc0*/  FADD R16, R5, R16 ;  /* 0x0000001005107221 */ /* 0x000fc60000000000 */
[----:B------:R-:W-:-:S09]  /*4bd0*/  UISETP.NE.AND UP0, UPT, UR4, UR5, UPT ;  /* 0x000000050400728c */ /* 0x000fd2000bf05270 */
[----:B------:R-:W-:Y:S05]  /*4be0*/  BRA.U !UP0, `(.L_x_186) ;  /* 0x0000003108b87547 */ /* 0x000fea000b800000 */
[----:B------:R-:W-:Y:S05]  /*4bf0*/  BRA `(.L_x_243) ;  /* 0xffffffe800ec7947 */ /* 0x000fea000383ffff */
.L_x_187:
[----:B------:R-:W-:Y:S02]  /*4c00*/  UISETP.GE.U32.AND UP0, UPT, UR8, 0x2, UPT ;  /* 0x000000020800788c */ /* 0x000fe4000bf06070 */
[----:B------:R-:W-:-:S07]  /*4c10*/  UIADD3 UR16, UPT, UPT, UR11, -0x1, URZ ;  /* 0xffffffff0b107890 */ /* 0x000fce000fffe0ff */
[----:B------:R-:W-:Y:S05]  /*4c20*/  BRA.U !UP0, `(.L_x_244) ;  /* 0x0000002508e07547 */ /* 0x000fea000b800000 */
[----:B------:R-:W-:Y:S01]  /*4c30*/  UIADD3 UR21, UPT, UPT, UR8, 0xf, URZ ;  /* 0x0000000f08157890 */ /* 0x000fe2000fffe0ff */
[----:B------:R-:W-:Y:S01]  /*4c40*/  MOV R16, RZ ;  /* 0x000000ff00107202 */ /* 0x000fe20000000f00 */
[----:B------:R-:W-:Y:S02]  /*4c50*/  UIADD3 UR5, UPT, UPT, UR8, 0x7, URZ ;  /* 0x0000000708057890 */ /* 0x000fe4000fffe0ff */
        /* <DEDUP_REMOVED lines=8> */
[----:B------:R-:W-:Y:S02]  /*4ce0*/  ULOP3.LUT UR26, UR8, 0x3, URZ, 0xc0, !UPT ;  /* 0x00000003081a7892 */ /* 0x000fe4000f8ec0ff */
[----:B------:R-:W-:-:S02]  /*4cf0*/  ULOP3.LUT UR15, UR8, 0x7ffffffc, URZ, 0xc0, !UPT ;  /* 0x7ffffffc080f7892 */ /* 0x000fc4000f8ec0ff */
[----:B------:R-:W-:Y:S02]  /*4d00*/  UIADD3 UR20, UPT, UPT, UR17, -0x1, URZ ;  /* 0xffffffff11147890 */ /* 0x000fe4000fffe0ff */
[----:B------:R-:W-:Y:S02]  /*4d10*/  ULOP3.LUT UR27, UR24, 0xfffffff0, URZ, 0xc0, !UPT ;  /* 0xfffffff0181b7892 */ /* 0x000fe4000f8ec0ff */
[----:B------:R-:W-:Y:S02]  /*4d20*/  ULOP3.LUT UR14, UR5, 0x3, URZ, 0xc0, !UPT ;  /* 0x00000003050e7892 */ /* 0x000fe4000f8ec0ff */
[----:B------:R-:W-:Y:S01]  /*4d30*/  UIADD3 UR13, UPT, UPT, UR6, -0x1, URZ ;  /* 0xffffffff060d7890 */ /* 0x000fe2000fffe0ff */
[----:B------:R-:W-:-:S11]  /*4d40*/  UMOV UR4, URZ ;  /* 0x000000ff00047c82 */ /* 0x000fd60008000000 */
.L_x_282:
[----:B0-----:R-:W0:Y:S01]  /*4d50*/  LDCU.64 UR8, c[0x0][0x380] ;  /* 0x00007000ff0877ac */ /* 0x001e220008000a00 */
[----:B------:R-:W-:Y:S02]  /*4d60*/  UIMAD UR5, UR4, UR7, URZ ;  /* 0x00000007040572a4 */ /* 0x000fe4000f8e02ff */
[----:B------:R-:W-:Y:S02]  /*4d70*/  UISETP.GE.U32.AND UP1, UPT, UR16, 0x7, UPT ;  /* 0x000000071000788c */ /* 0x000fe4000bf26070 */
[----:B------:R-:W-:Y:S02]  /*4d80*/  UISETP.GE.U32.AND UP0, UPT, UR20, 0x3, UPT ;  /* 0x000000031400788c */ /* 0x000fe4000bf06070 */
[----:B0-----:R-:W-:-:S03]  /*4d90*/  UIMAD.WIDE UR8, UR5, 0x4, UR8 ;  /* 0x00000004050878a5 */ /* 0x001fc6000f8e0208 */
[----:B--2---:R-:W-:-:S09]  /*4da0*/  UMOV UR5, URZ ;  /* 0x000000ff00057c82 */ /* 0x004fd20008000000 */
.L_x_249:
[----:B------:R-:W0:Y:S01]  /*4db0*/  LDC R8, c[0x0][0x398] ;  /* 0x0000e600ff087b82 */ /* 0x000e220000000800 */
[----:B------:R-:W-:Y:S01]  /*4dc0*/  HFMA2 R11, -RZ, RZ, 0, 0 ;  /* 0x00000000ff0b7431 */ /* 0x000fe200000001ff */
[----:B0-----:R-:W-:-:S13]  /*4dd0*/  ISETP.GT.AND P0, PT, R8, RZ, PT ;  /* 0x000000ff0800720c */ /* 0x001fda0003f04270 */
[----:B------:R-:W-:Y:S05]  /*4de0*/  @!P0 BRA `(.L_x_245) ;  /* 0x00000004008c8947 */ /* 0x000fea0003800000 */
[----:B------:R-:W-:Y:S01]  /*4df0*/  IADD3 R5, PT, PT, R2, UR5, RZ ;  /* 0x0000000502057c10 */ /* 0x000fe2000fffe0ff */
[----:B------:R-:W-:Y:S01]  /*4e00*/  UMOV UR6, URZ ;  /* 0x000000ff00067c82 */ /* 0x000fe20008000000 */
[----:B------:R-:W-:-:S03]  /*4e10*/  MOV R11, RZ ;  /* 0x000000ff000b7202 */ /* 0x000fc60000000f00 */
[----:B------:R-:W-:-:S05]  /*4e20*/  IMAD R10, R5, R8, RZ ;  /* 0x00000008050a7224 */ /* 0x000fca00078e02ff */
[----:B------:R-:W-:Y:S01]  /*4e30*/  SHF.R.S32.HI R9, RZ, 0x1f, R10 ;  /* 0x0000001fff097819 */ /* 0x000fe2000001140a */
[----:B------:R-:W-:Y:S06]  /*4e40*/  BRA.U !UP1, `(.L_x_246) ;  /* 0x0000000109987547 */ /* 0x000fec000b800000 */
[----:B------:R-:W-:Y:S01]  /*4e50*/  MOV R11, RZ ;  /* 0x000000ff000b7202 */ /* 0x000fe20000000f00 */
[----:B------:R-:W-:-:S06]  /*4e60*/  UMOV UR6, URZ ;  /* 0x000000ff00067c82 */ /* 0x000fcc0008000000 */
.L_x_247:
        /* <DEDUP_REMOVED lines=23> */
[----:B------:R-:W5:Y:S01]  /*4fe0*/  LDG.E.CONSTANT R27, desc[UR18][R6.64+0x1c] ;  /* 0x00001c12061b7981 */ /* 0x000f62000c1e9900 */
[----:B------:R-:W-:-:S04]  /*4ff0*/  UIADD3 UR6, UPT, UPT, UR6, 0x8, URZ ;  /* 0x0000000806067890 */ /* 0x000fc8000fffe0ff */
[----:B------:R-:W-:Y:S01]  /*5000*/  UISETP.NE.AND UP2, UPT, UR6, UR12, UPT ;  /* 0x0000000c0600728c */ /* 0x000fe2000bf45270 */
[----:B--2---:R-:W-:-:S04]  /*5010*/  FFMA R29, R28, R29, R11 ;  /* 0x0000001d1c1d7223 */ /* 0x004fc8000000000b */
[----:B---3--:R-:W-:-:S04]  /*5020*/  FFMA R23, R22, R23, R29 ;  /* 0x0000001716177223 */ /* 0x008fc8000000001d */
[----:B----4-:R-:W-:-:S04]  /*5030*/  FFMA R21, R20, R21, R23 ;  /* 0x0000001514157223 */ /* 0x010fc80000000017 */
[----:B-----5:R-:W-:-:S04]  /*5040*/  FFMA R19, R18, R19, R21 ;  /* 0x0000001312137223 */ /* 0x020fc80000000015 */
[----:B------:R-:W-:-:S04]  /*5050*/  FFMA R14, R14, R15, R19 ;  /* 0x0000000f0e0e7223 */ /* 0x000fc80000000013 */
[----:B------:R-:W-:-:S04]  /*5060*/  FFMA R13, R13, R26, R14 ;  /* 0x0000001a0d0d7223 */ /* 0x000fc8000000000e */
[----:B------:R-:W-:-:S04]  /*5070*/  FFMA R13, R12, R25, R13 ;  /* 0x000000190c0d7223 */ /* 0x000fc8000000000d */
[----:B------:R-:W-:Y:S01]  /*5080*/  FFMA R11, R24, R27, R13 ;  /* 0x0000001b180b7223 */ /* 0x000fe2000000000d */
[----:B------:R-:W-:Y:S06]  /*5090*/  BRA.U UP2, `(.L_x_247) ;  /* 0xfffffffd02747547 */ /* 0x000fec000b83ffff */
[----:B------:R-:W-:-:S05]  /*50a0*/  UMOV UR6, UR12 ;  /* 0x0000000c00067c82 */ /* 0x000fca0008000000 */
.L_x_246:
[----:B------:R-:W-:-:S09]  /*50b0*/  UISETP.NE.AND UP2, UPT, UR17, URZ, UPT ;  /* 0x000000ff1100728c */ /* 0x000fd2000bf45270 */
[----:B------:R-:W-:Y:S05]  /*50c0*/  BRA.U !UP2, `(.L_x_245) ;  /* 0x000000010ad47547 */ /* 0x000fea000b800000 */
[----:B------:R-:W-:Y:S01]  /*50d0*/  UISETP.NE.AND UP2, UPT, UR22, URZ, UPT ;  /* 0x000000ff1600728c */ /* 0x000fe2000bf45270 */
[----:B------:R-:W-:Y:S10]  /*50e0*/  BRA.U !UP0, `(.L_x_248) ;  /* 0x0000000108547547 */ /* 0x000ff4000b800000 */
        /* <DEDUP_REMOVED lines=16> */
[----:B------:R-:W-:Y:S01]  /*51f0*/  UIADD3 UR6, UPT, UPT, UR6, 0x4, URZ ;  /* 0x0000000406067890 */ /* 0x000fe2000fffe0ff */
[----:B--2---:R-:W-:-:S04]  /*5200*/  FFMA R12, R12, R13, R11 ;  /* 0x0000000d0c0c7223 */ /* 0x004fc8000000000b */
[----:B---3--:R-:W-:-:S04]  /*5210*/  FFMA R12, R15, R14, R12 ;  /* 0x0000000e0f0c7223 */ /* 0x008fc8000000000c */
[----:B----4-:R-:W-:-:S04]  /*5220*/  FFMA R12, R19, R18, R12 ;  /* 0x00000012130c7223 */ /* 0x010fc8000000000c */
[----:B-----5:R-:W-:-:S07]  /*5230*/  FFMA R11, R21, R20, R12 ;  /* 0x00000014150b7223 */ /* 0x020fce000000000c */
.L_x_248:
[----:B------:R-:W-:Y:S05]  /*5240*/  BRA.U !UP2, `(.L_x_245) ;  /* 0x000000010a747547 */ /* 0x000fea000b800000 */
[----:B------:R-:W-:Y:S01]  /*5250*/  UISETP.NE.AND UP2, UPT, UR22, 0x1, UPT ;  /* 0x000000011600788c */ /* 0x000fe2000bf45270 */
[----:B------:R-:W-:-:S05]  /*5260*/  LOP3.LUT P0, RZ, R8, 0x1, RZ, 0xc0, !PT ;  /* 0x0000000108ff7812 */ /* 0x000fca000780c0ff */
[----:B------:R-:W-:-:S13]  /*5270*/  PLOP3.LUT P1, PT, PT, PT, UP2, 0x80, 0x8 ;  /* 0x000000000008781c */ /* 0x000fda0003f2f028 */
[----:B------:R-:W-:Y:S02]  /*5280*/  @P1 IADD3 R5, P2, PT, R3, UR6, RZ ;  /* 0x0000000603051c10 */ /* 0x000fe4000ff5e0ff */
[----:B------:R-:W-:Y:S01]  /*5290*/  @P1 IADD3 R7, P4, PT, R10, UR6, RZ ;  /* 0x000000060a071c10 */ /* 0x000fe2000ff9e0ff */
[----:B------:R-:W-:Y:S01]  /*52a0*/  @UP2 UIADD3 UR6, UPT, UPT, UR6, 0x2, URZ ;  /* 0x0000000206062890 */ /* 0x000fe2000fffe0ff */
[----:B------:R-:W-:Y:S02]  /*52b0*/  @P1 IADD3.X R12, PT, PT, RZ, R0, RZ, P2, !PT ;  /* 0x00000000ff0c1210 */ /* 0x000fe400017fe4ff */
[----:B------:R-:W-:Y:S02]  /*52c0*/  @P1 LEA R4, P2, R5, UR8, 0x2 ;  /* 0x0000000805041c11 */ /* 0x000fe4000f8410ff */
[----:B------:R-:W-:Y:S02]  /*52d0*/  @P1 IADD3.X R14, PT, PT, RZ, R9, RZ, P4, !PT ;  /* 0x00000009ff0e1210 */ /* 0x000fe400027fe4ff */
[----:B------:R-:W-:-:S02]  /*52e0*/  @P0 IADD3 R8, P3, PT, R3, UR6, RZ ;  /* 0x0000000603080c10 */ /* 0x000fc4000ff7e0ff */
[----:B------:R-:W-:Y:S02]  /*52f0*/  @P1 LEA R6, P4, R7, UR8, 0x2 ;  /* 0x0000000807061c11 */ /* 0x000fe4000f8810ff */
[----:B------:R-:W-:Y:S02]  /*5300*/  @P1 LEA.HI.X R5, R5, UR9, R12, 0x2, P2 ;  /* 0x0000000905051c11 */ /* 0x000fe400090f140c */
[----:B------:R-:W-:Y:S02]  /*5310*/  @P0 IADD3.X R13, PT, PT, RZ, R0, RZ, P3, !PT ;  /* 0x00000000ff0d0210 */ /* 0x000fe40001ffe4ff */
[----:B------:R-:W-:Y:S01]  /*5320*/  @P0 LEA R12, P2, R8, UR8, 0x2 ;  /* 0x00000008080c0c11 */ /* 0x000fe2000f8410ff */
[----:B------:R-:W2:Y:S01]  /*5330*/  @P1 LDG.E.CONSTANT R19, desc[UR18][R4.64+0x4] ;  /* 0x0000041204131981 */ /* 0x000ea2000c1e9900 */
[----:B------:R-:W-:Y:S02]  /*5340*/  @P1 LEA.HI.X R7, R7, UR9, R14, 0x2, P4 ;  /* 0x0000000907071c11 */ /* 0x000fe4000a0f140e */
[----:B------:R-:W-:Y:S01]  /*5350*/  @P0 IADD3 R10, P3, PT, R10, UR6, RZ ;  /* 0x000000060a0a0c10 */ /* 0x000fe2000ff7e0ff */
[----:B------:R-:W3:Y:S01]  /*5360*/  @P1 LDG.E.CONSTANT R14, desc[UR18][R4.64] ;  /* 0x00000012040e1981 */ /* 0x000ee2000c1e9900 */
[----:B------:R-:W-:-:S02]  /*5370*/  @P0 LEA.HI.X R13, R8, UR9, R13, 0x2, P2 ;  /* 0x00000009080d0c11 */ /* 0x000fc400090f140d */
[----:B------:R-:W-:Y:S01]  /*5380*/  @P0 IADD3.X R9, PT, PT, RZ, R9, RZ, P3, !PT ;  /* 0x00000009ff090210 */ /* 0x000fe20001ffe4ff */
[----:B------:R-:W3:Y:S01]  /*5390*/  @P1 LDG.E.CONSTANT R15, desc[UR18][R6.64] ;  /* 0x00000012060f1981 */ /* 0x000ee2000c1e9900 */
[----:B------:R-:W-:-:S03]  /*53a0*/  @P0 LEA R8, P2, R10, UR8, 0x2 ;  /* 0x000000080a080c11 */ /* 0x000fc6000f8410ff */
[----:B------:R-:W4:Y:S01]  /*53b0*/  @P0 LDG.E.CONSTANT R12, desc[UR18][R12.64] ;  /* 0x000000120c0c0981 */ /* 0x000f22000c1e9900 */
[----:B------:R-:W-:-:S03]  /*53c0*/  @P0 LEA.HI.X R9, R10, UR9, R9, 0x2, P2 ;  /* 0x000000090a090c11 */ /* 0x000fc600090f1409 */
[----:B------:R-:W2:Y:S04]  /*53d0*/  @P1 LDG.E.CONSTANT R10, desc[UR18][R6.64+0x4] ;  /* 0x00000412060a1981 */ /* 0x000ea8000c1e9900 */
[----:B------:R-:W4:Y:S01]  /*53e0*/  @P0 LDG.E.CONSTANT R8, desc[UR18][R8.64] ;  /* 0x0000001208080981 */ /* 0x000f22000c1e9900 */
[----:B---3--:R-:W-:-:S04]  /*53f0*/  @P1 FFMA R14, R14, R15, R11 ;  /* 0x0000000f0e0e1223 */ /* 0x008fc8000000000b */
[----:B--2---:R-:W-:-:S04]  /*5400*/  @P1 FFMA R11, R19, R10, R14 ;  /* 0x0000000a130b1223 */ /* 0x004fc8000000000e */
[----:B----4-:R-:W-:-:S07]  /*5410*/  @P0 FFMA R11, R12, R8, R11 ;  /* 0x000000080c0b0223 */ /* 0x010fce000000000b */
.L_x_245:
[----:B------:R-:W0:Y:S01]  /*5420*/  LDCU UR28, c[0x0][0x3a0] ;  /* 0x00007400ff1c77ac */ /* 0x000e220008000800 */
[----:B------:R-:W-:Y:S01]  /*5430*/  ULEA UR6, UR5, UR10, 0x2 ;  /* 0x0000000a05067291 */ /* 0x000fe2000f8e10ff */
[----:B------:R-:W1:Y:S01]  /*5440*/  LDCU UR29, c[0x0][0x394] ;  /* 0x00007280ff1d77ac */ /* 0x000e620008000800 */
[----:B------:R-:W-:Y:S01]  /*5450*/  UIADD3 UR5, UPT, UPT, UR5, 0x1, URZ ;  /* 0x0000000105057890 */ /* 0x000fe2000fffe0ff */
[----:B0-----:R-:W-:-:S06]  /*5460*/  FMUL R11, R11, UR28 ;  /* 0x0000001c0b0b7c20 */ /* 0x001fcc0008400000 */
[----:B------:R0:W-:Y:S01]  /*5470*/  STS [UR6], R11 ;  /* 0x0000000bff007988 */ /* 0x0001e20008000806 */
[----:B-1----:R-:W-:-:S09]  /*5480*/  UISETP.NE.AND UP2, UPT, UR5, UR29, UPT ;  /* 0x0000001d0500728c */ /* 0x002fd2000bf45270 */
[----:B0-----:R-:W-:Y:S05]  /*5490*/  BRA.U UP2, `(.L_x_249) ;  /* 0xfffffff902447547 */ /* 0x001fea000b83ffff */
[----:B------:R-:W0:Y:S01]  /*54a0*/  S2UR UR5, SR_CgaCtaId ;  /* 0x00000000000579c3 */ /* 0x000e220000008800 */
[----:B------:R-:W-:Y:S01]  /*54b0*/  UMOV UR10, 0x400 ;  /* 0x00000400000a7882 */ /* 0x000fe20000000000 */
[----:B------:R-:W-:Y:S02]  /*54c0*/  UISETP.GE.U32.AND UP0, UPT, UR25, 0xf, UPT ;  /* 0x0000000f1900788c */ /* 0x000fe4000bf06070 */
[----:B0-----:R-:W-:-:S03]  /*54d0*/  ULEA UR10, UR5, UR10, 0x18 ;  /* 0x0000000a050a7291 */ /* 0x001fc6000f8ec0ff */
[----:B------:R-:W-:-:S06]  /*54e0*/  UMOV UR5, 0x1 ;  /* 0x0000000100057882 */ /* 0x000fcc0000000000 */
[----:B------:R-:W0:Y:S02]  /*54f0*/  LDS R4, [UR10] ;  /* 0x0000000aff047984 */ /* 0x000e240008000800 */
[----:B0-----:R-:W-:Y:S01]  /*5500*/  R2UR UR6, R4 ;  /* 0x00000000040672ca */ /* 0x001fe200000e0000 */
[----:B------:R-:W-:-:S14]  /*5510*/  BRA.U !UP0, `(.L_x_250) ;  /* 0x0000000108547547 */ /* 0x000fdc000b800000 */
[----:B------:R-:W-:-:S05]  /*5520*/  UMOV UR5, 0x1 ;  /* 0x0000000100057882 */ /* 0x000fca0000000000 */
.L_x_251:
        /* <DEDUP_REMOVED lines=20> */
.L_x_250:
        /* <DEDUP_REMOVED lines=20> */
.L_x_253:
        /* <DEDUP_REMOVED lines=13> */
.L_x_254:
        /* <DEDUP_REMOVED lines=16> */
.L_x_252:
[----:B------:R-:W-:Y:S01]  /*5980*/  UISETP.GE.U32.AND UP1, UPT, UR29, 0x4, UPT ;  /* 0x000000041d00788c */ /* 0x000fe2000bf26070 */
[----:B------:R-:W-:Y:S01]  /*5990*/  HFMA2 R7, -RZ, RZ, 0, 0 ;  /* 0x00000000ff077431 */ /* 0x000fe200000001ff */
[----:B------:R-:W-:-:S07]  /*59a0*/  UMOV UR5, URZ ;  /* 0x000000ff00057c82 */ /* 0x000fce0008000000 */
[----:B------:R-:W-:Y:S05]  /*59b0*/  BRA.U !UP1, `(.L_x_255) ;  /* 0x0000000109e87547 */ /* 0x000fea000b800000 */
[----:B------:R-:W-:Y:S01]  /*59c0*/  MOV R7, RZ ;  /* 0x000000ff00077202 */ /* 0x000fe20000000f00 */
[----:B------:R-:W-:-:S06]  /*59d0*/  UMOV UR5, URZ ;  /* 0x000000ff00057c82 */ /* 0x000fcc0008000000 */
.L_x_256:
        /* <DEDUP_REMOVED lines=56> */
.L_x_255:
        /* <DEDUP_REMOVED lines=34> */
.L_x_258:
[----:B------:R-:W-:Y:S05]  /*5f80*/  BRA.U !UP0, `(.L_x_257) ;  /* 0x0000000108407547 */ /* 0x000fea000b800000 */
        /* <DEDUP_REMOVED lines=16> */
.L_x_257:
[----:B-1----:R-:W-:Y:S01]  /*6090*/  MOV R6, RZ ;  /* 0x000000ff00067202 */ /* 0x002fe20000000f00 */
[----:B------:R-:W-:Y:S01]  /*60a0*/  UMOV UR5, URZ ;  /* 0x000000ff00057c82 */ /* 0x000fe20008000000 */
[----:B------:R-:W-:Y:S05]  /*60b0*/  BRA.U !UP1, `(.L_x_259) ;  /* 0x00000009099c7547 */ /* 0x000fea000b800000 */
[----:B------:R-:W-:Y:S01]  /*60c0*/  HFMA2 R6, -RZ, RZ, 0, 0 ;  /* 0x00000000ff067431 */ /* 0x000fe200000001ff */
[----:B------:R-:W-:-:S06]  /*60d0*/  UMOV UR5, URZ ;  /* 0x000000ff00057c82 */ /* 0x000fcc0008000000 */
.L_x_272:
        /* <DEDUP_REMOVED lines=15> */
.L_x_260:
        /* <DEDUP_REMOVED lines=33> */
.L_x_262:
[----:B------:R-:W-:Y:S05]  /*63e0*/  BSYNC.RECONVERGENT B0 ;  /* 0x0000000000007941 */ /* 0x000fea0003800200 */
.L_x_261:
[----:B--2---:R-:W-:Y:S01]  /*63f0*/  FFMA R9, R4, R11, R13 ;  /* 0x0000000b04097223 */ /* 0x004fe2000000000d */
[----:B0-----:R-:W-:Y:S06]  /*6400*/  @!P1 BRA `(.L_x_263) ;  /* 0x0000000000109947 */ /* 0x001fec0003800000 */
[----:B------:R-:W-:Y:S02]  /*6410*/  MOV R4, R8 ;  /* 0x0000000800047202 */ /* 0x000fe40000000f00 */
[----:B------:R-:W-:Y:S02]  /*6420*/  MOV R5, R7 ;  /* 0x0000000700057202 */ /* 0x000fe40000000f00 */
[----:B------:R-:W-:-:S07]  /*6430*/  MOV R11, 0x6450 ;  /* 0x00006450000b7802 */ /* 0x000fce0000000f00 */
[----:B------:R-:W-:Y:S05]  /*6440*/  CALL.REL.NOINC `($__internal_5_$__cuda_sm3x_div_rn_noftz_f32_slowpath) ;  /* 0x0000001800ec7944 */ /* 0x000fea0003c00000 */
.L_x_263:
        /* <DEDUP_REMOVED lines=33> */
.L_x_265:
[----:B------:R-:W-:Y:S05]  /*6660*/  BSYNC.RECONVERGENT B0 ;  /* 0x0000000000007941 */ /* 0x000fea0003800200 */
.L_x_264:
[----:B--2---:R-:W-:Y:S01]  /*6670*/  FFMA R9, R4, R11, R13 ;  /* 0x0000000b04097223 */ /* 0x004fe2000000000d */
[----:B0-----:R-:W-:Y:S06]  /*6680*/  @!P1 BRA `(.L_x_266) ;  /* 0x0000000000109947 */ /* 0x001fec0003800000 */
[----:B------:R-:W-:Y:S02]  /*6690*/  MOV R4, R8 ;  /* 0x0000000800047202 */ /* 0x000fe40000000f00 */
[----:B------:R-:W-:Y:S02]  /*66a0*/  MOV R5, R7 ;  /* 0x0000000700057202 */ /* 0x000fe40000000f00 */
[----:B------:R-:W-:-:S07]  /*66b0*/  MOV R11, 0x66d0 ;  /* 0x000066d0000b7802 */ /* 0x000fce0000000f00 */
[----:B------:R-:W-:Y:S05]  /*66c0*/  CALL.REL.NOINC `($__internal_5_$__cuda_sm3x_div_rn_noftz_f32_slowpath) ;  /* 0x00000018004c7944 */ /* 0x000fea0003c00000 */
.L_x_266:
        /* <DEDUP_REMOVED lines=33> */
.L_x_268:
[----:B------:R-:W-:Y:S05]  /*68e0*/  BSYNC.RECONVERGENT B0 ;  /* 0x0000000000007941 */ /* 0x000fea0003800200 */
.L_x_267:
[----:B------:R-:W-:Y:S01]  /*68f0*/  FFMA R11, R4, R11, R13 ;  /* 0x0000000b040b7223 */ /* 0x000fe2000000000d */
[----:B0-----:R-:W-:Y:S06]  /*6900*/  @!P1 BRA `(.L_x_269) ;  /* 0x0000000000149947 */ /* 0x001fec0003800000 */
[----:B------:R-:W-:Y:S02]  /*6910*/  MOV R4, R8 ;  /* 0x0000000800047202 */ /* 0x000fe40000000f00 */
[----:B------:R-:W-:Y:S02]  /*6920*/  MOV R5, R7 ;  /* 0x0000000700057202 */ /* 0x000fe40000000f00 */
[----:B------:R-:W-:-:S07]  /*6930*/  MOV R11, 0x6950 ;  /* 0x00006950000b7802 */ /* 0x000fce0000000f00 */
[----:B--2---:R-:W-:Y:S05]  /*6940*/  CALL.REL.NOINC `($__internal_5_$__cuda_sm3x_div_rn_noftz_f32_slowpath) ;  /* 0x0000001400ac7944 */ /* 0x004fea0003c00000 */
[----:B------:R-:W-:-:S07]  /*6950*/  MOV R11, R9 ;  /* 0x00000009000b7202 */ /* 0x000fce0000000f00 */
.L_x_269:
        /* <DEDUP_REMOVED lines=26> */
.L_x_271:
[----:B------:R-:W-:Y:S05]  /*6b00*/  BSYNC.RECONVERGENT B0 ;  /* 0x0000000000007941 */ /* 0x000fea0003800200 */
.L_x_270:
[----:B------:R-:W-:Y:S05]  /*6b10*/  BRA.U UP0, `(.L_x_272) ;  /* 0xfffffff500707547 */ /* 0x000fea000b83ffff */
[----:B------:R-:W-:-:S05]  /*6b20*/  UMOV UR5, UR15 ;  /* 0x0000000f00057c82 */ /* 0x000fca0008000000 */
.L_x_259:
        /* <DEDUP_REMOVED lines=17> */
.L_x_274:
        /* <DEDUP_REMOVED lines=26> */
.L_x_276:
[----:B------:R-:W-:Y:S05]  /*6de0*/  BSYNC.RECONVERGENT B0 ;  /* 0x0000000000007941 */ /* 0x000fea0003800200 */
.L_x_275:
        /* <DEDUP_REMOVED lines=16> */
.L_x_277:
        /* <DEDUP_REMOVED lines=26> */
.L_x_279:
[----:B------:R-:W-:Y:S05]  /*7090*/  BSYNC.RECONVERGENT B0 ;  /* 0x0000000000007941 */ /* 0x000fea0003800200 */
.L_x_278:
        /* <DEDUP_REMOVED lines=16> */
.L_x_280:
        /* <DEDUP_REMOVED lines=26> */
.L_x_281:
[----:B------:R-:W-:Y:S05]  /*7340*/  BSYNC.RECONVERGENT B0 ;  /* 0x0000000000007941 */ /* 0x000fea0003800200 */
.L_x_273:
[----:B------:R-:W1:Y:S01]  /*7350*/  LDCU UR5, c[0x0][0x39c] ;  /* 0x00007380ff0577ac */ /* 0x000e620008000800 */
[----:B------:R-:W-:Y:S01]  /*7360*/  FADD R16, R6, R16 ;  /* 0x0000001006107221 */ /* 0x000fe20000000000 */
[----:B------:R-:W-:-:S04]  /*7370*/  UIADD3 UR4, UPT, UPT, UR4, 0x1, URZ ;  /* 0x0000000104047890 */ /* 0x000fc8000fffe0ff */
[----:B-1----:R-:W-:-:S09]  /*7380*/  UISETP.NE.AND UP0, UPT, UR4, UR5, UPT ;  /* 0x000000050400728c */ /* 0x002fd2000bf05270 */
[----:B------:R-:W-:Y:S05]  /*7390*/  BRA.U !UP0, `(.L_x_186) ;  /* 0x0000000908cc7547 */ /* 0x000fea000b800000 */
[----:B------:R-:W-:Y:S05]  /*73a0*/  BRA `(.L_x_282) ;  /* 0xffffffd800687947 */ /* 0x000fea000383ffff */
.L_x_244:
        /* <DEDUP_REMOVED lines=8> */
.L_x_291:
[----:B------:R-:W0:Y:S01]  /*7430*/  LDC R25, c[0x0][0x398] ;  /* 0x0000e600ff197b82 */ /* 0x000e220000000800 */
[----:B------:R-:W-:Y:S02]  /*7440*/  MOV R2, RZ ;  /* 0x000000ff00027202 */ /* 0x000fe40000000f00 */
[----:B0-----:R-:W-:-:S13]  /*7450*/  ISETP.GE.AND P0, PT, R25, 0x1, PT ;  /* 0x000000011900780c */ /* 0x001fda0003f06270 */
[----:B------:R-:W-:Y:S05]  /*7460*/  @!P0 BRA `(.L_x_283) ;  /* 0x0000000400948947 */ /* 0x000fea0003800000 */
[----:B------:R-:W0:Y:S01]  /*7470*/  LDCU.64 UR8, c[0x0][0x380] ;  /* 0x00007000ff0877ac */ /* 0x000e220008000a00 */
[----:B------:R-:W-:Y:S01]  /*7480*/  HFMA2 R2, -RZ, RZ, 0, 0 ;  /* 0x00000000ff027431 */ /* 0x000fe200000001ff */
[----:B------:R-:W-:Y:S02]  /*7490*/  UISETP.GE.U32.AND UP0, UPT, UR16, 0x7, UPT ;  /* 0x000000071000788c */ /* 0x000fe4000bf06070 */
[----:B------:R-:W-:-:S04]  /*74a0*/  UIMAD UR5, UR4, UR7, URZ ;  /* 0x00000007040572a4 */ /* 0x000fc8000f8e02ff */
[----:B0-----:R-:W-:-:S03]  /*74b0*/  UIMAD.WIDE UR8, UR5, 0x4, UR8 ;  /* 0x00000004050878a5 */ /* 0x001fc6000f8e0208 */
[----:B------:R-:W-:Y:S01]  /*74c0*/  UMOV UR5, URZ ;  /* 0x000000ff00057c82 */ /* 0x000fe20008000000 */
[----:B------:R-:W-:Y:S08]  /*74d0*/  BRA.U !UP0, `(.L_x_284) ;  /* 0x0000000108987547 */ /* 0x000ff0000b800000 */
[----:B------:R-:W-:Y:S01]  /*74e0*/  MOV R2, RZ ;  /* 0x000000ff00027202 */ /* 0x000fe20000000f00 */
[----:B------:R-:W-:-:S06]  /*74f0*/  UMOV UR5, URZ ;  /* 0x000000ff00057c82 */ /* 0x000fcc0008000000 */
.L_x_285:
        /* <DEDUP_REMOVED lines=36> */
.L_x_284:
        /* <DEDUP_REMOVED lines=26> */
.L_x_286:
        /* <DEDUP_REMOVED lines=14> */
[----:B------:R-:W-:Y:S01]  /*79c0*/  @P1 LEA.HI.X R5, R9, UR9, R14, 0x2, P4 ;  /* 0x0000000909051c11 */ /* 0x000fe2000a0f140e */
[----:B------:R-:W2:Y:S01]  /*79d0*/  @P1 LDG.E.CONSTANT R15, desc[UR18][R6.64] ;  /* 0x00000012060f1981 */ /* 0x000ea2000c1e9900 */
[C---:B------:R-:W-:Y:S02]  /*79e0*/  @P0 LEA R10, P2, R11.reuse, UR8, 0x2 ;  /* 0x000000080b0a0c11 */ /* 0x040fe4000f8410ff */
[----:B------:R-:W-:Y:S01]  /*79f0*/  @P0 IADD3 R9, P3, PT, R8, UR5, RZ ;  /* 0x0000000508090c10 */ /* 0x000fe2000ff7e0ff */
[----:B------:R-:W2:Y:S01]  /*7a00*/  @P1 LDG.E.CONSTANT R19, desc[UR18][R4.64] ;  /* 0x0000001204131981 */ /* 0x000ea2000c1e9900 */
[----:B------:R-:W-:-:S02]  /*7a10*/  @P0 LEA.HI.X R11, R11, UR9, R12, 0x2, P2 ;  /* 0x000000090b0b0c11 */ /* 0x000fc400090f140c */
[----:B------:R-:W-:Y:S02]  /*7a20*/  @P0 IADD3.X R14, PT, PT, RZ, R18, RZ, P3, !PT ;  /* 0x00000012ff0e0210 */ /* 0x000fe40001ffe4ff */
[C---:B------:R-:W-:Y:S02]  /*7a30*/  @P0 LEA R12, P2, R9.reuse, UR8, 0x2 ;  /* 0x00000008090c0c11 */ /* 0x040fe4000f8410ff */
[----:B------:R-:W3:Y:S02]  /*7a40*/  @P0 LDG.E.CONSTANT R11, desc[UR18][R10.64] ;  /* 0x000000120a0b0981 */ /* 0x000ee4000c1e9900 */
[----:B------:R-:W-:Y:S02]  /*7a50*/  @P0 LEA.HI.X R13, R9, UR9, R14, 0x2, P2 ;  /* 0x00000009090d0c11 */ /* 0x000fe400090f140e */
[----:B------:R-:W4:Y:S04]  /*7a60*/  @P1 LDG.E.CONSTANT R14, desc[UR18][R6.64+0x4] ;  /* 0x00000412060e1981 */ /* 0x000f28000c1e9900 */
[----:B------:R-:W4:Y:S04]  /*7a70*/  @P1 LDG.E.CONSTANT R9, desc[UR18][R4.64+0x4] ;  /* 0x0000041204091981 */ /* 0x000f28000c1e9900 */
[----:B------:R-:W3:Y:S01]  /*7a80*/  @P0 LDG.E.CONSTANT R12, desc[UR18][R12.64] ;  /* 0x000000120c0c0981 */ /* 0x000ee2000c1e9900 */
[----:B--2---:R-:W-:-:S04]  /*7a90*/  @P1 FFMA R15, R15, R19, R2 ;  /* 0x000000130f0f1223 */ /* 0x004fc80000000002 */
[----:B----4-:R-:W-:-:S04]  /*7aa0*/  @P1 FFMA R2, R14, R9, R15 ;  /* 0x000000090e021223 */ /* 0x010fc8000000000f */
[----:B---3--:R-:W-:-:S07]  /*7ab0*/  @P0 FFMA R2, R11, R12, R2 ;  /* 0x0000000c0b020223 */ /* 0x008fce0000000002 */
.L_x_283:
        /* <DEDUP_REMOVED lines=31> */
.L_x_288:
[----:B------:R-:W-:Y:S05]  /*7cb0*/  BSYNC.RECONVERGENT B0 ;  /* 0x0000000000007941 */ /* 0x000fea0003800200 */
.L_x_287:
[----:B------:R0:W-:Y:S01]  /*7cc0*/  STS [UR23], R5 ;  /* 0x00000005ff007988 */ /* 0x0001e20008000817 */
[----:B------:R-:W-:Y:S01]  /*7cd0*/  FSETP.GT.AND P0, PT, R5, 9.9999999392252902908e-09, PT ;  /* 0x322bcc770500780b */ /* 0x000fe20003f04000 */
[----:B------:R-:W-:Y:S01]  /*7ce0*/  BSSY.RECONVERGENT B0, `(.L_x_289) ;  /* 0x0000019000007945 */ /* 0x000fe20003800200 */
[----:B------:R-:W-:-:S11]  /*7cf0*/  HFMA2 R7, -RZ, RZ, 0, 0 ;  /* 0x00000000ff077431 */ /* 0x000fd600000001ff */
        /* <DEDUP_REMOVED lines=23> */
.L_x_290:
[----:B------:R-:W-:Y:S05]  /*7e70*/  BSYNC.RECONVERGENT B0 ;  /* 0x0000000000007941 */ /* 0x000fea0003800200 */
.L_x_289:
[----:B------:R-:W0:Y:S01]  /*7e80*/  LDCU UR5, c[0x0][0x39c] ;  /* 0x00007380ff0577ac */ /* 0x000e220008000800 */
[----:B------:R-:W-:Y:S01]  /*7e90*/  FADD R16, R7, R16 ;  /* 0x0000001007107221 */ /* 0x000fe20000000000 */
[----:B------:R-:W-:-:S04]  /*7ea0*/  UIADD3 UR4, UPT, UPT, UR4, 0x1, URZ ;  /* 0x0000000104047890 */ /* 0x000fc8000fffe0ff */
[----:B0-----:R-:W-:-:S09]  /*7eb0*/  UISETP.NE.AND UP0, UPT, UR4, UR5, UPT ;  /* 0x000000050400728c */ /* 0x001fd2000bf05270 */
[----:B------:R-:W-:Y:S05]  /*7ec0*/  BRA.U UP0, `(.L_x_291) ;  /* 0xfffffff500587547 */ /* 0x000fea000b83ffff */
.L_x_186:
[----:B------:R-:W-:Y:S01]  /*7ed0*/  I2FP.F32.S32 R5, UR5 ;  /* 0x0000000500057c45 */ /* 0x000fe20008201400 */
[----:B------:R-:W-:Y:S03]  /*7ee0*/  BSSY.RECONVERGENT B0, `(.L_x_292) ;  /* 0x000000d000007945 */ /* 0x000fe60003800200 */
[----:B------:R-:W1:Y:S08]  /*7ef0*/  MUFU.RCP R0, R5 ;  /* 0x0000000500007308 */ /* 0x000e700000001000 */
[----:B------:R-:W3:Y:S01]  /*7f00*/  FCHK P0, R16, R5 ;  /* 0x0000000510007302 */ /* 0x000ee20000000000 */
[----:B-1----:R-:W-:-:S04]  /*7f10*/  FFMA R3, -R5, R0, 1 ;  /* 0x3f80000005037423 */ /* 0x002fc80000000100 */
[----:B------:R-:W-:-:S04]  /*7f20*/  FFMA R3, R0, R3, R0 ;  /* 0x0000000300037223 */ /* 0x000fc80000000000 */
[----:B------:R-:W-:-:S04]  /*7f30*/  FFMA R0, R3, R16, RZ ;  /* 0x0000001003007223 */ /* 0x000fc800000000ff */
[----:B--2---:R-:W-:-:S04]  /*7f40*/  FFMA R7, -R5, R0, R16 ;  /* 0x0000000005077223 */ /* 0x004fc80000000110 */
[----:B------:R-:W-:Y:S01]  /*7f50*/  FFMA R7, R3, R7, R0 ;  /* 0x0000000703077223 */ /* 0x000fe20000000000 */
[----:B---3--:R-:W-:Y:S06]  /*7f60*/  @!P0 BRA `(.L_x_293) ;  /* 0x0000000000108947 */ /* 0x008fec0003800000 */
[----:B0-----:R-:W-:Y:S02]  /*7f70*/  MOV R4, R16 ;  /* 0x0000001000047202 */ /* 0x001fe40000000f00 */
[----:B------:R-:W-:-:S07]  /*7f80*/  MOV R11, 0x7fa0 ;  /* 0x00007fa0000b7802 */ /* 0x000fce0000000f00 */
[----:B------:R-:W-:Y:S05]  /*7f90*/  CALL.REL.NOINC `($__internal_5_$__cuda_sm3x_div_rn_noftz_f32_slowpath) ;  /* 0x0000000000187944 */ /* 0x000fea0003c00000 */
[----:B------:R-:W-:-:S07]  /*7fa0*/  MOV R7, R9 ;  /* 0x0000000900077202 */ /* 0x000fce0000000f00 */
.L_x_293:
[----:B------:R-:W-:Y:S05]  /*7fb0*/  BSYNC.RECONVERGENT B0 ;  /* 0x0000000000007941 */ /* 0x000fea0003800200 */
.L_x_292:
[----:B------:R-:W1:Y:S02]  /*7fc0*/  LDC.64 R2, c[0x0][0x388] ;  /* 0x0000e200ff027b82 */ /* 0x000e640000000a00 */
[----:B-1----:R-:W-:-:S05]  /*7fd0*/  IMAD.WIDE R2, R17, 0x4, R2 ;  /* 0x0000000411027825 */ /* 0x002fca00078e0202 */
[----:B------:R-:W-:Y:S01]  /*7fe0*/  STG.E desc[UR18][R2.64], R7 ;  /* 0x0000000702007986 */ /* 0x000fe2000c101912 */
[----:B------:R-:W-:Y:S05]  /*7ff0*/  EXIT ;  /* 0x000000000000794d */ /* 0x000fea0003800000 */
        .weak           $__internal_5_$__cuda_sm3x_div_rn_noftz_f32_slowpath
        .type           $__internal_5_$__cuda_sm3x_div_rn_noftz_f32_slowpath,@function
        .size           $__internal_5_$__cuda_sm3x_div_rn_noftz_f32_slowpath,(.L_x_311 - $__internal_5_$__cuda_sm3x_div_rn_noftz_f32_slowpath)
$__internal_5_$__cuda_sm3x_div_rn_noftz_f32_slowpath:
        /* <DEDUP_REMOVED lines=34> */
.L_x_295:
[----:B------:R-:W-:Y:S01]  /*8220*/  LEA R14, R10, 0xc0800000, 0x17 ;  /* 0xc08000000a0e7811 */ /* 0x000fe200078eb8ff */
[----:B------:R-:W-:Y:S03]  /*8230*/  BSSY.RECONVERGENT B2, `(.L_x_300) ;  /* 0x0000036000027945 */ /* 0x000fe60003800200 */
[----:B------:R-:W-:Y:S02]  /*8240*/  IADD3 R14, PT, PT, -R14, R5, RZ ;  /* 0x000000050e0e7210 */ /* 0x000fe40007ffe1ff */
[----:B------:R-:W-:Y:S02]  /*8250*/  IADD3 R5, PT, PT, R12, -0x7f, RZ ;  /* 0xffffff810c057810 */ /* 0x000fe40007ffe0ff */
[----:B------:R-:W0:Y:S01]  /*8260*/  MUFU.RCP R20, R14 ;  /* 0x0000000e00147308 */ /* 0x000e220000001000 */
[----:B------:R-:W-:Y:S01]  /*8270*/  FADD.FTZ R15, -R14, -RZ ;  /* 0x800000ff0e0f7221 */ /* 0x000fe20000010100 */
[C---:B------:R-:W-:Y:S01]  /*8280*/  IADD3 R10, PT, PT, R5.reuse, 0x7f, -R10 ;  /* 0x0000007f050a7810 */ /* 0x040fe20007ffe80a */
[----:B------:R-:W-:-:S03]  /*8290*/  IMAD R4, R5, -0x800000, R4 ;  /* 0xff80000005047824 */ /* 0x000fc600078e0204 */
        /* <DEDUP_REMOVED lines=21> */
[-CC-:B------:R-:W-:Y:S01]  /*83f0*/  FFMA.RZ R5, R13, R15.reuse, R12.reuse ;  /* 0x0000000f0d057223 */ /* 0x180fe2000000c00c */
        /* <DEDUP_REMOVED lines=21> */
.L_x_302:
[----:B------:R-:W-:-:S04]  /*8550*/  LOP3.LUT R4, R4, 0x80000000, RZ, 0xc0, !PT ;  /* 0x8000000004047812 */ /* 0x000fc800078ec0ff */
[----:B------:R-:W-:Y:S01]  /*8560*/  LOP3.LUT R4, R4, 0x7f800000, RZ, 0xfc, !PT ;  /* 0x7f80000004047812 */ /* 0x000fe200078efcff */
[----:B------:R-:W-:Y:S06]  /*8570*/  BRA `(.L_x_303) ;  /* 0x0000000000047947 */ /* 0x000fec0003800000 */
.L_x_301:
[----:B------:R-:W-:-:S07]  /*8580*/  LEA R4, R10, R4, 0x17 ;  /* 0x000000040a047211 */ /* 0x000fce00078eb8ff */
.L_x_303:
[----:B------:R-:W-:Y:S05]  /*8590*/  BSYNC.RECONVERGENT B2 ;  /* 0x0000000000027941 */ /* 0x000fea0003800200 */
.L_x_300:
[----:B------:R-:W-:Y:S05]  /*85a0*/  BRA `(.L_x_304) ;  /* 0x0000000000207947 */ /* 0x000fea0003800000 */
.L_x_299:
[----:B------:R-:W-:-:S04]  /*85b0*/  LOP3.LUT R4, R5, 0x80000000, R4, 0x48, !PT ;  /* 0x8000000005047812 */ /* 0x000fc800078e4804 */
[----:B------:R-:W-:Y:S01]  /*85c0*/  LOP3.LUT R4, R4, 0x7f800000, RZ, 0xfc, !PT ;  /* 0x7f80000004047812 */ /* 0x000fe200078efcff */
[----:B------:R-:W-:Y:S06]  /*85d0*/  BRA `(.L_x_304) ;  /* 0x0000000000147947 */ /* 0x000fec0003800000 */
.L_x_298:
[----:B------:R-:W-:Y:S01]  /*85e0*/  LOP3.LUT R4, R5, 0x80000000, R4, 0x48, !PT ;  /* 0x8000000005047812 */ /* 0x000fe200078e4804 */
[----:B------:R-:W-:Y:S06]  /*85f0*/  BRA `(.L_x_304) ;  /* 0x00000000000c7947 */ /* 0x000fec0003800000 */
.L_x_297:
[----:B------:R-:W0:Y:S01]  /*8600*/  MUFU.RSQ R4, -QNAN ;  /* 0xffc0000000047908 */ /* 0x000e220000001400 */
[----:B------:R-:W-:Y:S05]  /*8610*/  BRA `(.L_x_304) ;  /* 0x0000000000047947 */ /* 0x000fea0003800000 */
.L_x_296:
[----:B------:R-:W-:-:S07]  /*8620*/  FADD.FTZ R4, R4, R5 ;  /* 0x0000000504047221 */ /* 0x000fce0000010000 */
.L_x_304:
[----:B------:R-:W-:Y:S05]  /*8630*/  BSYNC.RECONVERGENT B1 ;  /* 0x0000000000017941 */ /* 0x000fea0003800200 */
.L_x_294:
[----:B------:R-:W-:Y:S01]  /*8640*/  HFMA2 R5, -RZ, RZ, 0, 0 ;  /* 0x00000000ff057431 */ /* 0x000fe200000001ff */
[----:B0-----:R-:W-:Y:S02]  /*8650*/  MOV R9, R4 ;  /* 0x0000000400097202 */ /* 0x001fe40000000f00 */
[----:B------:R-:W-:-:S04]  /*8660*/  MOV R4, R11 ;  /* 0x0000000b00047202 */ /* 0x000fc80000000f00 */
[----:B------:R-:W-:Y:S05]  /*8670*/  RET.REL.NODEC R4 `(attention_entropy_kernel) ;  /* 0xffffff7804607950 */ /* 0x000fea0003c3ffff */
.L_x_305:
        /* <DEDUP_REMOVED lines=16> */
.L_x_311:


//--------------------- .nv.global.init           --------------------------
	.section	.nv.global.init,"aw",@progbits
	.align	4
.nv.global.init:
	.type		mrg32k3aM1SubSeq,@object
	.size		mrg32k3aM1SubSeq,(mrg32k3aM2SubSeq - mrg32k3aM1SubSeq)
mrg32k3aM1SubSeq:
        /*0000*/ 	.byte	0x0b, 0xcc, 0xee, 0x04, 0x73, 0x29, 0x8b, 0x6f, 0xf6, 0x53, 0x03, 0xf6, 0x23, 0xf6, 0xea, 0xda
        /* <DEDUP_REMOVED lines=125> */
	.type		mrg32k3aM2SubSeq,@object
	.size		mrg32k3aM2SubSeq,(mrg32k3aM1 - mrg32k3aM2SubSeq)
mrg32k3aM2SubSeq:
        /* <DEDUP_REMOVED lines=126> */
	.type		mrg32k3aM1,@object
	.size		mrg32k3aM1,(mrg32k3aM1Seq - mrg32k3aM1)
mrg32k3aM1:
        /* <DEDUP_REMOVED lines=144> */
	.type		mrg32k3aM1Seq,@object
	.size		mrg32k3aM1Seq,(mrg32k3aM2 - mrg32k3aM1Seq)
mrg32k3aM1Seq:
        /* <DEDUP_REMOVED lines=144> */
	.type		mrg32k3aM2,@object
	.size		mrg32k3aM2,(mrg32k3aM2Seq - mrg32k3aM2)
mrg32k3aM2:
        /* <DEDUP_REMOVED lines=144> */
	.type		mrg32k3aM2Seq,@object
	.size		mrg32k3aM2Seq,(precalc_xorwow_matrix - mrg32k3aM2Seq)
mrg32k3aM2Seq:
        /* <DEDUP_REMOVED lines=144> */
	.type		precalc_xorwow_matrix,@object
	.size		precalc_xorwow_matrix,(precalc_xorwow_offset_matrix - precalc_xorwow_matrix)
precalc_xorwow_matrix:
        /* <DEDUP_REMOVED lines=6400> */
	.type		precalc_xorwow_offset_matrix,@object
	.size		precalc_xorwow_offset_matrix,(.L_1 - precalc_xorwow_offset_matrix)
precalc_xorwow_offset_matrix:
        /* <DEDUP_REMOVED lines=6400> */
.L_1:


//--------------------- .nv.shared.attention_entropy_kernel_half --------------------------
	.section	.nv.shared.attention_entropy_kernel_half,"aw",@nobits
	.sectionflags	@""
	.align	16
	.zero		1024


//--------------------- .nv.shared.reserved.0     --------------------------
	.section	.nv.shared.reserved.0,"aw",@nobits
	.weak		__nv_reservedSMEM_offset_0_alias
	.size		__nv_reservedSMEM_offset_0_alias, 0, 64
	.other		__nv_reservedSMEM_offset_0_alias,@"STO_CUDA_RESERVED_SHARED STV_DEFAULT"
__nv_reservedSMEM_offset_0_alias:
	.zero		0
	.zero		64


//--------------------- .nv.shared.gumbel_softmax_kernel --------------------------
	.section	.nv.shared.gumbel_softmax_kernel,"aw",@nobits
	.sectionflags	@""
	.align	16
	.zero		1024


//--------------------- .nv.shared.cosine_similarity_kernel --------------------------
	.section	.nv.shared.cosine_similarity_kernel,"aw",@nobits
	.sectionflags	@""
	.align	16
	.zero		1024


//--------------------- .nv.shared.saliency_merging_kernel --------------------------
	.section	.nv.shared.saliency_merging_kernel,"aw",@nobits
	.sectionflags	@""
	.align	16
	.zero		1024


//--------------------- .nv.shared.attention_entropy_kernel --------------------------
	.section	.nv.shared.attention_entropy_kernel,"aw",@nobits
	.sectionflags	@""
	.align	16
	.zero		1024


//--------------------- .nv.constant0.attention_entropy_kernel_half --------------------------
	.section	.nv.constant0.attention_entropy_kernel_half,"a",@progbits
	.sectionflags	@""
	.align	4
.nv.constant0.attention_entropy_kernel_half:
	.zero		932


//--------------------- .nv.constant0.gumbel_softmax_kernel --------------------------
	.section	.nv.constant0.gumbel_softmax_kernel,"a",@progbits
	.sectionflags	@""
	.align	4
.nv.constant0.gumbel_softmax_kernel:
	.zero		924


//--------------------- .nv.constant0.cosine_similarity_kernel --------------------------
	.section	.nv.constant0.cosine_similarity_kernel,"a",@progbits
	.sectionflags	@""
	.align	4
.nv.constant0.cosine_similarity_kernel:
	.zero		924


//--------------------- .nv.constant0.saliency_merging_kernel --------------------------
	.section	.nv.constant0.saliency_merging_kernel,"a",@progbits
	.sectionflags	@""
	.align	4
.nv.constant0.saliency_merging_kernel:
	.zero		944


//--------------------- .nv.constant0.attention_entropy_kernel --------------------------
	.section	.nv.constant0.attention_entropy_kernel,"a",@progbits
	.sectionflags	@""
	.align	4
.nv.constant0.attention_entropy_kernel:
	.zero		932


//--------------------- SYMBOLS --------------------------

	.type		.nv.reservedSmem.offset0,@object
	.size		.nv.reservedSmem.offset0,0x4
	.type		.nv.reservedSmem.cap,@object
	.size		.nv.reservedSmem.cap,0x4
